def matmul_kernel(
    a_ptr,
    b_ptr,
    c_ptr,
    M,
    N,
    K,
    stride_am,
    stride_ak,
    stride_bk,
    stride_bn,
    stride_cm,
    stride_cn,
    BLOCK_M: tl.constexpr,
    BLOCK_N: tl.constexpr,
    BLOCK_K: tl.constexpr,
    GROUP_M: tl.constexpr,
):
    pid = tl.program_id(axis=0)
    num_pid_m = tl.cdiv(M, BLOCK_M)
    num_pid_n = tl.cdiv(N, BLOCK_N)
    num_pid_in_group = GROUP_M * num_pid_n
    group_id = pid // num_pid_in_group
    first_pid_m = group_id * GROUP_M
    group_size_m = min(num_pid_m - first_pid_m, GROUP_M)
    pid_m = first_pid_m + ((pid % num_pid_in_group) % group_size_m)
    pid_n = (pid % num_pid_in_group) // group_size_m

    offs_am = (pid_m * BLOCK_M + tl.arange(0, BLOCK_M)) % M
    offs_bn = (pid_n * BLOCK_N + tl.arange(0, BLOCK_N)) % N
    offs_k = tl.arange(0, BLOCK_K)
    a_ptrs = a_ptr + offs_am[:, None] * stride_am + offs_k[None, :] * stride_ak
    b_ptrs = b_ptr + offs_k[:, None] * stride_bk + offs_bn[None, :] * stride_bn

    acc = tl.zeros((BLOCK_M, BLOCK_N), dtype=tl.float32)
    for kk in range(0, tl.cdiv(K, BLOCK_K)):
        a = tl.load(a_ptrs, mask=offs_k[None, :] < K - kk * BLOCK_K, other=0.0)
        b = tl.load(b_ptrs, mask=offs_k[:, None] < K - kk * BLOCK_K, other=0.0)
        acc = tl.dot(a, b, acc)
        a_ptrs += BLOCK_K * stride_ak
        b_ptrs += BLOCK_K * stride_bk

    c = acc.to(c_ptr.dtype.element_ty)
    offs_cm = pid_m * BLOCK_M + tl.arange(0, BLOCK_M)
    offs_cn = pid_n * BLOCK_N + tl.arange(0, BLOCK_N)
    c_ptrs = c_ptr + offs_cm[:, None] * stride_cm + offs_cn[None, :] * stride_cn
    mask = (offs_cm[:, None] < M) & (offs_cn[None, :] < N)
    tl.store(c_ptrs, c, mask=mask)

# config = {"BLOCK_K": 64, "BLOCK_M": 512, "BLOCK_N": 512, "GROUP_M": 8, "arch": "sm_90", "dtype": "fp8e4m3", "num_ctas": 2, "num_stages": 3, "num_warps": 4}
# arch = sm_90


// ===== COMPILED SASS (sm_90a) =====

	.target	sm_90a

	.elftype	@"ET_EXEC"


//--------------------- .note.nv.tkinfo           --------------------------
	.section	.note.nv.tkinfo,"",@"SHT_NOTE"
	.sectionflags	@"SHF_NOTE_NV_TKINFO"
	.tkinfo
        /*0018*/ 	.word	0x00000002
        /*0030*/ 	.string	""
        /*0030*/ 	.string	"ptxas"
        /*0030*/ 	.string	"Cuda compilation tools, release 13.0, V13.0.88"
        /*0030*/ 	.string	"Build cuda_13.0.r13.0/compiler.36424714_0"
        /*0030*/ 	.string	"-v  -suppress-debug-info  -lineinfo  -arch sm_90a "



//--------------------- .note.nv.cuinfo           --------------------------
	.section	.note.nv.cuinfo,"",@"SHT_NOTE"
	.sectionflags	@"SHF_NOTE_NV_CUINFO"
        /*0018*/ 	.short	0x0002
        /*001a*/ 	.short	0x005a
        /*001c*/ 	.short	0x0082
	.zero		2


//--------------------- .nv.info                  --------------------------
	.section	.nv.info,"",@"SHT_CUDA_INFO"
	.align	4


	//----- nvinfo : EIATTR_REGCOUNT
	.align		4
        /*0000*/ 	.byte	0x04, 0x2f
        /*0002*/ 	.short	(.L_1 - .L_0)
	.align		4
.L_0:
        /*0004*/ 	.word	index@(matmul_kernel)
        /*0008*/ 	.word	0x000000ff


	//----- nvinfo : EIATTR_FRAME_SIZE
	.align		4
.L_1:
        /*000c*/ 	.byte	0x04, 0x11
        /*000e*/ 	.short	(.L_3 - .L_2)
	.align		4
.L_2:
        /*0010*/ 	.word	index@(matmul_kernel)
        /*0014*/ 	.word	0x00002050


	//----- nvinfo : EIATTR_MIN_STACK_SIZE
	.align		4
.L_3:
        /*0018*/ 	.byte	0x04, 0x12
        /*001a*/ 	.short	(.L_5 - .L_4)
	.align		4
.L_4:
        /*001c*/ 	.word	index@(matmul_kernel)
        /*0020*/ 	.word	0x00002050
.L_5:


//--------------------- .nv.compat                --------------------------
	.section	.nv.compat,"",@"SHT_CUDA_COMPAT_INFO"
	.align	4
        /*0000*/ 	.byte	0x02, 0x09, 0x01, 0x00, 0x02, 0x02, 0x04, 0x00, 0x02, 0x05, 0x05, 0x00, 0x03, 0x07, 0x01, 0x01
        /*0010*/ 	.byte	0x02, 0x03, 0x00, 0x00, 0x02, 0x06, 0x01, 0x00, 0x04, 0x0b, 0x08, 0x00, 0x00, 0x00, 0x00, 0x00
        /*0020*/ 	.byte	0x00, 0x00, 0x00, 0x00


//--------------------- .nv.info.matmul_kernel    --------------------------
	.section	.nv.info.matmul_kernel,"",@"SHT_CUDA_INFO"
	.sectionflags	@""
	.align	4


	//----- nvinfo : EIATTR_CUDA_API_VERSION
	.align		4
        /*0000*/ 	.byte	0x04, 0x37
        /*0002*/ 	.short	(.L_7 - .L_6)
.L_6:
        /*0004*/ 	.word	0x00000082


	//----- nvinfo : EIATTR_KPARAM_INFO
	.align		4
.L_7:
        /*0008*/ 	.byte	0x04, 0x17
        /*000a*/ 	.short	(.L_9 - .L_8)
.L_8:
        /*000c*/ 	.word	0x00000000
        /*0010*/ 	.short	0x000d
        /*0012*/ 	.short	0x0048
        /*0014*/ 	.byte	0x00, 0xf4, 0x21, 0x00


	//----- nvinfo : EIATTR_KPARAM_INFO
	.align		4
.L_9:
        /*0018*/ 	.byte	0x04, 0x17
        /*001a*/ 	.short	(.L_11 - .L_10)
.L_10:
        /*001c*/ 	.word	0x00000000
        /*0020*/ 	.short	0x000c
        /*0022*/ 	.short	0x0040
        /*0024*/ 	.byte	0x00, 0xf4, 0x21, 0x00


	//----- nvinfo : EIATTR_KPARAM_INFO
	.align		4
.L_11:
        /*0028*/ 	.byte	0x04, 0x17
        /*002a*/ 	.short	(.L_13 - .L_12)
.L_12:
        /*002c*/ 	.word	0x00000000
        /*0030*/ 	.short	0x000b
        /*0032*/ 	.short	0x0038
        /*0034*/ 	.byte	0x00, 0xf0, 0x11, 0x00


	//----- nvinfo : EIATTR_KPARAM_INFO
	.align		4
.L_13:
        /*0038*/ 	.byte	0x04, 0x17
        /*003a*/ 	.short	(.L_15 - .L_14)
.L_14:
        /*003c*/ 	.word	0x00000000
        /*0040*/ 	.short	0x000a
        /*0042*/ 	.short	0x0034
        /*0044*/ 	.byte	0x00, 0xf0, 0x11, 0x00


	//----- nvinfo : EIATTR_KPARAM_INFO
	.align		4
.L_15:
        /*0048*/ 	.byte	0x04, 0x17
        /*004a*/ 	.short	(.L_17 - .L_16)
.L_16:
        /*004c*/ 	.word	0x00000000
        /*0050*/ 	.short	0x0009
        /*0052*/ 	.short	0x0030
        /*0054*/ 	.byte	0x00, 0xf0, 0x11, 0x00


	//----- nvinfo : EIATTR_KPARAM_INFO
	.align		4
.L_17:
        /*0058*/ 	.byte	0x04, 0x17
        /*005a*/ 	.short	(.L_19 - .L_18)
.L_18:
        /*005c*/ 	.word	0x00000000
        /*0060*/ 	.short	0x0008
        /*0062*/ 	.short	0x002c
        /*0064*/ 	.byte	0x00, 0xf0, 0x11, 0x00


	//----- nvinfo : EIATTR_KPARAM_INFO
	.align		4
.L_19:
        /*0068*/ 	.byte	0x04, 0x17
        /*006a*/ 	.short	(.L_21 - .L_20)
.L_20:
        /*006c*/ 	.word	0x00000000
        /*0070*/ 	.short	0x0007
        /*0072*/ 	.short	0x0028
        /*0074*/ 	.byte	0x00, 0xf0, 0x11, 0x00


	//----- nvinfo : EIATTR_KPARAM_INFO
	.align		4
.L_21:
        /*0078*/ 	.byte	0x04, 0x17
        /*007a*/ 	.short	(.L_23 - .L_22)
.L_22:
        /*007c*/ 	.word	0x00000000
        /*0080*/ 	.short	0x0006
        /*0082*/ 	.short	0x0024
        /*0084*/ 	.byte	0x00, 0xf0, 0x11, 0x00


	//----- nvinfo : EIATTR_KPARAM_INFO
	.align		4
.L_23:
        /*0088*/ 	.byte	0x04, 0x17
        /*008a*/ 	.short	(.L_25 - .L_24)
.L_24:
        /*008c*/ 	.word	0x00000000
        /*0090*/ 	.short	0x0005
        /*0092*/ 	.short	0x0020
        /*0094*/ 	.byte	0x00, 0xf0, 0x11, 0x00


	//----- nvinfo : EIATTR_KPARAM_INFO
	.align		4
.L_25:
        /*0098*/ 	.byte	0x04, 0x17
        /*009a*/ 	.short	(.L_27 - .L_26)
.L_26:
        /*009c*/ 	.word	0x00000000
        /*00a0*/ 	.short	0x0004
        /*00a2*/ 	.short	0x001c
        /*00a4*/ 	.byte	0x00, 0xf0, 0x11, 0x00


	//----- nvinfo : EIATTR_KPARAM_INFO
	.align		4
.L_27:
        /*00a8*/ 	.byte	0x04, 0x17
        /*00aa*/ 	.short	(.L_29 - .L_28)
.L_28:
        /*00ac*/ 	.word	0x00000000
        /*00b0*/ 	.short	0x0003
        /*00b2*/ 	.short	0x0018
        /*00b4*/ 	.byte	0x00, 0xf0, 0x11, 0x00


	//----- nvinfo : EIATTR_KPARAM_INFO
	.align		4
.L_29:
        /*00b8*/ 	.byte	0x04, 0x17
        /*00ba*/ 	.short	(.L_31 - .L_30)
.L_30:
        /*00bc*/ 	.word	0x00000000
        /*00c0*/ 	.short	0x0002
        /*00c2*/ 	.short	0x0010
        /*00c4*/ 	.byte	0x00, 0xf4, 0x21, 0x00


	//----- nvinfo : EIATTR_KPARAM_INFO
	.align		4
.L_31:
        /*00c8*/ 	.byte	0x04, 0x17
        /*00ca*/ 	.short	(.L_33 - .L_32)
.L_32:
        /*00cc*/ 	.word	0x00000000
        /*00d0*/ 	.short	0x0001
        /*00d2*/ 	.short	0x0008
        /*00d4*/ 	.byte	0x00, 0xf4, 0x21, 0x00


	//----- nvinfo : EIATTR_KPARAM_INFO
	.align		4
.L_33:
        /*00d8*/ 	.byte	0x04, 0x17
        /*00da*/ 	.short	(.L_35 - .L_34)
.L_34:
        /*00dc*/ 	.word	0x00000000
        /*00e0*/ 	.short	0x0000
        /*00e2*/ 	.short	0x0000
        /*00e4*/ 	.byte	0x00, 0xf4, 0x21, 0x00


	//----- nvinfo : EIATTR_EXPLICIT_CLUSTER
	.align		4
.L_35:
        /*00e8*/ 	.byte	0x01, 0x3e
	.zero		2


	//----- nvinfo : EIATTR_CTA_PER_CLUSTER
	.align		4
        /*00ec*/ 	.byte	0x04, 0x3d
        /*00ee*/ 	.short	(.L_37 - .L_36)
.L_36:
        /*00f0*/ 	.word	0x00000002
        /*00f4*/ 	.word	0x00000001
        /*00f8*/ 	.word	0x00000001


	//----- nvinfo : EIATTR_SPARSE_MMA_MASK
	.align		4
.L_37:
        /*00fc*/ 	.byte	0x03, 0x50
        /*00fe*/ 	.short	0x0000


	//----- nvinfo : EIATTR_MAXREG_COUNT
	.align		4
        /*0100*/ 	.byte	0x03, 0x1b
        /*0102*/ 	.short	0x00ff


	//----- nvinfo : EIATTR_NUM_BARRIERS
	.align		4
        /*0104*/ 	.byte	0x02, 0x4c
        /*0106*/ 	.byte	0x01
	.zero		1


	//----- nvinfo : EIATTR_ANNOTATIONS
	.align		4
        /*0108*/ 	.byte	0x04, 0x55
        /*010a*/ 	.short	(.L_39 - .L_38)


	//   ....[0]....
.L_38:
        /*010c*/ 	.word	0x00000001
        /*0110*/ 	.byte	0xc0, 0x05, 0x00, 0x00, 0x01, 0x00, 0x00, 0x00, 0x00, 0x06, 0x00, 0x00, 0x01, 0x00, 0x00, 0x00
        /* <DEDUP_REMOVED lines=1156> */
        /*4960*/ 	.byte	0x80, 0x8f, 0x01, 0x00


	//----- nvinfo : EIATTR_MERCURY_ISA_VERSION
	.align		4
.L_39:
        /*4964*/ 	.byte	0x03, 0x5f
        /*4966*/ 	.short	0x0101


	//----- nvinfo : EIATTR_EXIT_INSTR_OFFSETS
	.align		4
        /*4968*/ 	.byte	0x04, 0x1c
        /*496a*/ 	.short	(.L_41 - .L_40)


	//   ....[0]....
.L_40:
        /*496c*/ 	.word	0x0007ed70


	//   ....[1]....
        /*4970*/ 	.word	0x0007ed90


	//----- nvinfo : EIATTR_REQNTID
	.align		4
.L_41:
        /*4974*/ 	.byte	0x04, 0x10
        /*4976*/ 	.short	(.L_43 - .L_42)
.L_42:
        /*4978*/ 	.word	0x00000080
        /*497c*/ 	.word	0x00000001
        /*4980*/ 	.word	0x00000001


	//----- nvinfo : EIATTR_CBANK_PARAM_SIZE
	.align		4
.L_43:
        /*4984*/ 	.byte	0x03, 0x19
        /*4986*/ 	.short	0x0050


	//----- nvinfo : EIATTR_PARAM_CBANK
	.align		4
        /*4988*/ 	.byte	0x04, 0x0a
        /*498a*/ 	.short	(.L_45 - .L_44)
	.align		4
.L_44:
        /*498c*/ 	.word	index@(.nv.constant0.matmul_kernel)
        /*4990*/ 	.short	0x0210
        /*4992*/ 	.short	0x0050


	//----- nvinfo : EIATTR_SW_WAR
	.align		4
.L_45:
        /*4994*/ 	.byte	0x04, 0x36
        /*4996*/ 	.short	(.L_47 - .L_46)
.L_46:
        /*4998*/ 	.word	0x00000008
.L_47:


//--------------------- .nv.callgraph             --------------------------
	.section	.nv.callgraph,"",@"SHT_CUDA_CALLGRAPH"
	.align	4
	.sectionentsize	8
	.align		4
        /*0000*/ 	.word	0x00000000
	.align		4
        /*0004*/ 	.word	0xffffffff
	.align		4
        /*0008*/ 	.word	0x00000000
	.align		4
        /*000c*/ 	.word	0xfffffffe
	.align		4
        /*0010*/ 	.word	0x00000000
	.align		4
        /*0014*/ 	.word	0xfffffffd
	.align		4
        /*0018*/ 	.word	0x00000000
	.align		4
        /*001c*/ 	.word	0xfffffffc


//--------------------- .text.matmul_kernel       --------------------------
	.section	.text.matmul_kernel,"ax",@progbits
	.align	128
        .global         matmul_kernel
        .type           matmul_kernel,@function
        .size           matmul_kernel,(.L_x_4 - matmul_kernel)
        .other          matmul_kernel,@"STO_CUDA_ENTRY STV_DEFAULT"
matmul_kernel:
.text.matmul_kernel:
[----:B------:R-:W0:Y:S08]  /*0000*/  LDC R1, c[0x0][0x28] ;  /* 0x00000a00ff017b82 */ /* 0x000e300000000800 */
[----:B------:R-:W1:Y:S01]  /*0010*/  LDC.64 R124, c[0x0][0x228] ;  /* 0x00008a00ff7c7b82 */ /* 0x000e620000000a00 */
[----:B------:R-:W2:Y:S01]  /*0020*/  S2R R16, SR_TID.X ;  /* 0x0000000000107919 */ /* 0x000ea20000002100 */
[----:B------:R-:W-:Y:S01]  /*0030*/  UMOV UR46, 0x400 ;  /* 0x00000400002e7882 */ /* 0x000fe20000000000 */
[----:B------:R-:W-:Y:S01]  /*0040*/  ULDC.64 UR44, c[0x0][0x208] ;  /* 0x00008200002c7ab9 */ /* 0x000fe20000000a00 */
[----:B0-----:R-:W-:-:S04]  /*0050*/  VIADD R1, R1, 0xffffdfb0 ;  /* 0xffffdfb001017836 */ /* 0x001fc80000000000 */
[----:B------:R-:W0:Y:S08]  /*0060*/  S2UR UR4, SR_CTAID.X ;  /* 0x00000000000479c3 */ /* 0x000e300000002500 */
[----:B------:R-:W3:Y:S01]  /*0070*/  LDC R10, c[0x0][0x230] ;  /* 0x00008c00ff0a7b82 */ /* 0x000ee20000000800 */
[----:B-1----:R-:W-:-:S07]  /*0080*/  VIADD R0, R125, 0x1ff ;  /* 0x000001ff7d007836 */ /* 0x002fce0000000000 */
[----:B------:R-:W1:Y:S01]  /*0090*/  S2UR UR6, SR_CgaCtaId ;  /* 0x00000000000679c3 */ /* 0x000e620000008800 */
[----:B------:R-:W-:Y:S02]  /*00a0*/  SHF.R.S32.HI R3, RZ, 0x1f, R0 ;  /* 0x0000001fff037819 */ /* 0x000fe40000011400 */
[----:B0-----:R-:W-:Y:S01]  /*00b0*/  I2FP.F32.U32 R5, UR4 ;  /* 0x0000000400057c45 */ /* 0x001fe20008201000 */
[----:B------:R-:W-:Y:S01]  /*00c0*/  ULDC UR4, c[0x0][0x150] ;  /* 0x0000540000047ab9 */ /* 0x000fe20000000800 */
[----:B------:R-:W-:Y:S02]  /*00d0*/  LEA.HI R3, R3, R0, RZ, 0x9 ;  /* 0x0000000003037211 */ /* 0x000fe400078f48ff */
[----:B--2---:R-:W-:Y:S01]  /*00e0*/  LOP3.LUT R188, R16, 0x7f, RZ, 0xc0, !PT ;  /* 0x0000007f10bc7812 */ /* 0x004fe200078ec0ff */
[----:B------:R-:W-:Y:S01]  /*00f0*/  FMUL R5, R5, UR4 ;  /* 0x0000000405057c20 */ /* 0x000fe20008400000 */
[----:B------:R-:W-:Y:S01]  /*0100*/  SHF.R.S32.HI R3, RZ, 0x9, R3 ;  /* 0x00000009ff037819 */ /* 0x000fe20000011403 */
[----:B---3--:R-:W-:-:S04]  /*0110*/  VIADD R10, R10, 0x3f ;  /* 0x0000003f0a0a7836 */ /* 0x008fc80000000000 */
[----:B------:R-:W-:Y:S01]  /*0120*/  IMAD.SHL.U32 R4, R3, 0x8, RZ ;  /* 0x0000000803047824 */ /* 0x000fe200078e00ff */
[----:B------:R-:W0:Y:S04]  /*0130*/  F2I.U32.TRUNC.NTZ R5, R5 ;  /* 0x0000000500057305 */ /* 0x000e28000020f000 */
[----:B------:R-:W-:Y:S01]  /*0140*/  IABS R7, R4 ;  /* 0x0000000400077213 */ /* 0x000fe20000000000 */
[----:B-1----:R-:W-:Y:S02]  /*0150*/  USHF.L.U32 UR5, UR6, 0x8, URZ ;  /* 0x0000000806057899 */ /* 0x002fe4000800063f */
[----:B------:R-:W-:Y:S01]  /*0160*/  ULEA UR46, UR6, UR46, 0x18 ;  /* 0x0000002e062e7291 */ /* 0x000fe2000f8ec03f */
[----:B------:R-:W1:Y:S01]  /*0170*/  I2F.RP R0, R7 ;  /* 0x0000000700007306 */ /* 0x000e620000209400 */
[----:B------:R-:W-:Y:S01]  /*0180*/  ULOP3.LUT UR5, UR5, 0x100, URZ, 0xc0, !UPT ;  /* 0x0000010005057892 */ /* 0x000fe2000f8ec03f */
[----:B0-----:R-:W-:-:S06]  /*0190*/  IABS R11, R5 ;  /* 0x00000005000b7213 */ /* 0x001fcc0000000000 */
[----:B-1----:R-:W0:Y:S02]  /*01a0*/  MUFU.RCP R0, R0 ;  /* 0x0000000000007308 */ /* 0x002e240000001000 */
[----:B0-----:R-:W-:Y:S01]  /*01b0*/  VIADD R2, R0, 0xffffffe ;  /* 0x0ffffffe00027836 */ /* 0x001fe20000000000 */
[----:B------:R-:W-:-:S05]  /*01c0*/  IABS R0, R4 ;  /* 0x0000000400007213 */ /* 0x000fca0000000000 */
[----:B------:R0:W1:Y:S01]  /*01d0*/  F2I.FTZ.U32.TRUNC.NTZ R3, R2 ;  /* 0x0000000200037305 */ /* 0x000062000021f000 */
[----:B------:R-:W-:Y:S02]  /*01e0*/  IMAD.MOV R0, RZ, RZ, -R0 ;  /* 0x000000ffff007224 */ /* 0x000fe400078e0a00 */
[----:B0-----:R-:W-:Y:S02]  /*01f0*/  IMAD.MOV.U32 R2, RZ, RZ, RZ ;  /* 0x000000ffff027224 */ /* 0x001fe400078e00ff */
[----:B-1----:R-:W-:-:S04]  /*0200*/  IMAD.MOV R6, RZ, RZ, -R3 ;  /* 0x000000ffff067224 */ /* 0x002fc800078e0a03 */
[----:B------:R-:W-:-:S04]  /*0210*/  IMAD R9, R6, R7, RZ ;  /* 0x0000000706097224 */ /* 0x000fc800078e02ff */
[----:B------:R-:W-:-:S06]  /*0220*/  IMAD.HI.U32 R2, R3, R9, R2 ;  /* 0x0000000903027227 */ /* 0x000fcc00078e0002 */
[----:B------:R-:W-:-:S04]  /*0230*/  IMAD.HI.U32 R2, R2, R11, RZ ;  /* 0x0000000b02027227 */ /* 0x000fc800078e00ff */
[----:B------:R-:W-:-:S05]  /*0240*/  IMAD R0, R2, R0, R11 ;  /* 0x0000000002007224 */ /* 0x000fca00078e020b */
[----:B------:R-:W-:-:S13]  /*0250*/  ISETP.GT.U32.AND P1, PT, R7, R0, PT ;  /* 0x000000000700720c */ /* 0x000fda0003f24070 */
[----:B------:R-:W-:Y:S02]  /*0260*/  @!P1 IMAD.IADD R0, R0, 0x1, -R7 ;  /* 0x0000000100009824 */ /* 0x000fe400078e0a07 */
[----:B------:R-:W-:Y:S01]  /*0270*/  @!P1 VIADD R2, R2, 0x1 ;  /* 0x0000000102029836 */ /* 0x000fe20000000000 */
[----:B------:R-:W-:Y:S02]  /*0280*/  ISETP.NE.AND P1, PT, R4, RZ, PT ;  /* 0x000000ff0400720c */ /* 0x000fe40003f25270 */
[----:B------:R-:W-:Y:S02]  /*0290*/  ISETP.GE.U32.AND P0, PT, R0, R7, PT ;  /* 0x000000070000720c */ /* 0x000fe40003f06070 */
[----:B------:R-:W-:-:S04]  /*02a0*/  LOP3.LUT R0, R5, R4, RZ, 0x3c, !PT ;  /* 0x0000000405007212 */ /* 0x000fc800078e3cff */
[----:B------:R-:W-:Y:S01]  /*02b0*/  ISETP.GE.AND P2, PT, R0, RZ, PT ;  /* 0x000000ff0000720c */ /* 0x000fe20003f46270 */
[----:B------:R-:W-:-:S05]  /*02c0*/  VIADD R0, R124, 0x1ff ;  /* 0x000001ff7c007836 */ /* 0x000fca0000000000 */
[----:B------:R-:W-:Y:S01]  /*02d0*/  SHF.R.S32.HI R3, RZ, 0x1f, R0 ;  /* 0x0000001fff037819 */ /* 0x000fe20000011400 */
[----:B------:R-:W-:-:S03]  /*02e0*/  @P0 VIADD R2, R2, 0x1 ;  /* 0x0000000102020836 */ /* 0x000fc60000000000 */
[----:B------:R-:W-:-:S03]  /*02f0*/  LEA.HI R3, R3, R0, RZ, 0x9 ;  /* 0x0000000003037211 */ /* 0x000fc600078f48ff */
[----:B------:R-:W-:Y:S01]  /*0300*/  @!P2 IMAD.MOV R2, RZ, RZ, -R2 ;  /* 0x000000ffff02a224 */ /* 0x000fe200078e0a02 */
[----:B------:R-:W-:-:S05]  /*0310*/  @!P1 LOP3.LUT R2, RZ, R4, RZ, 0x33, !PT ;  /* 0x00000004ff029212 */ /* 0x000fca00078e33ff */
[----:B------:R-:W-:Y:S02]  /*0320*/  IMAD.SHL.U32 R6, R2, 0x8, RZ ;  /* 0x0000000802067824 */ /* 0x000fe400078e00ff */
[----:B------:R-:W-:-:S03]  /*0330*/  IMAD.MOV R2, RZ, RZ, -R2 ;  /* 0x000000ffff027224 */ /* 0x000fc600078e0a02 */
[----:B------:R-:W-:Y:S01]  /*0340*/  LEA.HI.SX32 R3, R3, -R6, 0x17 ;  /* 0x8000000603037211 */ /* 0x000fe200078fbaff */
[----:B------:R-:W-:-:S03]  /*0350*/  IMAD R4, R4, R2, R5 ;  /* 0x0000000204047224 */ /* 0x000fc600078e0205 */
[----:B------:R-:W-:Y:S02]  /*0360*/  VIMNMX R11, R3, 0x8, PT ;  /* 0x00000008030b7848 */ /* 0x000fe40003fe0100 */
[----:B------:R-:W-:Y:S02]  /*0370*/  IABS R9, R4 ;  /* 0x0000000400097213 */ /* 0x000fe40000000000 */
[----:B------:R-:W-:-:S04]  /*0380*/  IABS R7, R11 ;  /* 0x0000000b00077213 */ /* 0x000fc80000000000 */
[----:B------:R-:W0:Y:S08]  /*0390*/  I2F.RP R0, R7 ;  /* 0x0000000700007306 */ /* 0x000e300000209400 */
[----:B0-----:R-:W0:Y:S02]  /*03a0*/  MUFU.RCP R0, R0 ;  /* 0x0000000000007308 */ /* 0x001e240000001000 */
[----:B0-----:R-:W-:-:S06]  /*03b0*/  VIADD R3, R0, 0xffffffe ;  /* 0x0ffffffe00037836 */ /* 0x001fcc0000000000 */
[----:B------:R-:W0:Y:S02]  /*03c0*/  F2I.FTZ.U32.TRUNC.NTZ R3, R3 ;  /* 0x0000000300037305 */ /* 0x000e24000021f000 */
[----:B0-----:R-:W-:-:S04]  /*03d0*/  IMAD.MOV R8, RZ, RZ, -R3 ;  /* 0x000000ffff087224 */ /* 0x001fc800078e0a03 */
[----:B------:R-:W-:Y:S01]  /*03e0*/  IMAD.MOV.U32 R2, RZ, RZ, R8 ;  /* 0x000000ffff027224 */ /* 0x000fe200078e0008 */
[----:B------:R-:W-:-:S03]  /*03f0*/  IABS R8, R11 ;  /* 0x0000000b00087213 */ /* 0x000fc60000000000 */
[----:B------:R-:W-:Y:S02]  /*0400*/  IMAD R5, R2, R7, RZ ;  /* 0x0000000702057224 */ /* 0x000fe400078e02ff */
[----:B------:R-:W-:Y:S02]  /*0410*/  IMAD.MOV.U32 R2, RZ, RZ, RZ ;  /* 0x000000ffff027224 */ /* 0x000fe400078e00ff */
[----:B------:R-:W-:Y:S02]  /*0420*/  IMAD.MOV R0, RZ, RZ, -R8 ;  /* 0x000000ffff007224 */ /* 0x000fe400078e0a08 */
        /* <DEDUP_REMOVED lines=9> */
[----:B------:R-:W-:-:S07]  /*04c0*/  ISETP.GE.AND P2, PT, R0, RZ, PT ;  /* 0x000000ff0000720c */ /* 0x000fce0003f46270 */
[----:B------:R-:W-:Y:S01]  /*04d0*/  @P0 VIADD R2, R2, 0x1 ;  /* 0x0000000102020836 */ /* 0x000fe20000000000 */
[----:B------:R-:W-:-:S03]  /*04e0*/  ISETP.GT.AND P0, PT, R10, 0x3f, PT ;  /* 0x0000003f0a00780c */ /* 0x000fc60003f04270 */
[----:B------:R-:W-:-:S04]  /*04f0*/  IMAD.MOV.U32 R0, RZ, RZ, R2 ;  /* 0x000000ffff007224 */ /* 0x000fc800078e0002 */
[----:B------:R-:W-:Y:S01]  /*0500*/  @!P2 IMAD.MOV R0, RZ, RZ, -R0 ;  /* 0x000000ffff00a224 */ /* 0x000fe200078e0a00 */
[----:B------:R-:W-:-:S05]  /*0510*/  @!P1 LOP3.LUT R0, RZ, R11, RZ, 0x33, !PT ;  /* 0x0000000bff009212 */ /* 0x000fca00078e33ff */
[----:B------:R-:W-:Y:S02]  /*0520*/  IMAD.MOV R2, RZ, RZ, -R0 ;  /* 0x000000ffff027224 */ /* 0x000fe400078e0a00 */
[----:B------:R-:W-:Y:S02]  /*0530*/  IMAD.SHL.U32 R0, R0, 0x200, RZ ;  /* 0x0000020000007824 */ /* 0x000fe400078e00ff */
[----:B------:R-:W-:-:S04]  /*0540*/  IMAD R2, R11, R2, R4 ;  /* 0x000000020b027224 */ /* 0x000fc800078e0204 */
[----:B------:R-:W-:-:S05]  /*0550*/  IMAD.IADD R2, R6, 0x1, R2 ;  /* 0x0000000106027824 */ /* 0x000fca00078e0202 */
[----:B------:R-:W-:-:S13]  /*0560*/  R2UR UR4, R2 ;  /* 0x00000000020472ca */ /* 0x000fda00000e0000 */
[----:B------:R-:W-:-:S06]  /*0570*/  ULEA UR4, UR4, UR5, 0x9 ;  /* 0x0000000504047291 */ /* 0x000fcc000f8e483f */
[----:B------:R-:W-:-:S04]  /*0580*/  VIADD R2, R188, UR4 ;  /* 0x00000004bc027c36 */ /* 0x000fc80008000000 */
[----:B------:R-:W-:Y:S01]  /*0590*/  VIADD R3, R2, 0x80 ;  /* 0x0000008002037836 */ /* 0x000fe20000000000 */
[----:B------:R-:W-:Y:S06]  /*05a0*/  @P0 BRA `(.L_x_0) ;  /* 0x0000003c000c0947 */ /* 0x000fec0003800000 */
[----:B------:R-:W-:Y:S01]  /*05b0*/  IMAD.SHL.U32 R4, R16, 0x8, RZ ;  /* 0x0000000810047824 */ /* 0x000fe200078e00ff */
[----:B------:R1:W-:Y:S01]  /*05c0*/  STL [R1+0xc00], RZ ;  /* 0x000c00ff01007387 */ /* 0x0003e20000100800 */
[----:B------:R-:W-:Y:S02]  /*05d0*/  CS2R R24, SRZ ;  /* 0x0000000000187805 */ /* 0x000fe4000001ff00 */
[----:B------:R-:W-:Y:S02]  /*05e0*/  CS2R R26, SRZ ;  /* 0x00000000001a7805 */ /* 0x000fe4000001ff00 */
[----:B------:R-:W-:Y:S01]  /*05f0*/  CS2R R28, SRZ ;  /* 0x00000000001c7805 */ /* 0x000fe2000001ff00 */
[----:B------:R1:W-:Y:S01]  /*0600*/  STL [R1+0x1ac0], R4 ;  /* 0x001ac00401007387 */ /* 0x0003e20000100800 */
[----:B------:R-:W-:Y:S02]  /*0610*/  CS2R R30, SRZ ;  /* 0x00000000001e7805 */ /* 0x000fe4000001ff00 */
[----:B------:R-:W-:-:S02]  /*0620*/  CS2R R32, SRZ ;  /* 0x0000000000207805 */ /* 0x000fc4000001ff00 */
[----:B------:R-:W-:Y:S01]  /*0630*/  CS2R R34, SRZ ;  /* 0x0000000000227805 */ /* 0x000fe2000001ff00 */
[----:B------:R1:W-:Y:S01]  /*0640*/  STL [R1+0xc04], RZ ;  /* 0x000c04ff01007387 */ /* 0x0003e20000100800 */
[----:B------:R-:W-:Y:S02]  /*0650*/  CS2R R36, SRZ ;  /* 0x0000000000247805 */ /* 0x000fe4000001ff00 */
[----:B------:R-:W-:Y:S02]  /*0660*/  CS2R R38, SRZ ;  /* 0x0000000000267805 */ /* 0x000fe4000001ff00 */
[----:B------:R-:W-:Y:S01]  /*0670*/  CS2R R40, SRZ ;  /* 0x0000000000287805 */ /* 0x000fe2000001ff00 */
[----:B------:R1:W-:Y:S01]  /*0680*/  STL [R1+0xc08], RZ ;  /* 0x000c08ff01007387 */ /* 0x0003e20000100800 */
        /* <DEDUP_REMOVED lines=72> */
[----:B------:R-:W-:-:S03]  /*0b10*/  CS2R R150, SRZ ;  /* 0x0000000000967805 */ /* 0x000fc6000001ff00 */
[----:B------:R1:W-:Y:S04]  /*0b20*/  STL [R1+0xc54], RZ ;  /* 0x000c54ff01007387 */ /* 0x0003e80000100800 */
        /* <DEDUP_REMOVED lines=746> */
[----:B------:R1:W-:Y:S04]  /*39d0*/  STL [R1], RZ ;  /* 0x000000ff01007387 */ /* 0x0003e80000100800 */
        /* <DEDUP_REMOVED lines=126> */
[----:B------:R1:W-:Y:S01]  /*41c0*/  STL [R1+0x1fc], RZ ;  /* 0x0001fcff01007387 */ /* 0x0003e20000100800 */
[----:B------:R-:W-:Y:S05]  /*41d0*/  BRA `(.L_x_1) ;  /* 0x0000032400547947 */ /* 0x000fea0003800000 */
.L_x_0:
[----:B------:R-:W-:Y:S01]  /*41e0*/  IABS R13, R124 ;  /* 0x0000007c000d7213 */ /* 0x000fe20000000000 */
[----:B------:R-:W-:Y:S01]  /*41f0*/  STL [R1+0x1b0c], R125 ;  /* 0x001b0c7d01007387 */ /* 0x000fe20000100800 */
[----:B------:R-:W-:Y:S01]  /*4200*/  IABS R5, R125 ;  /* 0x0000007d00057213 */ /* 0x000fe20000000000 */
[----:B------:R-:W-:Y:S01]  /*4210*/  ULDC UR7, c[0x0][0x23c] ;  /* 0x00008f0000077ab9 */ /* 0x000fe20000000800 */
[----:B------:R-:W0:Y:S01]  /*4220*/  I2F.RP R4, R13 ;  /* 0x0000000d00047306 */ /* 0x000e220000209400 */
[----:B------:R-:W-:Y:S01]  /*4230*/  IABS R14, R3 ;  /* 0x00000003000e7213 */ /* 0x000fe20000000000 */
[----:B------:R1:W-:Y:S01]  /*4240*/  STL [R1+0x1ac4], R0 ;  /* 0x001ac40001007387 */ /* 0x0003e20000100800 */
[----:B------:R-:W-:Y:S01]  /*4250*/  ISETP.GE.AND P2, PT, R2, RZ, PT ;  /* 0x000000ff0200720c */ /* 0x000fe20003f46270 */
[----:B------:R-:W-:Y:S01]  /*4260*/  ULDC.64 UR4, c[0x0][0x218] ;  /* 0x0000860000047ab9 */ /* 0x000fe20000000a00 */
[----:B------:R-:W-:Y:S01]  /*4270*/  ULDC.64 UR8, c[0x0][0x210] ;  /* 0x0000840000087ab9 */ /* 0x000fe20000000a00 */
[----:B------:R-:W-:-:S02]  /*4280*/  ULDC UR14, c[0x0][0x238] ;  /* 0x00008e00000e7ab9 */ /* 0x000fc40000000800 */
[----:B------:R-:W2:Y:S08]  /*4290*/  I2F.RP R11, R5 ;  /* 0x00000005000b7306 */ /* 0x000eb00000209400 */
[----:B0-----:R-:W0:Y:S08]  /*42a0*/  MUFU.RCP R4, R4 ;  /* 0x0000000400047308 */ /* 0x001e300000001000 */
[----:B--2---:R-:W2:Y:S01]  /*42b0*/  MUFU.RCP R11, R11 ;  /* 0x0000000b000b7308 */ /* 0x004ea20000001000 */
[----:B0-----:R-:W-:-:S07]  /*42c0*/  VIADD R6, R4, 0xffffffe ;  /* 0x0ffffffe04067836 */ /* 0x001fce0000000000 */
[----:B------:R0:W3:Y:S01]  /*42d0*/  F2I.FTZ.U32.TRUNC.NTZ R7, R6 ;  /* 0x0000000600077305 */ /* 0x0000e2000021f000 */
[----:B--2---:R-:W-:Y:S01]  /*42e0*/  VIADD R8, R11, 0xffffffe ;  /* 0x0ffffffe0b087836 */ /* 0x004fe20000000000 */
[----:B------:R-:W-:-:S06]  /*42f0*/  SHF.R.U32.HI R11, RZ, 0x6, R16 ;  /* 0x00000006ff0b7819 */ /* 0x000fcc0000011610 */
[----:B------:R2:W4:Y:S01]  /*4300*/  F2I.FTZ.U32.TRUNC.NTZ R9, R8 ;  /* 0x0000000800097305 */ /* 0x000522000021f000 */
[----:B0-----:R-:W-:Y:S01]  /*4310*/  IMAD.MOV.U32 R6, RZ, RZ, RZ ;  /* 0x000000ffff067224 */ /* 0x001fe200078e00ff */
[----:B------:R-:W-:Y:S01]  /*4320*/  SGXT.U32 R11, R11, 0x1 ;  /* 0x000000010b0b781a */ /* 0x000fe20000000000 */
[----:B---3--:R-:W-:-:S04]  /*4330*/  IMAD.MOV R12, RZ, RZ, -R7 ;  /* 0x000000ffff0c7224 */ /* 0x008fc800078e0a07 */
[----:B------:R-:W-:Y:S01]  /*4340*/  IMAD R15, R12, R13, RZ ;  /* 0x0000000d0c0f7224 */ /* 0x000fe200078e02ff */
[----:B------:R-:W-:-:S03]  /*4350*/  IABS R12, R2 ;  /* 0x00000002000c7213 */ /* 0x000fc60000000000 */
[----:B------:R-:W-:-:S06]  /*4360*/  IMAD.HI.U32 R7, R7, R15, R6 ;  /* 0x0000000f07077227 */ /* 0x000fcc00078e0006 */
[----:B------:R-:W-:-:S04]  /*4370*/  IMAD.HI.U32 R4, R7, R12, RZ ;  /* 0x0000000c07047227 */ /* 0x000fc800078e00ff */
[----:B------:R-:W-:Y:S01]  /*4380*/  IMAD.HI.U32 R6, R7, R14, RZ ;  /* 0x0000000e07067227 */ /* 0x000fe200078e00ff */
[----:B------:R-:W-:-:S03]  /*4390*/  LEA.HI R7, R16, R0, RZ, 0x1a ;  /* 0x0000000010077211 */ /* 0x000fc600078fd0ff */
[----:B------:R-:W-:Y:S02]  /*43a0*/  IMAD.MOV R4, RZ, RZ, -R4 ;  /* 0x000000ffff047224 */ /* 0x000fe400078e0a04 */
[----:B--2---:R-:W-:Y:S01]  /*43b0*/  IMAD.MOV R8, RZ, RZ, -R6 ;  /* 0x000000ffff087224 */ /* 0x004fe200078e0a06 */
[----:B------:R-:W-:Y:S01]  /*43c0*/  LOP3.LUT R6, R0, R11, RZ, 0xfc, !PT ;  /* 0x0000000b00067212 */ /* 0x000fe200078efcff */
[C---:B------:R-:W-:Y:S02]  /*43d0*/  IMAD R11, R13.reuse, R4, R12 ;  /* 0x000000040d0b7224 */ /* 0x040fe400078e020c */
[C---:B------:R-:W-:Y:S01]  /*43e0*/  IMAD R12, R13.reuse, R8, R14 ;  /* 0x000000080d0c7224 */ /* 0x040fe200078e020e */
[----:B------:R-:W-:Y:S01]  /*43f0*/  LOP3.LUT R18, R6, 0x1fc, RZ, 0xfc, !PT ;  /* 0x000001fc06127812 */ /* 0x000fe200078efcff */
[--C-:B----4-:R-:W-:Y:S01]  /*4400*/  IMAD.MOV R16, RZ, RZ, -R9.reuse ;  /* 0x000000ffff107224 */ /* 0x110fe200078e0a09 */
[C---:B------:R-:W-:Y:S01]  /*4410*/  ISETP.GT.U32.AND P0, PT, R13.reuse, R11, PT ;  /* 0x0000000b0d00720c */ /* 0x040fe20003f04070 */
[----:B------:R-:W-:Y:S01]  /*4420*/  IMAD.MOV.U32 R8, RZ, RZ, RZ ;  /* 0x000000ffff087224 */ /* 0x000fe200078e00ff */
[----:B------:R-:W-:Y:S01]  /*4430*/  ISETP.GT.U32.AND P1, PT, R13, R12, PT ;  /* 0x0000000c0d00720c */ /* 0x000fe20003f24070 */
[----:B------:R-:W-:Y:S01]  /*4440*/  IMAD R15, R16, R5, RZ ;  /* 0x00000005100f7224 */ /* 0x000fe200078e02ff */
[C---:B------:R-:W-:Y:S01]  /*4450*/  LOP3.LUT R21, R6.reuse, 0x1f0, RZ, 0xfc, !PT ;  /* 0x000001f006157812 */ /* 0x040fe200078efcff */
[----:B------:R-:W-:Y:S01]  /*4460*/  VIADD R17, R7, 0x1fe ;  /* 0x000001fe07117836 */ /* 0x000fe20000000000 */
[----:B------:R-:W-:Y:S01]  /*4470*/  LOP3.LUT R19, R6, 0x1f2, RZ, 0xfc, !PT ;  /* 0x000001f206137812 */ /* 0x000fe200078efcff */
[----:B------:R-:W-:Y:S01]  /*4480*/  IMAD.HI.U32 R4, R9, R15, R8 ;  /* 0x0000000f09047227 */ /* 0x000fe200078e0008 */
[----:B------:R-:W-:-:S02]  /*4490*/  SHF.R.S32.HI R9, RZ, 0x1f, R10 ;  /* 0x0000001fff097819 */ /* 0x000fc4000001140a */
[----:B------:R-:W-:Y:S01]  /*44a0*/  IABS R8, R18 ;  /* 0x0000001200087213 */ /* 0x000fe20000000000 */
[----:B------:R-:W-:Y:S01]  /*44b0*/  VIADD R243, R7, 0x1e ;  /* 0x0000001e07f37836 */ /* 0x000fe20000000000 */
[----:B------:R-:W-:Y:S01]  /*44c0*/  IABS R14, R17 ;  /* 0x00000011000e7213 */ /* 0x000fe20000000000 */
[--C-:B------:R-:W-:Y:S01]  /*44d0*/  @!P0 IMAD.IADD R11, R11, 0x1, -R13.reuse ;  /* 0x000000010b0b8824 */ /* 0x100fe200078e0a0d */
[----:B-1----:R-:W-:Y:S01]  /*44e0*/  LEA.HI R0, R9, R10, RZ, 0x6 ;  /* 0x0000000a09007211 */ /* 0x002fe200078f30ff */
[----:B------:R-:W-:Y:S01]  /*44f0*/  IMAD.MOV.U32 R10, RZ, RZ, R8 ;  /* 0x000000ffff0a7224 */ /* 0x000fe200078e0008 */
[----:B------:R-:W-:Y:S01]  /*4500*/  LOP3.LUT R15, R6, 0x1fa, RZ, 0xfc, !PT ;  /* 0x000001fa060f7812 */ /* 0x000fe200078efcff */
[----:B------:R-:W-:Y:S01]  /*4510*/  IMAD.HI.U32 R8, R4, R14, RZ ;  /* 0x0000000e04087227 */ /* 0x000fe200078e00ff */
[----:B------:R-:W-:Y:S01]  /*4520*/  ISETP.GE.AND P4, PT, R17, RZ, PT ;  /* 0x000000ff1100720c */ /* 0x000fe20003f86270 */
[----:B------:R0:W-:Y:S01]  /*4530*/  STL [R1+0xe00], R0 ;  /* 0x000e000001007387 */ /* 0x0001e20000100800 */
[----:B------:R-:W-:Y:S01]  /*4540*/  LOP3.LUT R17, R6, 0x1f8, RZ, 0xfc, !PT ;  /* 0x000001f806117812 */ /* 0x000fe200078efcff */
[----:B------:R-:W-:Y:S01]  /*4550*/  @!P1 IMAD.IADD R12, R12, 0x1, -R13 ;  /* 0x000000010c0c9824 */ /* 0x000fe200078e0a0d */
[C---:B------:R-:W-:Y:S01]  /*4560*/  ISETP.GT.U32.AND P1, PT, R13.reuse, R11, PT ;  /* 0x0000000b0d00720c */ /* 0x040fe20003f24070 */
[----:B------:R-:W-:Y:S01]  /*4570*/  IMAD.MOV R8, RZ, RZ, -R8 ;  /* 0x000000ffff087224 */ /* 0x000fe200078e0a08 */
[----:B------:R-:W-:Y:S01]  /*4580*/  IABS R16, R17 ;  /* 0x0000001100107213 */ /* 0x000fe20000000000 */
[----:B------:R-:W-:Y:S01]  /*4590*/  IMAD.HI.U32 R9, R4, R10, RZ ;  /* 0x0000000a04097227 */ /* 0x000fe200078e00ff */
[----:B------:R-:W-:Y:S01]  /*45a0*/  ISETP.GT.U32.AND P3, PT, R13, R12, PT ;  /* 0x0000000c0d00720c */ /* 0x000fe20003f64070 */
[----:B------:R-:W-:Y:S01]  /*45b0*/  STL [R1+0x1ac8], R2 ;  /* 0x001ac80201007387 */ /* 0x000fe20000100800 */
[----:B------:R-:W-:Y:S01]  /*45c0*/  ISETP.GE.AND P0, PT, R18, RZ, PT ;  /* 0x000000ff1200720c */ /* 0x000fe20003f06270 */
[C---:B------:R-:W-:Y:S01]  /*45d0*/  IMAD R8, R5.reuse, R8, R14 ;  /* 0x0000000805087224 */ /* 0x040fe200078e020e */
[----:B------:R-:W-:Y:S01]  /*45e0*/  IABS R14, R15 ;  /* 0x0000000f000e7213 */ /* 0x000fe20000000000 */
[----:B------:R-:W-:Y:S01]  /*45f0*/  IMAD.MOV R9, RZ, RZ, -R9 ;  /* 0x000000ffff097224 */ /* 0x000fe200078e0a09 */
[----:B------:R-:W-:Y:S01]  /*4600*/  LOP3.LUT R18, R6, 0x1f4, RZ, 0xfc, !PT ;  /* 0x000001f406127812 */ /* 0x000fe200078efcff */
[----:B------:R-:W-:Y:S01]  /*4610*/  STL [R1+0x1acc], R3 ;  /* 0x001acc0301007387 */ /* 0x000fe20000100800 */
[----:B------:R-:W-:Y:S01]  /*4620*/  ISETP.GT.U32.AND P5, PT, R5, R8, PT ;  /* 0x000000080500720c */ /* 0x000fe20003fa4070 */
[--C-:B------:R-:W-:Y:S01]  /*4630*/  @!P1 IMAD.IADD R11, R11, 0x1, -R13.reuse ;  /* 0x000000010b0b9824 */ /* 0x100fe200078e0a0d */
[----:B------:R-:W-:Y:S01]  /*4640*/  ISETP.GE.AND P1, PT, R3, RZ, PT ;  /* 0x000000ff0300720c */ /* 0x000fe20003f26270 */
[----:B------:R-:W-:Y:S01]  /*4650*/  IMAD R10, R5, R9, R10 ;  /* 0x00000009050a7224 */ /* 0x000fe200078e020a */
[----:B------:R-:W-:Y:S01]  /*4660*/  ISETP.GE.AND P6, PT, R15, RZ, PT ;  /* 0x000000ff0f00720c */ /* 0x000fe20003fc6270 */
[----:B------:R-:W-:Y:S01]  /*4670*/  @!P3 IMAD.IADD R12, R12, 0x1, -R13 ;  /* 0x000000010c0cb824 */ /* 0x000fe200078e0a0d */
[----:B------:R-:W-:Y:S01]  /*4680*/  IABS R15, R19 ;  /* 0x00000013000f7213 */ /* 0x000fe20000000000 */
[----:B------:R-:W-:Y:S01]  /*4690*/  IMAD.HI.U32 R9, R4, R14, RZ ;  /* 0x0000000e04097227 */ /* 0x000fe200078e00ff */
[----:B------:R-:W-:-:S02]  /*46a0*/  ISETP.GT.U32.AND P3, PT, R5, R10, PT ;  /* 0x0000000a0500720c */ /* 0x000fc40003f64070 */
[----:B------:R-:W-:Y:S01]  /*46b0*/  LOP3.LUT R23, R6, 0x1d6, RZ, 0xfc, !PT ;  /* 0x000001d606177812 */ /* 0x000fe200078efcff */
[----:B------:R-:W-:Y:S01]  /*46c0*/  @!P2 IMAD.MOV R11, RZ, RZ, -R11 ;  /* 0x000000ffff0ba224 */ /* 0x000fe200078e0a0b */
[----:B------:R-:W-:Y:S01]  /*46d0*/  ISETP.GE.AND P2, PT, R17, RZ, PT ;  /* 0x000000ff1100720c */ /* 0x000fe20003f46270 */
[----:B------:R-:W-:Y:S01]  /*46e0*/  @!P5 IMAD.IADD R8, R8, 0x1, -R5 ;  /* 0x000000010808d824 */ /* 0x000fe200078e0a05 */
[----:B------:R-:W-:Y:S01]  /*46f0*/  LOP3.LUT R17, R6, 0x1f6, RZ, 0xfc, !PT ;  /* 0x000001f606117812 */ /* 0x000fe200078efcff */
[----:B------:R-:W-:Y:S01]  /*4700*/  IMAD.MOV R9, RZ, RZ, -R9 ;  /* 0x000000ffff097224 */ /* 0x000fe200078e0a09 */
[----:B------:R-:W-:Y:S01]  /*4710*/  ISETP.NE.AND P5, PT, R124, RZ, PT ;  /* 0x000000ff7c00720c */ /* 0x000fe20003fa5270 */
[----:B------:R-:W-:Y:S01]  /*4720*/  @!P1 IMAD.MOV R12, RZ, RZ, -R12 ;  /* 0x000000ffff0c9224 */ /* 0x000fe200078e0a0c */
[----:B------:R-:W-:Y:S01]  /*4730*/  ISETP.GT.U32.AND P1, PT, R5, R8, PT ;  /* 0x000000080500720c */ /* 0x000fe20003f24070 */
[----:B------:R-:W-:Y:S01]  /*4740*/  IMAD.HI.U32 R13, R4, R16, RZ ;  /* 0x00000010040d7227 */ /* 0x000fe200078e00ff */
[----:B------:R-:W-:-:S02]  /*4750*/  LOP3.LUT R124, RZ, R124, RZ, 0x33, !PT ;  /* 0x0000007cff7c7212 */ /* 0x000fc400078e33ff */
[----:B------:R-:W-:Y:S01]  /*4760*/  LOP3.LUT R25, R6, 0x1d4, RZ, 0xfc, !PT ;  /* 0x000001d406197812 */ /* 0x000fe200078efcff */
[C---:B------:R-:W-:Y:S01]  /*4770*/  IMAD R14, R5.reuse, R9, R14 ;  /* 0x00000009050e7224 */ /* 0x040fe200078e020e */
[----:B------:R-:W-:Y:S01]  /*4780*/  IABS R9, R17 ;  /* 0x0000001100097213 */ /* 0x000fe20000000000 */
[----:B------:R-:W-:Y:S01]  /*4790*/  IMAD.MOV R13, RZ, RZ, -R13 ;  /* 0x000000ffff0d7224 */ /* 0x000fe200078e0a0d */
[----:B------:R-:W-:Y:S01]  /*47a0*/  SEL R188, R124, R12, !P5 ;  /* 0x0000000c7cbc7207 */ /* 0x000fe20006800000 */
[----:B------:R-:W-:Y:S01]  /*47b0*/  @!P3 IMAD.IADD R10, R10, 0x1, -R5 ;  /* 0x000000010a0ab824 */ /* 0x000fe200078e0a05 */
[----:B0-----:R-:W-:Y:S01]  /*47c0*/  SEL R0, R124, R11, !P5 ;  /* 0x0000000b7c007207 */ /* 0x001fe20006800000 */
[C---:B------:R-:W-:Y:S01]  /*47d0*/  IMAD R16, R5.reuse, R13, R16 ;  /* 0x0000000d05107224 */ /* 0x040fe200078e0210 */
[C---:B------:R-:W-:Y:S01]  /*47e0*/  ISETP.GT.U32.AND P5, PT, R5.reuse, R14, PT ;  /* 0x0000000e0500720c */ /* 0x040fe20003fa4070 */
[----:B------:R-:W-:Y:S01]  /*47f0*/  IMAD.MOV.U32 R12, RZ, RZ, R9 ;  /* 0x000000ffff0c7224 */ /* 0x000fe200078e0009 */
[C---:B------:R-:W-:Y:S01]  /*4800*/  ISETP.GT.U32.AND P3, PT, R5.reuse, R10, PT ;  /* 0x0000000a0500720c */ /* 0x040fe20003f64070 */
[----:B------:R-:W-:Y:S01]  /*4810*/  @!P1 IMAD.IADD R8, R8, 0x1, -R5 ;  /* 0x0000000108089824 */ /* 0x000fe200078e0a05 */
[C---:B------:R-:W-:Y:S01]  /*4820*/  ISETP.GT.U32.AND P1, PT, R5.reuse, R16, PT ;  /* 0x000000100500720c */ /* 0x040fe20003f24070 */
[----:B------:R-:W-:Y:S01]  /*4830*/  IMAD.HI.U32 R9, R4, R12, RZ ;  /* 0x0000000c04097227 */ /* 0x000fe200078e00ff */
[----:B------:R-:W-:Y:S01]  /*4840*/  IABS R13, R18 ;  /* 0x00000012000d7213 */ /* 0x000fe20000000000 */
[----:B------:R-:W-:Y:S01]  /*4850*/  STL [R1+0x1af0], R0 ;  /* 0x001af00001007387 */ /* 0x000fe20000100800 */
[C---:B------:R-:W-:Y:S01]  /*4860*/  LOP3.LUT R26, R6.reuse, 0x1d2, RZ, 0xfc, !PT ;  /* 0x000001d2061a7812 */ /* 0x040fe200078efcff */
[----:B------:R-:W-:Y:S01]  /*4870*/  IMAD.MOV R9, RZ, RZ, -R9 ;  /* 0x000000ffff097224 */ /* 0x000fe200078e0a09 */
[C---:B------:R-:W-:Y:S01]  /*4880*/  LOP3.LUT R27, R6.reuse, 0x1d0, RZ, 0xfc, !PT ;  /* 0x000001d0061b7812 */ /* 0x040fe200078efcff */
[----:B------:R-:W-:Y:S01]  /*4890*/  IMAD.MOV.U32 R22, RZ, RZ, R8 ;  /* 0x000000ffff167224 */ /* 0x000fe200078e0008 */
[----:B------:R-:W-:Y:S01]  /*48a0*/  STL [R1+0x1af4], R188 ;  /* 0x001af4bc01007387 */ /* 0x000fe20000100800 */
[C---:B------:R-:W-:Y:S01]  /*48b0*/  IMAD R12, R5.reuse, R9, R12 ;  /* 0x00000009050c7224 */ /* 0x040fe200078e020c */
[C---:B------:R-:W-:Y:S01]  /*48c0*/  LOP3.LUT R28, R6.reuse, 0x1cc, RZ, 0xfc, !PT ;  /* 0x000001cc061c7812 */ /* 0x040fe200078efcff */
[----:B------:R-:W-:Y:S01]  /*48d0*/  @!P4 IMAD.MOV R22, RZ, RZ, -R22 ;  /* 0x000000ffff16c224 */ /* 0x000fe200078e0a16 */
[----:B------:R-:W-:Y:S01]  /*48e0*/  LOP3.LUT R30, R6, 0x1c8, RZ, 0xfc, !PT ;  /* 0x000001c8061e7812 */ /* 0x000fe200078efcff */
[--C-:B------:R-:W-:Y:S01]  /*48f0*/  @!P3 IMAD.IADD R10, R10, 0x1, -R5.reuse ;  /* 0x000000010a0ab824 */ /* 0x100fe200078e0a05 */
[----:B------:R-:W-:Y:S01]  /*4900*/  ISETP.GT.U32.AND P4, PT, R5, R12, PT ;  /* 0x0000000c0500720c */ /* 0x000fe20003f84070 */
[--C-:B------:R-:W-:Y:S01]  /*4910*/  @!P5 IMAD.IADD R14, R14, 0x1, -R5.reuse ;  /* 0x000000010e0ed824 */ /* 0x100fe200078e0a05 */
[----:B------:R-:W-:Y:S01]  /*4920*/  ISETP.GE.AND P3, PT, R17, RZ, PT ;  /* 0x000000ff1100720c */ /* 0x000fe20003f66270 */
[----:B------:R-:W-:Y:S01]  /*4930*/  @!P1 IMAD.IADD R16, R16, 0x1, -R5 ;  /* 0x0000000110109824 */ /* 0x000fe200078e0a05 */
[----:B------:R-:W-:Y:S01]  /*4940*/  IABS R17, R21 ;  /* 0x0000001500117213 */ /* 0x000fe20000000000 */
[----:B------:R-:W-:Y:S01]  /*4950*/  IMAD.MOV.U32 R20, RZ, RZ, R10 ;  /* 0x000000ffff147224 */ /* 0x000fe200078e000a */
[C---:B------:R-:W-:Y:S01]  /*4960*/  ISETP.GT.U32.AND P5, PT, R5.reuse, R14, PT ;  /* 0x0000000e0500720c */ /* 0x040fe20003fa4070 */
[----:B------:R-:W-:Y:S01]  /*4970*/  IMAD.HI.U32 R9, R4, R13, RZ ;  /* 0x0000000d04097227 */ /* 0x000fe200078e00ff */
[----:B------:R-:W-:Y:S01]  /*4980*/  ISETP.GT.U32.AND P1, PT, R5, R16, PT ;  /* 0x000000100500720c */ /* 0x000fe20003f24070 */
[----:B------:R0:W-:Y:S01]  /*4990*/  STL [R1+0x24], R22 ;  /* 0x0000241601007387 */ /* 0x0001e20000100800 */
[----:B------:R-:W-:Y:S01]  /*49a0*/  IABS R24, R28 ;  /* 0x0000001c00187213 */ /* 0x000fe20000000000 */
[----:B------:R-:W-:Y:S01]  /*49b0*/  @!P0 IMAD.MOV R20, RZ, RZ, -R20 ;  /* 0x000000ffff148224 */ /* 0x000fe200078e0a14 */
[----:B------:R-:W-:Y:S01]  /*49c0*/  ISETP.GE.AND P0, PT, R18, RZ, PT ;  /* 0x000000ff1200720c */ /* 0x000fe20003f06270 */
[----:B------:R-:W-:Y:S01]  /*49d0*/  IMAD.HI.U32 R8, R4, R17, RZ ;  /* 0x0000001104087227 */ /* 0x000fe200078e00ff */
[----:B------:R-:W-:-:S02]  /*49e0*/  LOP3.LUT R29, R6, 0x1ca, RZ, 0xfc, !PT ;  /* 0x000001ca061d7812 */ /* 0x000fc400078efcff */
[----:B------:R1:W-:Y:S01]  /*49f0*/  STL [R1+0x20], R20 ;  /* 0x0000201401007387 */ /* 0x0003e20000100800 */
[----:B------:R-:W-:Y:S01]  /*4a00*/  IMAD.MOV R10, RZ, RZ, -R9 ;  /* 0x000000ffff0a7224 */ /* 0x000fe200078e0a09 */
[----:B------:R-:W-:Y:S01]  /*4a10*/  LOP3.LUT R32, R6, 0x1c4, RZ, 0xfc, !PT ;  /* 0x000001c406207812 */ /* 0x000fe200078efcff */
[----:B------:R-:W-:Y:S01]  /*4a20*/  @!P4 IMAD.IADD R12, R12, 0x1, -R5 ;  /* 0x000000010c0cc824 */ /* 0x000fe200078e0a05 */
[----:B0-----:R-:W-:Y:S01]  /*4a30*/  IABS R22, R26 ;  /* 0x0000001a00167213 */ /* 0x001fe20000000000 */
[----:B------:R-:W-:Y:S01]  /*4a40*/  IMAD.HI.U32 R11, R4, R15, RZ ;  /* 0x0000000f040b7227 */ /* 0x000fe200078e00ff */
[C---:B------:R-:W-:Y:S02]  /*4a50*/  LOP3.LUT R34, R6.reuse, 0x1c0, RZ, 0xfc, !PT ;  /* 0x000001c006227812 */ /* 0x040fe400078efcff */
[C---:B------:R-:W-:Y:S01]  /*4a60*/  ISETP.GT.U32.AND P4, PT, R5.reuse, R12, PT ;  /* 0x0000000c0500720c */ /* 0x040fe20003f84070 */
[----:B------:R-:W-:Y:S01]  /*4a70*/  IMAD.MOV R18, RZ, RZ, -R11 ;  /* 0x000000ffff127224 */ /* 0x000fe200078e0a0b */
[C---:B------:R-:W-:Y:S01]  /*4a80*/  LOP3.LUT R33, R6.reuse, 0x1c2, RZ, 0xfc, !PT ;  /* 0x000001c206217812 */ /* 0x040fe200078efcff */
[----:B-1----:R-:W-:Y:S01]  /*4a90*/  IMAD.MOV R20, RZ, RZ, -R8 ;  /* 0x000000ffff147224 */ /* 0x002fe200078e0a08 */
[----:B------:R-:W-:Y:S01]  /*4aa0*/  IABS R31, R34 ;  /* 0x00000022001f7213 */ /* 0x000fe20000000000 */
[----:B------:R-:W-:Y:S01]  /*4ab0*/  IMAD R8, R5, R10, R13 ;  /* 0x0000000a05087224 */ /* 0x000fe200078e020d */
[----:B------:R-:W-:Y:S01]  /*4ac0*/  LOP3.LUT R36, R6, 0x1bc, RZ, 0xfc, !PT ;  /* 0x000001bc06247812 */ /* 0x000fe200078efcff */
[--C-:B------:R-:W-:Y:S01]  /*4ad0*/  @!P5 IMAD.IADD R14, R14, 0x1, -R5.reuse ;  /* 0x000000010e0ed824 */ /* 0x100fe200078e0a05 */
[----:B------:R-:W-:Y:S01]  /*4ae0*/  ISETP.GE.AND P5, PT, R19, RZ, PT ;  /* 0x000000ff1300720c */ /* 0x000fe20003fa6270 */
[----:B------:R-:W-:Y:S01]  /*4af0*/  @!P1 IMAD.IADD R16, R16, 0x1, -R5 ;  /* 0x0000000110109824 */ /* 0x000fe200078e0a05 */
[C---:B------:R-:W-:Y:S01]  /*4b00*/  ISETP.GT.U32.AND P1, PT, R5.reuse, R8, PT ;  /* 0x000000080500720c */ /* 0x040fe20003f24070 */
[C---:B------:R-:W-:Y:S01]  /*4b10*/  IMAD R10, R5.reuse, R18, R15 ;  /* 0x00000012050a7224 */ /* 0x040fe200078e020f */
[C---:B------:R-:W-:Y:S01]  /*4b20*/  LOP3.LUT R19, R6.reuse, 0x1ea, RZ, 0xfc, !PT ;  /* 0x000001ea06137812 */ /* 0x040fe200078efcff */
[----:B------:R-:W-:Y:S01]  /*4b30*/  IMAD.MOV.U32 R2, RZ, RZ, R14 ;  /* 0x000000ffff027224 */ /* 0x000fe200078e000e */
[C---:B------:R-:W-:Y:S01]  /*4b40*/  LOP3.LUT R37, R6.reuse, 0x1ba, RZ, 0xfc, !PT ;  /* 0x000001ba06257812 */ /* 0x040fe200078efcff */
[C---:B------:R-:W-:Y:S01]  /*4b50*/  IMAD R18, R5.reuse, R20, R17 ;  /* 0x0000001405127224 */ /* 0x040fe200078e0211 */
[----:B------:R-:W-:Y:S01]  /*4b60*/  LOP3.LUT R17, R6, 0x1ec, RZ, 0xfc, !PT ;  /* 0x000001ec06117812 */ /* 0x000fe200078efcff */
[----:B------:R-:W-:Y:S01]  /*4b70*/  @!P6 IMAD.MOV R2, RZ, RZ, -R2 ;  /* 0x000000ffff02e224 */ /* 0x000fe200078e0a02 */
[C---:B------:R-:W-:Y:S01]  /*4b80*/  ISETP.GT.U32.AND P6, PT, R5.reuse, R10, PT ;  /* 0x0000000a0500720c */ /* 0x040fe20003fc4070 */
[--C-:B------:R-:W-:Y:S01]  /*4b90*/  @!P4 IMAD.IADD R12, R12, 0x1, -R5.reuse ;  /* 0x000000010c0cc824 */ /* 0x100fe200078e0a05 */
[----:B------:R-:W-:Y:S01]  /*4ba0*/  ISETP.GT.U32.AND P4, PT, R5, R18, PT ;  /* 0x000000120500720c */ /* 0x000fe20003f84070 */
[----:B------:R-:W-:Y:S01]  /*4bb0*/  IMAD.MOV.U32 R0, RZ, RZ, R16 ;  /* 0x000000ffff007224 */ /* 0x000fe200078e0010 */
[----:B------:R-:W-:Y:S01]  /*4bc0*/  IABS R15, R17 ;  /* 0x00000011000f7213 */ /* 0x000fe20000000000 */
[----:B------:R-:W-:Y:S01]  /*4bd0*/  @!P1 IMAD.IADD R8, R8, 0x1, -R5 ;  /* 0x0000000108089824 */ /* 0x000fe200078e0a05 */
[----:B------:R-:W-:Y:S01]  /*4be0*/  STL [R1+0x1c], R2 ;  /* 0x00001c0201007387 */ /* 0x000fe20000100800 */
[----:B------:R-:W-:Y:S01]  /*4bf0*/  VIADD R9, R7, 0x1ee ;  /* 0x000001ee07097836 */ /* 0x000fe20000000000 */
[----:B------:R-:W-:Y:S01]  /*4c00*/  IABS R252, R19 ;  /* 0x0000001300fc7213 */ /* 0x000fe20000000000 */
[----:B------:R-:W-:Y:S01]  /*4c10*/  @!P2 IMAD.MOV R0, RZ, RZ, -R0 ;  /* 0x000000ffff00a224 */ /* 0x000fe200078e0a00 */
[----:B------:R-:W-:Y:S01]  /*4c20*/  ISETP.GT.U32.AND P1, PT, R5, R8, PT ;  /* 0x000000080500720c */ /* 0x000fe20003f24070 */
[----:B------:R-:W-:Y:S01]  /*4c30*/  IMAD.HI.U32 R11, R4, R15, RZ ;  /* 0x0000000f040b7227 */ /* 0x000fe200078e00ff */
[----:B------:R-:W-:-:S02]  /*4c40*/  IABS R13, R9 ;  /* 0x00000009000d7213 */ /* 0x000fc40000000000 */
[----:B------:R0:W-:Y:S01]  /*4c50*/  STL [R1+0x18], R0 ;  /* 0x0000180001007387 */ /* 0x0001e20000100800 */
[--C-:B------:R-:W-:Y:S01]  /*4c60*/  @!P6 IMAD.IADD R10, R10, 0x1, -R5.reuse ;  /* 0x000000010a0ae824 */ /* 0x100fe200078e0a05 */
[----:B------:R-:W-:Y:S01]  /*4c70*/  ISETP.GE.AND P2, PT, R9, RZ, PT ;  /* 0x000000ff0900720c */ /* 0x000fe20003f46270 */
[----:B------:R-:W-:Y:S01]  /*4c80*/  @!P4 IMAD.IADD R18, R18, 0x1, -R5 ;  /* 0x000000011212c824 */ /* 0x000fe200078e0a05 */
[----:B------:R-:W-:Y:S01]  /*4c90*/  LOP3.LUT R20, R6, 0x1e0, RZ, 0xfc, !PT ;  /* 0x000001e006147812 */ /* 0x000fe200078efcff */
[----:B------:R-:W-:Y:S01]  /*4ca0*/  IMAD.HI.U32 R9, R4, R13, RZ ;  /* 0x0000000d04097227 */ /* 0x000fe200078e00ff */
[C---:B------:R-:W-:Y:S02]  /*4cb0*/  ISETP.GT.U32.AND P6, PT, R5.reuse, R10, PT ;  /* 0x0000000a0500720c */ /* 0x040fe40003fc4070 */
[----:B------:R-:W-:Y:S01]  /*4cc0*/  ISETP.GT.U32.AND P4, PT, R5, R18, PT ;  /* 0x000000120500720c */ /* 0x000fe20003f84070 */
[----:B------:R-:W-:Y:S01]  /*4cd0*/  IMAD.MOV R14, RZ, RZ, -R9 ;  /* 0x000000ffff0e7224 */ /* 0x000fe200078e0a09 */
[----:B------:R-:W-:Y:S01]  /*4ce0*/  IABS R35, R37 ;  /* 0x0000002500237213 */ /* 0x000fe20000000000 */
[----:B0-----:R-:W-:Y:S01]  /*4cf0*/  IMAD.MOV.U32 R0, RZ, RZ, R12 ;  /* 0x000000ffff007224 */ /* 0x001fe200078e000c */
[----:B------:R-:W-:Y:S01]  /*4d00*/  LOP3.LUT R38, R6, 0x1b6, RZ, 0xfc, !PT ;  /* 0x000001b606267812 */ /* 0x000fe200078efcff */
[----:B------:R-:W-:Y:S01]  /*4d10*/  IMAD.HI.U32 R12, R4, R252, RZ ;  /* 0x000000fc040c7227 */ /* 0x000fe200078e00ff */
[----:B------:R-:W-:-:S02]  /*4d20*/  LOP3.LUT R40, R6, 0x1b4, RZ, 0xfc, !PT ;  /* 0x000001b406287812 */ /* 0x000fc400078efcff */
[C---:B------:R-:W-:Y:S01]  /*4d30*/  LOP3.LUT R41, R6.reuse, 0x1b2, RZ, 0xfc, !PT ;  /* 0x000001b206297812 */ /* 0x040fe200078efcff */
[----:B------:R-:W-:Y:S01]  /*4d40*/  @!P3 IMAD.MOV R0, RZ, RZ, -R0 ;  /* 0x000000ffff00b224 */ /* 0x000fe200078e0a00 */
[----:B------:R-:W-:Y:S01]  /*4d50*/  ISETP.GE.AND P3, PT, R21, RZ, PT ;  /* 0x000000ff1500720c */ /* 0x000fe20003f66270 */
[----:B------:R-:W-:Y:S01]  /*4d60*/  IMAD.MOV R16, RZ, RZ, -R11 ;  /* 0x000000ffff107224 */ /* 0x000fe200078e0a0b */
[----:B------:R-:W-:Y:S01]  /*4d70*/  LOP3.LUT R21, R6, 0x1da, RZ, 0xfc, !PT ;  /* 0x000001da06157812 */ /* 0x000fe200078efcff */
[----:B------:R-:W-:Y:S01]  /*4d80*/  @!P1 IMAD.IADD R8, R8, 0x1, -R5 ;  /* 0x0000000108089824 */ /* 0x000fe200078e0a05 */
[----:B------:R0:W-:Y:S01]  /*4d90*/  STL [R1+0x14], R0 ;  /* 0x0000140001007387 */ /* 0x0001e20000100800 */
[----:B------:R-:W-:Y:S01]  /*4da0*/  IMAD.MOV R9, RZ, RZ, -R12 ;  /* 0x000000ffff097224 */ /* 0x000fe200078e0a0c */
[----:B------:R-:W-:Y:S01]  /*4db0*/  ISETP.GE.AND P1, PT, R17, RZ, PT ;  /* 0x000000ff1100720c */ /* 0x000fe20003f26270 */
[C---:B------:R-:W-:Y:S01]  /*4dc0*/  IMAD R12, R5.reuse, R14, R13 ;  /* 0x0000000e050c7224 */ /* 0x040fe200078e020d */
[C---:B------:R-:W-:Y:S01]  /*4dd0*/  LOP3.LUT R17, R6.reuse, 0x1e4, RZ, 0xfc, !PT ;  /* 0x000001e406117812 */ /* 0x040fe200078efcff */
[C---:B------:R-:W-:Y:S01]  /*4de0*/  IMAD R14, R5.reuse, R16, R15 ;  /* 0x00000010050e7224 */ /* 0x040fe200078e020f */
[----:B------:R-:W-:Y:S01]  /*4df0*/  LOP3.LUT R16, R6, 0x1e6, RZ, 0xfc, !PT ;  /* 0x000001e606107812 */ /* 0x000fe200078efcff */
[--C-:B------:R-:W-:Y:S01]  /*4e00*/  @!P6 IMAD.IADD R10, R10, 0x1, -R5.reuse ;  /* 0x000000010a0ae824 */ /* 0x100fe200078e0a05 */
[C---:B------:R-:W-:Y:S01]  /*4e10*/  ISETP.GT.U32.AND P6, PT, R5.reuse, R12, PT ;  /* 0x0000000c0500720c */ /* 0x040fe20003fc4070 */
[C---:B------:R-:W-:Y:S01]  /*4e20*/  IMAD R252, R5.reuse, R9, R252 ;  /* 0x0000000905fc7224 */ /* 0x040fe200078e02fc */
[----:B------:R-:W-:Y:S01]  /*4e30*/  IABS R11, R16 ;  /* 0x00000010000b7213 */ /* 0x000fe20000000000 */
[----:B0-----:R-:W-:Y:S01]  /*4e40*/  IMAD.MOV.U32 R0, RZ, RZ, R8 ;  /* 0x000000ffff007224 */ /* 0x001fe200078e0008 */
[----:B------:R-:W-:Y:S01]  /*4e50*/  LOP3.LUT R8, R6, 0x1e8, RZ, 0xfc, !PT ;  /* 0x000001e806087812 */ /* 0x000fe200078efcff */
[----:B------:R-:W-:Y:S01]  /*4e60*/  @!P4 IMAD.IADD R18, R18, 0x1, -R5 ;  /* 0x000000011212c824 */ /* 0x000fe200078e0a05 */
[C---:B------:R-:W-:Y:S01]  /*4e70*/  ISETP.GT.U32.AND P4, PT, R5.reuse, R252, PT ;  /* 0x000000fc0500720c */ /* 0x040fe20003f84070 */
[----:B------:R-:W-:Y:S01]  /*4e80*/  @!P0 IMAD.MOV R0, RZ, RZ, -R0 ;  /* 0x000000ffff008224 */ /* 0x000fe200078e0a00 */
[----:B------:R-:W-:Y:S01]  /*4e90*/  ISETP.GT.U32.AND P0, PT, R5, R14, PT ;  /* 0x0000000e0500720c */ /* 0x000fe20003f04070 */
[----:B------:R-:W-:Y:S01]  /*4ea0*/  IMAD.MOV.U32 R188, RZ, RZ, R10 ;  /* 0x000000ffffbc7224 */ /* 0x000fe200078e000a */
[----:B------:R-:W-:-:S02]  /*4eb0*/  IABS R10, R8 ;  /* 0x00000008000a7213 */ /* 0x000fc40000000000 */
[----:B------:R-:W-:Y:S01]  /*4ec0*/  IABS R15, R20 ;  /* 0x00000014000f7213 */ /* 0x000fe20000000000 */
[--C-:B------:R-:W-:Y:S01]  /*4ed0*/  @!P6 IMAD.IADD R12, R12, 0x1, -R5.reuse ;  /* 0x000000010c0ce824 */ /* 0x100fe200078e0a05 */
[----:B------:R-:W-:Y:S01]  /*4ee0*/  ISETP.GE.AND P6, PT, R8, RZ, PT ;  /* 0x000000ff0800720c */ /* 0x000fe20003fc6270 */
[----:B------:R-:W-:Y:S01]  /*4ef0*/  IMAD.HI.U32 R8, R4, R10, RZ ;  /* 0x0000000a04087227 */ /* 0x000fe200078e00ff */
[C---:B------:R-:W-:Y:S02]  /*4f00*/  LOP3.LUT R43, R6.reuse, 0x1b0, RZ, 0xfc, !PT ;  /* 0x000001b0062b7812 */ /* 0x040fe400078efcff */
[----:B------:R-:W-:Y:S01]  /*4f10*/  LOP3.LUT R44, R6, 0x1aa, RZ, 0xfc, !PT ;  /* 0x000001aa062c7812 */ /* 0x000fe200078efcff */
[--C-:B------:R-:W-:Y:S01]  /*4f20*/  @!P4 IMAD.IADD R252, R252, 0x1, -R5.reuse ;  /* 0x00000001fcfcc824 */ /* 0x100fe200078e0a05 */
[----:B------:R-:W-:Y:S01]  /*4f30*/  IABS R39, R43 ;  /* 0x0000002b00277213 */ /* 0x000fe20000000000 */
[----:B------:R-:W-:Y:S01]  /*4f40*/  @!P0 IMAD.IADD R14, R14, 0x1, -R5 ;  /* 0x000000010e0e8824 */ /* 0x000fe200078e0a05 */
[C---:B------:R-:W-:Y:S01]  /*4f50*/  ISETP.GT.U32.AND P0, PT, R5.reuse, R12, PT ;  /* 0x0000000c0500720c */ /* 0x040fe20003f04070 */
[----:B------:R-:W-:Y:S01]  /*4f60*/  IMAD.MOV R9, RZ, RZ, -R8 ;  /* 0x000000ffff097224 */ /* 0x000fe200078e0a08 */
[----:B------:R-:W-:Y:S01]  /*4f70*/  IABS R42, R44 ;  /* 0x0000002c002a7213 */ /* 0x000fe20000000000 */
[----:B------:R-:W-:Y:S01]  /*4f80*/  IMAD.HI.U32 R8, R4, R11, RZ ;  /* 0x0000000b04087227 */ /* 0x000fe200078e00ff */
[----:B------:R-:W-:-:S02]  /*4f90*/  ISETP.GT.U32.AND P4, PT, R5, R14, PT ;  /* 0x0000000e0500720c */ /* 0x000fc40003f84070 */
[C---:B------:R-:W-:Y:S01]  /*4fa0*/  LOP3.LUT R47, R6.reuse, 0x1a6, RZ, 0xfc, !PT ;  /* 0x000001a6062f7812 */ /* 0x040fe200078efcff */
[----:B------:R-:W-:Y:S01]  /*4fb0*/  IMAD.MOV R8, RZ, RZ, -R8 ;  /* 0x000000ffff087224 */ /* 0x000fe200078e0a08 */
[----:B------:R-:W-:Y:S01]  /*4fc0*/  LOP3.LUT R49, R6, 0x1a4, RZ, 0xfc, !PT ;  /* 0x000001a406317812 */ /* 0x000fe200078efcff */
[----:B------:R-:W-:Y:S01]  /*4fd0*/  @!P5 IMAD.MOV R188, RZ, RZ, -R188 ;  /* 0x000000ffffbcd224 */ /* 0x000fe200078e0abc */
[----:B------:R-:W-:Y:S01]  /*4fe0*/  ISETP.GE.AND P5, PT, R19, RZ, PT ;  /* 0x000000ff1300720c */ /* 0x000fe20003fa6270 */
[C---:B------:R-:W-:Y:S01]  /*4ff0*/  IMAD R11, R5.reuse, R8, R11 ;  /* 0x00000008050b7224 */ /* 0x040fe200078e020b */
[----:B------:R-:W-:Y:S01]  /*5000*/  IABS R19, R21 ;  /* 0x0000001500137213 */ /* 0x000fe20000000000 */
[C---:B------:R-:W-:Y:S01]  /*5010*/  IMAD R10, R5.reuse, R9, R10 ;  /* 0x00000009050a7224 */ /* 0x040fe200078e020a */
[----:B------:R-:W-:Y:S01]  /*5020*/  STL [R1+0x1af8], R188 ;  /* 0x001af8bc01007387 */ /* 0x000fe20000100800 */
[--C-:B------:R-:W-:Y:S01]  /*5030*/  @!P0 IMAD.IADD R12, R12, 0x1, -R5.reuse ;  /* 0x000000010c0c8824 */ /* 0x100fe200078e0a05 */
[----:B------:R-:W-:Y:S01]  /*5040*/  IABS R9, R17 ;  /* 0x0000001100097213 */ /* 0x000fe20000000000 */
[----:B------:R-:W-:Y:S01]  /*5050*/  @!P4 IMAD.IADD R14, R14, 0x1, -R5 ;  /* 0x000000010e0ec824 */ /* 0x000fe200078e0a05 */
[C---:B------:R-:W-:Y:S01]  /*5060*/  ISETP.GT.U32.AND P4, PT, R5.reuse, R11, PT ;  /* 0x0000000b0500720c */ /* 0x040fe20003f84070 */
[----:B------:R0:W-:Y:S01]  /*5070*/  STL [R1+0x10], R0 ;  /* 0x0000100001007387 */ /* 0x0001e20000100800 */
[----:B------:R-:W-:Y:S01]  /*5080*/  ISETP.GT.U32.AND P0, PT, R5, R10, PT ;  /* 0x0000000a0500720c */ /* 0x000fe20003f04070 */
[----:B------:R-:W-:Y:S01]  /*5090*/  IMAD.HI.U32 R8, R4, R9, RZ ;  /* 0x0000000904087227 */ /* 0x000fe200078e00ff */
[----:B------:R-:W-:-:S02]  /*50a0*/  LOP3.LUT R50, R6, 0x1a2, RZ, 0xfc, !PT ;  /* 0x000001a206327812 */ /* 0x000fc400078efcff */
[----:B------:R-:W-:Y:S01]  /*50b0*/  IABS R45, R49 ;  /* 0x00000031002d7213 */ /* 0x000fe20000000000 */
[----:B------:R-:W-:Y:S01]  /*50c0*/  IMAD.MOV R8, RZ, RZ, -R8 ;  /* 0x000000ffff087224 */ /* 0x000fe200078e0a08 */
[----:B------:R-:W-:Y:S01]  /*50d0*/  IABS R46, R50 ;  /* 0x00000032002e7213 */ /* 0x000fe20000000000 */
[----:B------:R-:W-:Y:S01]  /*50e0*/  IMAD.MOV.U32 R3, RZ, RZ, R12 ;  /* 0x000000ffff037224 */ /* 0x000fe200078e000c */
[C---:B------:R-:W-:Y:S01]  /*50f0*/  LOP3.LUT R51, R6.reuse, 0x1a0, RZ, 0xfc, !PT ;  /* 0x000001a006337812 */ /* 0x040fe200078efcff */
[----:B0-----:R-:W-:Y:S01]  /*5100*/  IMAD.MOV.U32 R0, RZ, RZ, R18 ;  /* 0x000000ffff007224 */ /* 0x001fe200078e0012 */
[C---:B------:R-:W-:Y:S01]  /*5110*/  LOP3.LUT R18, R6.reuse, 0x1e2, RZ, 0xfc, !PT ;  /* 0x000001e206127812 */ /* 0x040fe200078efcff */
[--C-:B------:R-:W-:Y:S01]  /*5120*/  @!P4 IMAD.IADD R11, R11, 0x1, -R5.reuse ;  /* 0x000000010b0bc824 */ /* 0x100fe200078e0a05 */
[----:B------:R-:W-:Y:S01]  /*5130*/  LOP3.LUT R52, R6, 0x19c, RZ, 0xfc, !PT ;  /* 0x0000019c06347812 */ /* 0x000fe200078efcff */
[----:B------:R-:W-:Y:S01]  /*5140*/  @!P3 IMAD.MOV R0, RZ, RZ, -R0 ;  /* 0x000000ffff00b224 */ /* 0x000fe200078e0a00 */
[C---:B------:R-:W-:Y:S01]  /*5150*/  ISETP.GT.U32.AND P3, PT, R5.reuse, R252, PT ;  /* 0x000000fc0500720c */ /* 0x040fe20003f64070 */
[----:B------:R-:W-:Y:S01]  /*5160*/  @!P0 IMAD.IADD R10, R10, 0x1, -R5 ;  /* 0x000000010a0a8824 */ /* 0x000fe200078e0a05 */
[----:B------:R-:W-:Y:S01]  /*5170*/  IABS R13, R18 ;  /* 0x00000012000d7213 */ /* 0x000fe20000000000 */
[C---:B------:R-:W-:Y:S01]  /*5180*/  IMAD R8, R5.reuse, R8, R9 ;  /* 0x0000000805087224 */ /* 0x040fe200078e0209 */
[C---:B------:R-:W-:Y:S01]  /*5190*/  ISETP.GT.U32.AND P4, PT, R5.reuse, R11, PT ;  /* 0x0000000b0500720c */ /* 0x040fe20003f84070 */
[----:B------:R-:W-:Y:S01]  /*51a0*/  @!P2 IMAD.MOV R3, RZ, RZ, -R3 ;  /* 0x000000ffff03a224 */ /* 0x000fe200078e0a03 */
[----:B------:R-:W-:Y:S01]  /*51b0*/  ISETP.GT.U32.AND P2, PT, R5, R10, PT ;  /* 0x0000000a0500720c */ /* 0x000fe20003f44070 */
[----:B------:R-:W-:Y:S01]  /*51c0*/  IMAD.HI.U32 R9, R4, R13, RZ ;  /* 0x0000000d04097227 */ /* 0x000fe200078e00ff */
[----:B------:R-:W-:Y:S01]  /*51d0*/  ISETP.GE.AND P0, PT, R17, RZ, PT ;  /* 0x000000ff1100720c */ /* 0x000fe20003f06270 */
[----:B------:R-:W-:Y:S01]  /*51e0*/  STL [R1+0x1afc], R0 ;  /* 0x001afc0001007387 */ /* 0x000fe20000100800 */
[----:B------:R-:W-:Y:S01]  /*51f0*/  IABS R48, R52 ;  /* 0x0000003400307213 */ /* 0x000fe20000000000 */
[----:B------:R-:W-:Y:S01]  /*5200*/  IMAD.MOV.U32 R2, RZ, RZ, R14 ;  /* 0x000000ffff027224 */ /* 0x000fe200078e000e */
[----:B------:R-:W-:Y:S01]  /*5210*/  LOP3.LUT R54, R6, 0x198, RZ, 0xfc, !PT ;  /* 0x0000019806367812 */ /* 0x000fe200078efcff */
[----:B------:R-:W-:Y:S01]  /*5220*/  @!P3 IMAD.IADD R252, R252, 0x1, -R5 ;  /* 0x00000001fcfcb824 */ /* 0x000fe200078e0a05 */
[----:B------:R-:W-:Y:S01]  /*5230*/  ISETP.GE.AND P3, PT, R16, RZ, PT ;  /* 0x000000ff1000720c */ /* 0x000fe20003f66270 */
[----:B------:R-:W-:Y:S01]  /*5240*/  IMAD.MOV R16, RZ, RZ, -R9 ;  /* 0x000000ffff107224 */ /* 0x000fe200078e0a09 */
[----:B------:R-:W-:Y:S01]  /*5250*/  LOP3.LUT R53, R6, 0x19a, RZ, 0xfc, !PT ;  /* 0x0000019a06357812 */ /* 0x000fe200078efcff */
[----:B------:R-:W-:Y:S01]  /*5260*/  @!P1 IMAD.MOV R2, RZ, RZ, -R2 ;  /* 0x000000ffff029224 */ /* 0x000fe200078e0a02 */
[C---:B------:R-:W-:Y:S01]  /*5270*/  ISETP.GT.U32.AND P1, PT, R5.reuse, R8, PT ;  /* 0x000000080500720c */ /* 0x040fe20003f24070 */
[----:B------:R-:W-:Y:S01]  /*5280*/  IMAD.HI.U32 R12, R4, R15, RZ ;  /* 0x0000000f040c7227 */ /* 0x000fe200078e00ff */
[C---:B------:R-:W-:Y:S01]  /*5290*/  LOP3.LUT R56, R6.reuse, 0x194, RZ, 0xfc, !PT ;  /* 0x0000019406387812 */ /* 0x040fe200078efcff */
[----:B------:R-:W-:Y:S01]  /*52a0*/  STL [R1+0x1b00], R3 ;  /* 0x001b000301007387 */ /* 0x000fe20000100800 */
[C---:B------:R-:W-:Y:S01]  /*52b0*/  LOP3.LUT R58, R6.reuse, 0x190, RZ, 0xfc, !PT ;  /* 0x00000190063a7812 */ /* 0x040fe200078efcff */
[----:B------:R-:W-:Y:S01]  /*52c0*/  IMAD R13, R5, R16, R13 ;  /* 0x00000010050d7224 */ /* 0x000fe200078e020d */
[C---:B------:R-:W-:Y:S01]  /*52d0*/  LOP3.LUT R16, R6.reuse, 0x1dc, RZ, 0xfc, !PT ;  /* 0x000001dc06107812 */ /* 0x040fe200078efcff */
[----:B------:R-:W-:Y:S01]  /*52e0*/  IMAD.MOV R12, RZ, RZ, -R12 ;  /* 0x000000ffff0c7224 */ /* 0x000fe200078e0a0c */
[----:B------:R-:W-:Y:S01]  /*52f0*/  LOP3.LUT R57, R6, 0x192, RZ, 0xfc, !PT ;  /* 0x0000019206397812 */ /* 0x000fe200078efcff */
[----:B------:R-:W-:Y:S01]  /*5300*/  @!P4 IMAD.IADD R11, R11, 0x1, -R5 ;  /* 0x000000010b0bc824 */ /* 0x000fe200078e0a05 */
[C---:B------:R-:W-:Y:S01]  /*5310*/  ISETP.GT.U32.AND P4, PT, R5.reuse, R13, PT ;  /* 0x0000000d0500720c */ /* 0x040fe20003f84070 */
[C---:B------:R-:W-:Y:S01]  /*5320*/  IMAD R14, R5.reuse, R12, R15 ;  /* 0x0000000c050e7224 */ /* 0x040fe200078e020f */
[----:B------:R-:W-:Y:S01]  /*5330*/  IABS R17, R16 ;  /* 0x0000001000117213 */ /* 0x000fe20000000000 */
[--C-:B------:R-:W-:Y:S01]  /*5340*/  @!P2 IMAD.IADD R10, R10, 0x1, -R5.reuse ;  /* 0x000000010a0aa824 */ /* 0x100fe200078e0a05 */
[----:B------:R-:W-:Y:S01]  /*5350*/  IABS R55, R58 ;  /* 0x0000003a00377213 */ /* 0x000fe20000000000 */
[----:B------:R-:W-:Y:S01]  /*5360*/  @!P1 IMAD.IADD R8, R8, 0x1, -R5 ;  /* 0x0000000108089824 */ /* 0x000fe200078e0a05 */
[C---:B------:R-:W-:Y:S01]  /*5370*/  LOP3.LUT R60, R6.reuse, 0x18c, RZ, 0xfc, !PT ;  /* 0x0000018c063c7812 */ /* 0x040fe200078efcff */
[----:B------:R-:W-:Y:S01]  /*5380*/  @!P6 IMAD.MOV R10, RZ, RZ, -R10 ;  /* 0x000000ffff0ae224 */ /* 0x000fe200078e0a0a */
[----:B------:R-:W-:Y:S01]  /*5390*/  ISETP.GT.U32.AND P6, PT, R5, R14, PT ;  /* 0x0000000e0500720c */ /* 0x000fe20003fc4070 */
[----:B------:R-:W-:Y:S01]  /*53a0*/  VIADD R9, R7, 0x1de ;  /* 0x000001de07097836 */ /* 0x000fe20000000000 */
[----:B------:R-:W-:Y:S01]  /*53b0*/  ISETP.GT.U32.AND P1, PT, R5, R8, PT ;  /* 0x000000080500720c */ /* 0x000fe20003f24070 */
[----:B------:R-:W-:Y:S01]  /*53c0*/  @!P3 IMAD.MOV R11, RZ, RZ, -R11 ;  /* 0x000000ffff0bb224 */ /* 0x000fe200078e0a0b */
[----:B------:R-:W-:Y:S01]  /*53d0*/  LOP3.LUT R61, R6, 0x18a, RZ, 0xfc, !PT ;  /* 0x0000018a063d7812 */ /* 0x000fe200078efcff */
[--C-:B------:R-:W-:Y:S01]  /*53e0*/  @!P4 IMAD.IADD R13, R13, 0x1, -R5.reuse ;  /* 0x000000010d0dc824 */ /* 0x100fe200078e0a05 */
[----:B------:R-:W-:Y:S01]  /*53f0*/  IABS R15, R9 ;  /* 0x00000009000f7213 */ /* 0x000fe20000000000 */
[----:B------:R-:W-:Y:S01]  /*5400*/  @!P5 IMAD.MOV R252, RZ, RZ, -R252 ;  /* 0x000000fffffcd224 */ /* 0x000fe200078e0afc */
[----:B------:R-:W-:Y:S01]  /*5410*/  ISETP.GE.AND P2, PT, R9, RZ, PT ;  /* 0x000000ff0900720c */ /* 0x000fe20003f46270 */
[----:B------:R-:W-:Y:S01]  /*5420*/  STL [R1+0x1b04], R2 ;  /* 0x001b040201007387 */ /* 0x000fe20000100800 */
[C---:B------:R-:W-:Y:S01]  /*5430*/  ISETP.GT.U32.AND P3, PT, R5.reuse, R13, PT ;  /* 0x0000000d0500720c */ /* 0x040fe20003f64070 */
[----:B------:R-:W-:Y:S01]  /*5440*/  IMAD.HI.U32 R9, R4, R15, RZ ;  /* 0x0000000f04097227 */ /* 0x000fe200078e00ff */
[----:B------:R-:W-:Y:S01]  /*5450*/  ISETP.GE.AND P5, PT, R18, RZ, PT ;  /* 0x000000ff1200720c */ /* 0x000fe20003fa6270 */
[----:B------:R-:W-:Y:S01]  /*5460*/  STL [R1+0x1b08], R252 ;  /* 0x001b08fc01007387 */ /* 0x000fe20000100800 */
[----:B------:R-:W-:Y:S01]  /*5470*/  ISETP.GE.AND P4, PT, R20, RZ, PT ;  /* 0x000000ff1400720c */ /* 0x000fe20003f86270 */
[----:B------:R-:W-:Y:S01]  /*5480*/  @!P6 IMAD.IADD R14, R14, 0x1, -R5 ;  /* 0x000000010e0ee824 */ /* 0x000fe200078e0a05 */
[----:B------:R-:W-:Y:S01]  /*5490*/  IABS R59, R61 ;  /* 0x0000003d003b7213 */ /* 0x000fe20000000000 */
[----:B------:R-:W-:Y:S01]  /*54a0*/  IMAD.MOV R12, RZ, RZ, -R9 ;  /* 0x000000ffff0c7224 */ /* 0x000fe200078e0a09 */
[----:B------:R-:W-:Y:S01]  /*54b0*/  LOP3.LUT R62, R6, 0x186, RZ, 0xfc, !PT ;  /* 0x00000186063e7812 */ /* 0x000fe200078efcff */
[----:B------:R-:W-:Y:S01]  /*54c0*/  IMAD.HI.U32 R9, R4, R17, RZ ;  /* 0x0000001104097227 */ /* 0x000fe200078e00ff */
[C---:B------:R-:W-:Y:S01]  /*54d0*/  ISETP.GT.U32.AND P6, PT, R5.reuse, R14, PT ;  /* 0x0000000e0500720c */ /* 0x040fe20003fc4070 */
[----:B------:R-:W-:Y:S01]  /*54e0*/  STL [R1+0x1b10], R10 ;  /* 0x001b100a01007387 */ /* 0x000fe20000100800 */
[----:B------:R-:W-:Y:S01]  /*54f0*/  LOP3.LUT R64, R6, 0x184, RZ, 0xfc, !PT ;  /* 0x0000018406407812 */ /* 0x000fe200078efcff */
[----:B------:R-:W-:Y:S01]  /*5500*/  @!P1 IMAD.IADD R8, R8, 0x1, -R5 ;  /* 0x0000000108089824 */ /* 0x000fe200078e0a05 */
[----:B------:R-:W-:Y:S01]  /*5510*/  ISETP.GE.AND P1, PT, R16, RZ, PT ;  /* 0x000000ff1000720c */ /* 0x000fe20003f26270 */
[----:B------:R-:W-:Y:S01]  /*5520*/  IMAD.HI.U32 R16, R4, R19, RZ ;  /* 0x0000001304107227 */ /* 0x000fe200078e00ff */
[C---:B------:R-:W-:Y:S01]  /*5530*/  LOP3.LUT R65, R6.reuse, 0x182, RZ, 0xfc, !PT ;  /* 0x0000018206417812 */ /* 0x040fe200078efcff */
[----:B------:R-:W-:Y:S01]  /*5540*/  STL [R1+0x1b14], R11 ;  /* 0x001b140b01007387 */ /* 0x000fe20000100800 */
[C---:B------:R-:W-:Y:S01]  /*5550*/  LOP3.LUT R67, R6.reuse, 0x180, RZ, 0xfc, !PT ;  /* 0x0000018006437812 */ /* 0x040fe200078efcff */
[----:B------:R-:W-:Y:S01]  /*5560*/  IMAD.MOV R18, RZ, RZ, -R9 ;  /* 0x000000ffff127224 */ /* 0x000fe200078e0a09 */
[C---:B------:R-:W-:Y:S01]  /*5570*/  LOP3.LUT R68, R6.reuse, 0x17a, RZ, 0xfc, !PT ;  /* 0x0000017a06447812 */ /* 0x040fe200078efcff */
[----:B------:R-:W-:Y:S01]  /*5580*/  IMAD R15, R5, R12, R15 ;  /* 0x0000000c050f7224 */ /* 0x000fe200078e020f */
[----:B------:R-:W-:Y:S01]  /*5590*/  IABS R63, R67 ;  /* 0x00000043003f7213 */ /* 0x000fe20000000000 */
[----:B------:R-:W-:Y:S01]  /*55a0*/  IMAD.MOV.U32 R12, RZ, RZ, R8 ;  /* 0x000000ffff0c7224 */ /* 0x000fe200078e0008 */
[----:B------:R-:W-:Y:S01]  /*55b0*/  IABS R66, R68 ;  /* 0x0000004400427213 */ /* 0x000fe20000000000 */
[----:B------:R-:W-:Y:S01]  /*55c0*/  IMAD.MOV R8, RZ, RZ, -R16 ;  /* 0x000000ffff087224 */ /* 0x000fe200078e0a10 */
[C---:B------:R-:W-:Y:S01]  /*55d0*/  LOP3.LUT R71, R6.reuse, 0x176, RZ, 0xfc, !PT ;  /* 0x0000017606477812 */ /* 0x040fe200078efcff */
[----:B------:R-:W-:Y:S01]  /*55e0*/  @!P3 IMAD.IADD R13, R13, 0x1, -R5 ;  /* 0x000000010d0db824 */ /* 0x000fe200078e0a05 */
[----:B------:R-:W-:Y:S01]  /*55f0*/  ISETP.GE.AND P3, PT, R21, RZ, PT ;  /* 0x000000ff1500720c */ /* 0x000fe20003f66270 */
[C---:B------:R-:W-:Y:S01]  /*5600*/  IMAD R16, R5.reuse, R18, R17 ;  /* 0x0000001205107224 */ /* 0x040fe200078e0211 */
[----:B------:R-:W-:Y:S01]  /*5610*/  IABS R21, R25 ;  /* 0x0000001900157213 */ /* 0x000fe20000000000 */
[----:B------:R-:W-:Y:S01]  /*5620*/  @!P0 IMAD.MOV R12, RZ, RZ, -R12 ;  /* 0x000000ffff0c8224 */ /* 0x000fe200078e0a0c */
[C---:B------:R-:W-:Y:S01]  /*5630*/  ISETP.GT.U32.AND P0, PT, R5.reuse, R15, PT ;  /* 0x0000000f0500720c */ /* 0x040fe20003f04070 */
[C---:B------:R-:W-:Y:S01]  /*5640*/  IMAD R17, R5.reuse, R8, R19 ;  /* 0x0000000805117224 */ /* 0x040fe200078e0213 */
[----:B------:R-:W-:Y:S01]  /*5650*/  LOP3.LUT R8, R6, 0x1d8, RZ, 0xfc, !PT ;  /* 0x000001d806087812 */ /* 0x000fe200078efcff */
[----:B------:R-:W-:Y:S01]  /*5660*/  @!P5 IMAD.MOV R13, RZ, RZ, -R13 ;  /* 0x000000ffff0dd224 */ /* 0x000fe200078e0a0d */
[C---:B------:R-:W-:Y:S01]  /*5670*/  ISETP.GT.U32.AND P5, PT, R5.reuse, R16, PT ;  /* 0x000000100500720c */ /* 0x040fe20003fa4070 */
[--C-:B------:R-:W-:Y:S01]  /*5680*/  @!P6 IMAD.IADD R14, R14, 0x1, -R5.reuse ;  /* 0x000000010e0ee824 */ /* 0x100fe200078e0a05 */
[----:B------:R-:W-:Y:S01]  /*5690*/  ISETP.GT.U32.AND P6, PT, R5, R17, PT ;  /* 0x000000110500720c */ /* 0x000fe20003fc4070 */
[----:B------:R-:W-:Y:S01]  /*56a0*/  STL [R1+0x1b18], R12 ;  /* 0x001b180c01007387 */ /* 0x000fe20000100800 */
[----:B------:R-:W-:Y:S01]  /*56b0*/  IABS R18, R8 ;  /* 0x0000000800127213 */ /* 0x000fe20000000000 */
[----:B------:R-:W-:Y:S01]  /*56c0*/  @!P4 IMAD.MOV R14, RZ, RZ, -R14 ;  /* 0x000000ffff0ec224 */ /* 0x000fe200078e0a0e */
[----:B------:R-:W-:Y:S01]  /*56d0*/  IABS R19, R23 ;  /* 0x0000001700137213 */ /* 0x000fe20000000000 */
[----:B------:R-:W-:Y:S01]  /*56e0*/  STL [R1+0x1b1c], R13 ;  /* 0x001b1c0d01007387 */ /* 0x000fe20000100800 */
[----:B------:R-:W-:Y:S01]  /*56f0*/  LOP3.LUT R73, R6, 0x174, RZ, 0xfc, !PT ;  /* 0x0000017406497812 */ /* 0x000fe200078efcff */
[--C-:B------:R-:W-:Y:S01]  /*5700*/  @!P0 IMAD.IADD R15, R15, 0x1, -R5.reuse ;  /* 0x000000010f0f8824 */ /* 0x100fe200078e0a05 */
[----:B------:R-:W-:Y:S01]  /*5710*/  ISETP.GE.AND P0, PT, R8, RZ, PT ;  /* 0x000000ff0800720c */ /* 0x000fe20003f06270 */
[----:B------:R-:W-:Y:S01]  /*5720*/  IMAD.HI.U32 R8, R4, R18, RZ ;  /* 0x0000001204087227 */ /* 0x000fe200078e00ff */
[----:B------:R-:W-:Y:S01]  /*5730*/  LOP3.LUT R74, R6, 0x172, RZ, 0xfc, !PT ;  /* 0x00000172064a7812 */ /* 0x000fe200078efcff */
[----:B------:R0:W-:Y:S01]  /*5740*/  STL [R1+0x1b20], R14 ;  /* 0x001b200e01007387 */ /* 0x0001e20000100800 */
[----:B------:R-:W-:Y:S01]  /*5750*/  IABS R69, R73 ;  /* 0x0000004900457213 */ /* 0x000fe20000000000 */
[--C-:B------:R-:W-:Y:S01]  /*5760*/  @!P5 IMAD.IADD R16, R16, 0x1, -R5.reuse ;  /* 0x000000011010d824 */ /* 0x100fe200078e0a05 */
[----:B------:R-:W-:Y:S01]  /*5770*/  ISETP.GT.U32.AND P5, PT, R5, R15, PT ;  /* 0x0000000f0500720c */ /* 0x000fe20003fa4070 */
[----:B------:R-:W-:Y:S01]  /*5780*/  @!P6 IMAD.IADD R17, R17, 0x1, -R5 ;  /* 0x000000011111e824 */ /* 0x000fe200078e0a05 */
[----:B------:R-:W-:Y:S01]  /*5790*/  IABS R70, R74 ;  /* 0x0000004a00467213 */ /* 0x000fe20000000000 */
[----:B------:R-:W-:Y:S01]  /*57a0*/  IMAD.MOV R9, RZ, RZ, -R8 ;  /* 0x000000ffff097224 */ /* 0x000fe200078e0a08 */
[C---:B------:R-:W-:Y:S01]  /*57b0*/  ISETP.GT.U32.AND P4, PT, R5.reuse, R16, PT ;  /* 0x000000100500720c */ /* 0x040fe20003f84070 */
[----:B------:R-:W-:Y:S01]  /*57c0*/  IMAD.HI.U32 R8, R4, R19, RZ ;  /* 0x0000001304087227 */ /* 0x000fe200078e00ff */
[----:B------:R-:W-:-:S02]  /*57d0*/  ISETP.GT.U32.AND P6, PT, R5, R17, PT ;  /* 0x000000110500720c */ /* 0x000fc40003fc4070 */
[C---:B------:R-:W-:Y:S01]  /*57e0*/  LOP3.LUT R75, R6.reuse, 0x170, RZ, 0xfc, !PT ;  /* 0x00000170064b7812 */ /* 0x040fe200078efcff */
[----:B------:R-:W-:Y:S01]  /*57f0*/  IMAD.MOV R20, RZ, RZ, -R8 ;  /* 0x000000ffff147224 */ /* 0x000fe200078e0a08 */
[----:B------:R-:W-:Y:S01]  /*5800*/  LOP3.LUT R76, R6, 0x16c, RZ, 0xfc, !PT ;  /* 0x0000016c064c7812 */ /* 0x000fe200078efcff */
[----:B------:R-:W-:Y:S01]  /*5810*/  IMAD.HI.U32 R8, R4, R21, RZ ;  /* 0x0000001504087227 */ /* 0x000fe200078e00ff */
[C---:B------:R-:W-:Y:S02]  /*5820*/  LOP3.LUT R78, R6.reuse, 0x168, RZ, 0xfc, !PT ;  /* 0x00000168064e7812 */ /* 0x040fe400078efcff */
[----:B------:R-:W-:Y:S01]  /*5830*/  IABS R72, R76 ;  /* 0x0000004c00487213 */ /* 0x000fe20000000000 */
[----:B------:R-:W-:Y:S01]  /*5840*/  IMAD R18, R5, R9, R18 ;  /* 0x0000000905127224 */ /* 0x000fe200078e0212 */
[----:B------:R-:W-:Y:S01]  /*5850*/  LOP3.LUT R77, R6, 0x16a, RZ, 0xfc, !PT ;  /* 0x0000016a064d7812 */ /* 0x000fe200078efcff */
[----:B------:R-:W-:Y:S01]  /*5860*/  IMAD.HI.U32 R9, R4, R22, RZ ;  /* 0x0000001604097227 */ /* 0x000fe200078e00ff */
[----:B------:R-:W-:-:S02]  /*5870*/  LOP3.LUT R80, R6, 0x164, RZ, 0xfc, !PT ;  /* 0x0000016406507812 */ /* 0x000fc400078efcff */
[C---:B------:R-:W-:Y:S01]  /*5880*/  LOP3.LUT R82, R6.reuse, 0x160, RZ, 0xfc, !PT ;  /* 0x0000016006527812 */ /* 0x040fe200078efcff */
[----:B------:R-:W-:Y:S01]  /*5890*/  IMAD.MOV R8, RZ, RZ, -R8 ;  /* 0x000000ffff087224 */ /* 0x000fe200078e0a08 */
[----:B------:R-:W-:Y:S01]  /*58a0*/  LOP3.LUT R81, R6, 0x162, RZ, 0xfc, !PT ;  /* 0x0000016206517812 */ /* 0x000fe200078efcff */
[----:B------:R-:W-:Y:S01]  /*58b0*/  @!P5 IMAD.IADD R15, R15, 0x1, -R5 ;  /* 0x000000010f0fd824 */ /* 0x000fe200078e0a05 */
[C---:B------:R-:W-:Y:S01]  /*58c0*/  ISETP.GT.U32.AND P5, PT, R5.reuse, R18, PT ;  /* 0x000000120500720c */ /* 0x040fe20003fa4070 */
[----:B------:R-:W-:Y:S01]  /*58d0*/  IMAD R19, R5, R20, R19 ;  /* 0x0000001405137224 */ /* 0x000fe200078e0213 */
[----:B------:R-:W-:Y:S01]  /*58e0*/  IABS R79, R82 ;  /* 0x00000052004f7213 */ /* 0x000fe20000000000 */
[----:B------:R-:W-:Y:S01]  /*58f0*/  @!P4 IMAD.IADD R16, R16, 0x1, -R5 ;  /* 0x000000011010c824 */ /* 0x000fe200078e0a05 */
[----:B------:R-:W-:Y:S01]  /*5900*/  ISETP.GE.AND P4, PT, R23, RZ, PT ;  /* 0x000000ff1700720c */ /* 0x000fe20003f86270 */
[----:B------:R-:W-:Y:S01]  /*5910*/  IMAD.MOV R9, RZ, RZ, -R9 ;  /* 0x000000ffff097224 */ /* 0x000fe200078e0a09 */
[C---:B------:R-:W-:Y:S01]  /*5920*/  LOP3.LUT R84, R6.reuse, 0x15c, RZ, 0xfc, !PT ;  /* 0x0000015c06547812 */ /* 0x040fe200078efcff */
[----:B------:R-:W-:Y:S01]  /*5930*/  IMAD R20, R5, R8, R21 ;  /* 0x0000000805147224 */ /* 0x000fe200078e0215 */
[----:B------:R-:W-:Y:S01]  /*5940*/  LOP3.LUT R85, R6, 0x15a, RZ, 0xfc, !PT ;  /* 0x0000015a06557812 */ /* 0x000fe200078efcff */
[----:B------:R-:W-:Y:S01]  /*5950*/  @!P6 IMAD.IADD R17, R17, 0x1, -R5 ;  /* 0x000000011111e824 */ /* 0x000fe200078e0a05 */
[C---:B------:R-:W-:Y:S01]  /*5960*/  ISETP.GT.U32.AND P6, PT, R5.reuse, R19, PT ;  /* 0x000000130500720c */ /* 0x040fe20003fc4070 */
[C---:B------:R-:W-:Y:S01]  /*5970*/  IMAD R21, R5.reuse, R9, R22 ;  /* 0x0000000905157224 */ /* 0x040fe200078e0216 */
[----:B------:R-:W-:Y:S01]  /*5980*/  IABS R22, R27 ;  /* 0x0000001b00167213 */ /* 0x000fe20000000000 */
[----:B------:R-:W-:Y:S01]  /*5990*/  @!P1 IMAD.MOV R16, RZ, RZ, -R16 ;  /* 0x000000ffff109224 */ /* 0x000fe200078e0a10 */
[C---:B------:R-:W-:Y:S01]  /*59a0*/  ISETP.GT.U32.AND P1, PT, R5.reuse, R20, PT ;  /* 0x000000140500720c */ /* 0x040fe20003f24070 */
[----:B------:R-:W-:Y:S01]  /*59b0*/  @!P3 IMAD.MOV R17, RZ, RZ, -R17 ;  /* 0x000000ffff11b224 */ /* 0x000fe200078e0a11 */
[----:B------:R-:W-:Y:S01]  /*59c0*/  ISETP.GT.U32.AND P3, PT, R5, R21, PT ;  /* 0x000000150500720c */ /* 0x000fe20003f64070 */
[----:B------:R-:W-:Y:S01]  /*59d0*/  VIADD R8, R7, 0x1ce ;  /* 0x000001ce07087836 */ /* 0x000fe20000000000 */
[----:B------:R-:W-:Y:S01]  /*59e0*/  IABS R83, R85 ;  /* 0x0000005500537213 */ /* 0x000fe20000000000 */
[----:B------:R-:W-:Y:S01]  /*59f0*/  @!P5 IMAD.IADD R18, R18, 0x1, -R5 ;  /* 0x000000011212d824 */ /* 0x000fe200078e0a05 */
[----:B------:R-:W-:Y:S01]  /*5a00*/  LOP3.LUT R86, R6, 0x156, RZ, 0xfc, !PT ;  /* 0x0000015606567812 */ /* 0x000fe200078efcff */
[----:B------:R-:W-:Y:S01]  /*5a10*/  @!P2 IMAD.MOV R15, RZ, RZ, -R15 ;  /* 0x000000ffff0fa224 */ /* 0x000fe200078e0a0f */
[----:B------:R-:W-:Y:S01]  /*5a20*/  ISETP.GE.AND P5, PT, R8, RZ, PT ;  /* 0x000000ff0800720c */ /* 0x000fe20003fa6270 */
[--C-:B------:R-:W-:Y:S01]  /*5a30*/  @!P6 IMAD.IADD R19, R19, 0x1, -R5.reuse ;  /* 0x000000011313e824 */ /* 0x100fe200078e0a05 */
[----:B------:R-:W-:Y:S01]  /*5a40*/  IABS R23, R8 ;  /* 0x0000000800177213 */ /* 0x000fe20000000000 */
[----:B------:R-:W-:Y:S01]  /*5a50*/  IMAD.HI.U32 R8, R4, R22, RZ ;  /* 0x0000001604087227 */ /* 0x000fe200078e00ff */
[C---:B------:R-:W-:Y:S01]  /*5a60*/  ISETP.GT.U32.AND P2, PT, R5.reuse, R18, PT ;  /* 0x000000120500720c */ /* 0x040fe20003f44070 */
[----:B------:R1:W-:Y:S01]  /*5a70*/  STL [R1+0x1b24], R15 ;  /* 0x001b240f01007387 */ /* 0x0003e20000100800 */
[----:B------:R-:W-:Y:S01]  /*5a80*/  ISETP.GT.U32.AND P6, PT, R5, R19, PT ;  /* 0x000000130500720c */ /* 0x000fe20003fc4070 */
[--C-:B------:R-:W-:Y:S01]  /*5a90*/  @!P1 IMAD.IADD R20, R20, 0x1, -R5.reuse ;  /* 0x0000000114149824 */ /* 0x100fe200078e0a05 */
[----:B------:R-:W-:Y:S01]  /*5aa0*/  ISETP.GE.AND P1, PT, R26, RZ, PT ;  /* 0x000000ff1a00720c */ /* 0x000fe20003f26270 */
[----:B------:R-:W-:Y:S01]  /*5ab0*/  IMAD.MOV R8, RZ, RZ, -R8 ;  /* 0x000000ffff087224 */ /* 0x000fe200078e0a08 */
[----:B------:R-:W-:Y:S01]  /*5ac0*/  IABS R26, R30 ;  /* 0x0000001e001a7213 */ /* 0x000fe20000000000 */
[--C-:B------:R-:W-:Y:S01]  /*5ad0*/  @!P3 IMAD.IADD R21, R21, 0x1, -R5.reuse ;  /* 0x000000011515b824 */ /* 0x100fe200078e0a05 */
[C---:B------:R-:W-:Y:S01]  /*5ae0*/  ISETP.GT.U32.AND P3, PT, R5.reuse, R20, PT ;  /* 0x000000140500720c */ /* 0x040fe20003f64070 */
[----:B------:R-:W-:Y:S01]  /*5af0*/  IMAD R22, R5, R8, R22 ;  /* 0x0000000805167224 */ /* 0x000fe200078e0216 */
[----:B------:R-:W-:Y:S01]  /*5b00*/  LOP3.LUT R88, R6, 0x154, RZ, 0xfc, !PT ;  /* 0x0000015406587812 */ /* 0x000fe200078efcff */
[----:B------:R-:W-:Y:S01]  /*5b10*/  IMAD.HI.U32 R8, R4, R23, RZ ;  /* 0x0000001704087227 */ /* 0x000fe200078e00ff */
[C---:B------:R-:W-:Y:S01]  /*5b20*/  LOP3.LUT R89, R6.reuse, 0x152, RZ, 0xfc, !PT ;  /* 0x0000015206597812 */ /* 0x040fe200078efcff */
[----:B------:R-:W-:Y:S01]  /*5b30*/  STL [R1+0x1b28], R16 ;  /* 0x001b281001007387 */ /* 0x000fe20000100800 */
[C---:B------:R-:W-:Y:S01]  /*5b40*/  LOP3.LUT R91, R6.reuse, 0x150, RZ, 0xfc, !PT ;  /* 0x00000150065b7812 */ /* 0x040fe200078efcff */
[----:B------:R-:W-:Y:S01]  /*5b50*/  IMAD.MOV R8, RZ, RZ, -R8 ;  /* 0x000000ffff087224 */ /* 0x000fe200078e0a08 */
[----:B------:R-:W-:Y:S01]  /*5b60*/  LOP3.LUT R92, R6, 0x14a, RZ, 0xfc, !PT ;  /* 0x0000014a065c7812 */ /* 0x000fe200078efcff */
[----:B------:R-:W-:Y:S01]  /*5b70*/  @!P2 IMAD.IADD R18, R18, 0x1, -R5 ;  /* 0x000000011212a824 */ /* 0x000fe200078e0a05 */
[----:B------:R-:W-:Y:S01]  /*5b80*/  ISETP.GE.AND P2, PT, R25, RZ, PT ;  /* 0x000000ff1900720c */ /* 0x000fe20003f46270 */
[----:B------:R-:W-:Y:S01]  /*5b90*/  IMAD R23, R5, R8, R23 ;  /* 0x0000000805177224 */ /* 0x000fe200078e0217 */
[----:B------:R-:W-:Y:S01]  /*5ba0*/  IABS R25, R29 ;  /* 0x0000001d00197213 */ /* 0x000fe20000000000 */
[--C-:B------:R-:W-:Y:S01]  /*5bb0*/  @!P6 IMAD.IADD R19, R19, 0x1, -R5.reuse ;  /* 0x000000011313e824 */ /* 0x100fe200078e0a05 */
[C---:B------:R-:W-:Y:S01]  /*5bc0*/  ISETP.GT.U32.AND P6, PT, R5.reuse, R22, PT ;  /* 0x000000160500720c */ /* 0x040fe20003fc4070 */
[----:B------:R-:W-:Y:S01]  /*5bd0*/  @!P0 IMAD.MOV R18, RZ, RZ, -R18 ;  /* 0x000000ffff128224 */ /* 0x000fe200078e0a12 */
[C---:B------:R-:W-:Y:S01]  /*5be0*/  ISETP.GT.U32.AND P0, PT, R5.reuse, R21, PT ;  /* 0x000000150500720c */ /* 0x040fe20003f04070 */
[----:B------:R-:W-:Y:S01]  /*5bf0*/  @!P3 IMAD.IADD R20, R20, 0x1, -R5 ;  /* 0x000000011414b824 */ /* 0x000fe200078e0a05 */
[----:B------:R-:W-:Y:S01]  /*5c00*/  ISETP.GT.U32.AND P3, PT, R5, R23, PT ;  /* 0x000000170500720c */ /* 0x000fe20003f64070 */
[----:B------:R-:W-:Y:S01]  /*5c10*/  IMAD.HI.U32 R9, R4, R24, RZ ;  /* 0x0000001804097227 */ /* 0x000fe200078e00ff */
[----:B------:R-:W-:Y:S01]  /*5c20*/  IABS R87, R91 ;  /* 0x0000005b00577213 */ /* 0x000fe20000000000 */
[----:B------:R-:W-:Y:S01]  /*5c30*/  STL [R1+0x1b2c], R17 ;  /* 0x001b2c1101007387 */ /* 0x000fe20000100800 */
[----:B------:R-:W-:Y:S01]  /*5c40*/  IABS R90, R92 ;  /* 0x0000005c005a7213 */ /* 0x000fe20000000000 */
[----:B------:R-:W-:Y:S01]  /*5c50*/  IMAD.MOV R9, RZ, RZ, -R9 ;  /* 0x000000ffff097224 */ /* 0x000fe200078e0a09 */
[C---:B------:R-:W-:Y:S01]  /*5c60*/  LOP3.LUT R95, R6.reuse, 0x146, RZ, 0xfc, !PT ;  /* 0x00000146065f7812 */ /* 0x040fe200078efcff */
[----:B------:R-:W-:Y:S01]  /*5c70*/  @!P4 IMAD.MOV R19, RZ, RZ, -R19 ;  /* 0x000000ffff13c224 */ /* 0x000fe200078e0a13 */
[----:B------:R-:W-:Y:S01]  /*5c80*/  ISETP.GE.AND P4, PT, R27, RZ, PT ;  /* 0x000000ff1b00720c */ /* 0x000fe20003f86270 */
[C---:B------:R-:W-:Y:S01]  /*5c90*/  IMAD R24, R5.reuse, R9, R24 ;  /* 0x0000000905187224 */ /* 0x040fe200078e0218 */
[----:B------:R-:W-:Y:S01]  /*5ca0*/  LOP3.LUT R97, R6, 0x144, RZ, 0xfc, !PT ;  /* 0x0000014406617812 */ /* 0x000fe200078efcff */
[--C-:B------:R-:W-:Y:S01]  /*5cb0*/  @!P6 IMAD.IADD R22, R22, 0x1, -R5.reuse ;  /* 0x000000011616e824 */ /* 0x100fe200078e0a05 */
[----:B------:R-:W-:Y:S01]  /*5cc0*/  LOP3.LUT R98, R6, 0x142, RZ, 0xfc, !PT ;  /* 0x0000014206627812 */ /* 0x000fe200078efcff */
[----:B------:R-:W-:Y:S01]  /*5cd0*/  IMAD.HI.U32 R9, R4, R26, RZ ;  /* 0x0000001a04097227 */ /* 0x000fe200078e00ff */
[----:B------:R-:W-:Y:S01]  /*5ce0*/  IABS R93, R97 ;  /* 0x00000061005d7213 */ /* 0x000fe20000000000 */
[----:B------:R-:W-:Y:S01]  /*5cf0*/  STL [R1+0x1b30], R18 ;  /* 0x001b301201007387 */ /* 0x000fe20000100800 */
[----:B------:R-:W-:Y:S01]  /*5d00*/  ISETP.GT.U32.AND P6, PT, R5, R22, PT ;  /* 0x000000160500720c */ /* 0x000fe20003fc4070 */
[--C-:B------:R-:W-:Y:S01]  /*5d10*/  @!P0 IMAD.IADD R21, R21, 0x1, -R5.reuse ;  /* 0x0000000115158824 */ /* 0x100fe200078e0a05 */
[----:B------:R-:W-:Y:S01]  /*5d20*/  ISETP.GE.AND P0, PT, R28, RZ, PT ;  /* 0x000000ff1c00720c */ /* 0x000fe20003f06270 */
[----:B------:R-:W-:Y:S01]  /*5d30*/  @!P3 IMAD.IADD R23, R23, 0x1, -R5 ;  /* 0x000000011717b824 */ /* 0x000fe200078e0a05 */
[----:B------:R-:W-:Y:S01]  /*5d40*/  ISETP.GE.AND P3, PT, R30, RZ, PT ;  /* 0x000000ff1e00720c */ /* 0x000fe20003f66270 */
[----:B------:R-:W-:Y:S01]  /*5d50*/  IMAD.MOV R9, RZ, RZ, -R9 ;  /* 0x000000ffff097224 */ /* 0x000fe200078e0a09 */
[----:B------:R-:W-:Y:S01]  /*5d60*/  IABS R30, R33 ;  /* 0x00000021001e7213 */ /* 0x000fe20000000000 */
[----:B------:R-:W-:Y:S01]  /*5d70*/  @!P1 IMAD.MOV R21, RZ, RZ, -R21 ;  /* 0x000000ffff159224 */ /* 0x000fe200078e0a15 */
[C---:B------:R-:W-:Y:S01]  /*5d80*/  ISETP.GT.U32.AND P1, PT, R5.reuse, R23, PT ;  /* 0x000000170500720c */ /* 0x040fe20003f24070 */
[----:B------:R-:W-:Y:S01]  /*5d90*/  @!P2 IMAD.MOV R20, RZ, RZ, -R20 ;  /* 0x000000ffff14a224 */ /* 0x000fe200078e0a14 */
[C---:B------:R-:W-:Y:S01]  /*5da0*/  ISETP.GT.U32.AND P2, PT, R5.reuse, R24, PT ;  /* 0x000000180500720c */ /* 0x040fe20003f44070 */
[----:B------:R-:W-:Y:S01]  /*5db0*/  IMAD R26, R5, R9, R26 ;  /* 0x00000009051a7224 */ /* 0x000fe200078e021a */
[----:B------:R-:W-:Y:S01]  /*5dc0*/  LOP3.LUT R9, R6, 0x1c6, RZ, 0xfc, !PT ;  /* 0x000001c606097812 */ /* 0x000fe200078efcff */
[----:B------:R-:W-:Y:S01]  /*5dd0*/  IMAD.HI.U32 R8, R4, R25, RZ ;  /* 0x0000001904087227 */ /* 0x000fe200078e00ff */
[----:B------:R-:W-:Y:S01]  /*5de0*/  IABS R94, R98 ;  /* 0x00000062005e7213 */ /* 0x000fe20000000000 */
[----:B------:R2:W-:Y:S01]  /*5df0*/  STL [R1+0x1b34], R19 ;  /* 0x001b341301007387 */ /* 0x0005e20000100800 */
[----:B------:R-:W-:Y:S01]  /*5e00*/  IABS R27, R9 ;  /* 0x00000009001b7213 */ /* 0x000fe20000000000 */
[----:B------:R-:W-:Y:S01]  /*5e10*/  IMAD.MOV R8, RZ, RZ, -R8 ;  /* 0x000000ffff087224 */ /* 0x000fe200078e0a08 */
[----:B------:R-:W-:Y:S01]  /*5e20*/  LOP3.LUT R99, R6, 0x140, RZ, 0xfc, !PT ;  /* 0x0000014006637812 */ /* 0x000fe200078efcff */
[----:B------:R-:W-:Y:S01]  /*5e30*/  @!P6 IMAD.IADD R22, R22, 0x1, -R5 ;  /* 0x000000011616e824 */ /* 0x000fe200078e0a05 */
[----:B------:R-:W-:Y:S01]  /*5e40*/  ISETP.GE.AND P6, PT, R29, RZ, PT ;  /* 0x000000ff1d00720c */ /* 0x000fe20003fc6270 */
[----:B------:R-:W-:Y:S01]  /*5e50*/  IMAD R25, R5, R8, R25 ;  /* 0x0000000805197224 */ /* 0x000fe200078e0219 */
[----:B------:R-:W-:Y:S01]  /*5e60*/  IABS R29, R32 ;  /* 0x00000020001d7213 */ /* 0x000fe20000000000 */
[----:B------:R-:W-:Y:S01]  /*5e70*/  IMAD.HI.U32 R8, R4, R27, RZ ;  /* 0x0000001b04087227 */ /* 0x000fe200078e00ff */
[C---:B------:R-:W-:Y:S01]  /*5e80*/  LOP3.LUT R100, R6.reuse, 0x13c, RZ, 0xfc, !PT ;  /* 0x0000013c06647812 */ /* 0x040fe200078efcff */
[----:B------:R3:W-:Y:S01]  /*5e90*/  STL [R1+0x1b38], R20 ;  /* 0x001b381401007387 */ /* 0x0007e20000100800 */
[----:B------:R-:W-:Y:S01]  /*5ea0*/  LOP3.LUT R102, R6, 0x138, RZ, 0xfc, !PT ;  /* 0x0000013806667812 */ /* 0x000fe200078efcff */
[--C-:B------:R-:W-:Y:S01]  /*5eb0*/  @!P1 IMAD.IADD R23, R23, 0x1, -R5.reuse ;  /* 0x0000000117179824 */ /* 0x100fe200078e0a05 */
[C---:B------:R-:W-:Y:S01]  /*5ec0*/  ISETP.GT.U32.AND P1, PT, R5.reuse, R26, PT ;  /* 0x0000001a0500720c */ /* 0x040fe20003f24070 */
[----:B------:R-:W-:Y:S01]  /*5ed0*/  @!P2 IMAD.IADD R24, R24, 0x1, -R5 ;  /* 0x000000011818a824 */ /* 0x000fe200078e0a05 */
[----:B------:R-:W-:Y:S01]  /*5ee0*/  IABS R96, R100 ;  /* 0x0000006400607213 */ /* 0x000fe20000000000 */
[----:B------:R-:W-:Y:S01]  /*5ef0*/  @!P4 IMAD.MOV R22, RZ, RZ, -R22 ;  /* 0x000000ffff16c224 */ /* 0x000fe200078e0a16 */
[C---:B------:R-:W-:Y:S01]  /*5f00*/  ISETP.GT.U32.AND P4, PT, R5.reuse, R25, PT ;  /* 0x000000190500720c */ /* 0x040fe20003f84070 */
[----:B------:R-:W-:Y:S01]  /*5f10*/  IMAD.MOV R8, RZ, RZ, -R8 ;  /* 0x000000ffff087224 */ /* 0x000fe200078e0a08 */
[C---:B------:R-:W-:Y:S01]  /*5f20*/  ISETP.GT.U32.AND P2, PT, R5.reuse, R24, PT ;  /* 0x000000180500720c */ /* 0x040fe20003f44070 */
[----:B------:R-:W-:Y:S01]  /*5f30*/  @!P5 IMAD.MOV R23, RZ, RZ, -R23 ;  /* 0x000000ffff17d224 */ /* 0x000fe200078e0a17 */
[C---:B------:R-:W-:Y:S01]  /*5f40*/  LOP3.LUT R101, R6.reuse, 0x13a, RZ, 0xfc, !PT ;  /* 0x0000013a06657812 */ /* 0x040fe200078efcff */
[----:B------:R-:W-:Y:S01]  /*5f50*/  IMAD R27, R5, R8, R27 ;  /* 0x00000008051b7224 */ /* 0x000fe200078e021b */
[----:B------:R-:W-:Y:S01]  /*5f60*/  LOP3.LUT R104, R6, 0x134, RZ, 0xfc, !PT ;  /* 0x0000013406687812 */ /* 0x000fe200078efcff */
[----:B------:R-:W-:Y:S01]  /*5f70*/  IMAD.HI.U32 R8, R4, R29, RZ ;  /* 0x0000001d04087227 */ /* 0x000fe200078e00ff */
[----:B------:R-:W-:-:S02]  /*5f80*/  LOP3.LUT R106, R6, 0x130, RZ, 0xfc, !PT ;  /* 0x00000130066a7812 */ /* 0x000fc400078efcff */
[----:B------:R-:W-:Y:S01]  /*5f90*/  ISETP.GT.U32.AND P5, PT, R5, R27, PT ;  /* 0x0000001b0500720c */ /* 0x000fe20003fa4070 */
[--C-:B------:R-:W-:Y:S01]  /*5fa0*/  @!P1 IMAD.IADD R26, R26, 0x1, -R5.reuse ;  /* 0x000000011a1a9824 */ /* 0x100fe200078e0a05 */
[----:B------:R-:W-:Y:S01]  /*5fb0*/  LOP3.LUT R105, R6, 0x132, RZ, 0xfc, !PT ;  /* 0x0000013206697812 */ /* 0x000fe200078efcff */
[--C-:B------:R-:W-:Y:S01]  /*5fc0*/  @!P4 IMAD.IADD R25, R25, 0x1, -R5.reuse ;  /* 0x000000011919c824 */ /* 0x100fe200078e0a05 */
[----:B------:R-:W-:Y:S01]  /*5fd0*/  IABS R103, R106 ;  /* 0x0000006a00677213 */ /* 0x000fe20000000000 */
[--C-:B------:R-:W-:Y:S01]  /*5fe0*/  @!P2 IMAD.IADD R24, R24, 0x1, -R5.reuse ;  /* 0x000000011818a824 */ /* 0x100fe200078e0a05 */
[C---:B------:R-:W-:Y:S01]  /*5ff0*/  ISETP.GT.U32.AND P1, PT, R5.reuse, R26, PT ;  /* 0x0000001a0500720c */ /* 0x040fe20003f24070 */
[----:B------:R-:W-:Y:S01]  /*6000*/  IMAD.HI.U32 R28, R4, R31, RZ ;  /* 0x0000001f041c7227 */ /* 0x000fe200078e00ff */
[----:B------:R-:W-:Y:S02]  /*6010*/  ISETP.GT.U32.AND P4, PT, R5, R25, PT ;  /* 0x000000190500720c */ /* 0x000fe40003f84070 */
[----:B------:R-:W-:Y:S01]  /*6020*/  ISETP.GE.AND P2, PT, R9, RZ, PT ;  /* 0x000000ff0900720c */ /* 0x000fe20003f46270 */
[----:B------:R-:W-:Y:S01]  /*6030*/  IMAD.MOV R8, RZ, RZ, -R8 ;  /* 0x000000ffff087224 */ /* 0x000fe200078e0a08 */
[----:B------:R-:W-:Y:S01]  /*6040*/  LOP3.LUT R108, R6, 0x12c, RZ, 0xfc, !PT ;  /* 0x0000012c066c7812 */ /* 0x000fe200078efcff */
[----:B------:R-:W-:Y:S01]  /*6050*/  @!P0 IMAD.MOV R24, RZ, RZ, -R24 ;  /* 0x000000ffff188224 */ /* 0x000fe200078e0a18 */
[----:B------:R-:W-:Y:S01]  /*6060*/  ISETP.GE.AND P0, PT, R32, RZ, PT ;  /* 0x000000ff2000720c */ /* 0x000fe20003f06270 */
[----:B------:R-:W-:Y:S01]  /*6070*/  @!P5 IMAD.IADD R27, R27, 0x1, -R5 ;  /* 0x000000011b1bd824 */ /* 0x000fe200078e0a05 */
[----:B------:R-:W-:Y:S01]  /*6080*/  LOP3.LUT R109, R6, 0x12a, RZ, 0xfc, !PT ;  /* 0x0000012a066d7812 */ /* 0x000fe200078efcff */
[----:B------:R-:W-:Y:S01]  /*6090*/  IMAD.HI.U32 R9, R4, R30, RZ ;  /* 0x0000001e04097227 */ /* 0x000fe200078e00ff */
[----:B------:R-:W-:-:S02]  /*60a0*/  LOP3.LUT R110, R6, 0x126, RZ, 0xfc, !PT ;  /* 0x00000126066e7812 */ /* 0x000fc400078efcff */
[C---:B------:R-:W-:Y:S01]  /*60b0*/  ISETP.GT.U32.AND P5, PT, R5.reuse, R27, PT ;  /* 0x0000001b0500720c */ /* 0x040fe20003fa4070 */
[----:B------:R-:W-:Y:S01]  /*60c0*/  IMAD.MOV R32, RZ, RZ, -R28 ;  /* 0x000000ffff207224 */ /* 0x000fe200078e0a1c */
[----:B------:R-:W-:Y:S01]  /*60d0*/  IABS R107, R109 ;  /* 0x0000006d006b7213 */ /* 0x000fe20000000000 */
[C---:B------:R-:W-:Y:S01]  /*60e0*/  IMAD R28, R5.reuse, R8, R29 ;  /* 0x00000008051c7224 */ /* 0x040fe200078e021d */
[C---:B------:R-:W-:Y:S01]  /*60f0*/  LOP3.LUT R112, R6.reuse, 0x124, RZ, 0xfc, !PT ;  /* 0x0000012406707812 */ /* 0x040fe200078efcff */
[----:B------:R-:W-:Y:S01]  /*6100*/  IMAD.MOV R9, RZ, RZ, -R9 ;  /* 0x000000ffff097224 */ /* 0x000fe200078e0a09 */
[----:B------:R-:W-:Y:S01]  /*6110*/  LOP3.LUT R113, R6, 0x122, RZ, 0xfc, !PT ;  /* 0x0000012206717812 */ /* 0x000fe200078efcff */
[--C-:B------:R-:W-:Y:S01]  /*6120*/  @!P1 IMAD.IADD R26, R26, 0x1, -R5.reuse ;  /* 0x000000011a1a9824 */ /* 0x100fe200078e0a05 */
[----:B------:R-:W-:Y:S01]  /*6130*/  ISETP.GT.U32.AND P1, PT, R5, R28, PT ;  /* 0x0000001c0500720c */ /* 0x000fe20003f24070 */
[----:B------:R-:W-:Y:S01]  /*6140*/  @!P4 IMAD.IADD R25, R25, 0x1, -R5 ;  /* 0x000000011919c824 */ /* 0x000fe200078e0a05 */
[----:B------:R-:W-:Y:S01]  /*6150*/  ISETP.GE.AND P4, PT, R33, RZ, PT ;  /* 0x000000ff2100720c */ /* 0x000fe20003f86270 */
[C---:B------:R-:W-:Y:S01]  /*6160*/  IMAD R29, R5.reuse, R9, R30 ;  /* 0x00000009051d7224 */ /* 0x040fe200078e021e */
[----:B------:R-:W-:Y:S01]  /*6170*/  IABS R33, R36 ;  /* 0x0000002400217213 */ /* 0x000fe20000000000 */
[----:B------:R-:W-:Y:S01]  /*6180*/  @!P6 IMAD.MOV R25, RZ, RZ, -R25 ;  /* 0x000000ffff19e224 */ /* 0x000fe200078e0a19 */
[----:B------:R-:W-:Y:S01]  /*6190*/  LOP3.LUT R115, R6, 0x120, RZ, 0xfc, !PT ;  /* 0x0000012006737812 */ /* 0x000fe200078efcff */
[C---:B------:R-:W-:Y:S01]  /*61a0*/  IMAD R30, R5.reuse, R32, R31 ;  /* 0x00000020051e7224 */ /* 0x040fe200078e021f */
[----:B------:R-:W-:Y:S01]  /*61b0*/  ISETP.GT.U32.AND P6, PT, R5, R29, PT ;  /* 0x0000001d0500720c */ /* 0x000fe20003fc4070 */
[--C-:B------:R-:W-:Y:S01]  /*61c0*/  @!P5 IMAD.IADD R27, R27, 0x1, -R5.reuse ;  /* 0x000000011b1bd824 */ /* 0x100fe200078e0a05 */
[----:B------:R-:W-:Y:S01]  /*61d0*/  IABS R111, R115 ;  /* 0x00000073006f7213 */ /* 0x000fe20000000000 */
[----:B------:R-:W-:Y:S01]  /*61e0*/  VIADD R8, R7, 0x1be ;  /* 0x000001be07087836 */ /* 0x000fe20000000000 */
[C---:B------:R-:W-:Y:S01]  /*61f0*/  ISETP.GT.U32.AND P5, PT, R5.reuse, R30, PT ;  /* 0x0000001e0500720c */ /* 0x040fe20003fa4070 */
[----:B------:R-:W-:Y:S01]  /*6200*/  @!P1 IMAD.IADD R28, R28, 0x1, -R5 ;  /* 0x000000011c1c9824 */ /* 0x000fe200078e0a05 */
[----:B------:R-:W-:Y:S01]  /*6210*/  LOP3.LUT R116, R6, 0x11a, RZ, 0xfc, !PT ;  /* 0x0000011a06747812 */ /* 0x000fe200078efcff */
[----:B------:R-:W-:Y:S01]  /*6220*/  @!P3 IMAD.MOV R26, RZ, RZ, -R26 ;  /* 0x000000ffff1ab224 */ /* 0x000fe200078e0a1a */
[----:B------:R-:W-:Y:S01]  /*6230*/  IABS R32, R8 ;  /* 0x0000000800207213 */ /* 0x000fe20000000000 */
[----:B------:R-:W-:Y:S01]  /*6240*/  IMAD.HI.U32 R9, R4, R33, RZ ;  /* 0x0000002104097227 */ /* 0x000fe200078e00ff */
[----:B------:R-:W-:-:S02]  /*6250*/  ISETP.GT.U32.AND P1, PT, R5, R28, PT ;  /* 0x0000001c0500720c */ /* 0x000fc40003f24070 */
[----:B------:R-:W-:Y:S01]  /*6260*/  ISETP.GE.AND P3, PT, R8, RZ, PT ;  /* 0x000000ff0800720c */ /* 0x000fe20003f66270 */
[--C-:B------:R-:W-:Y:S01]  /*6270*/  @!P6 IMAD.IADD R29, R29, 0x1, -R5.reuse ;  /* 0x000000011d1de824 */ /* 0x100fe200078e0a05 */
[----:B------:R-:W-:Y:S01]  /*6280*/  IABS R114, R116 ;  /* 0x0000007400727213 */ /* 0x000fe20000000000 */
[----:B------:R-:W-:Y:S01]  /*6290*/  IMAD.HI.U32 R8, R4, R32, RZ ;  /* 0x0000002004087227 */ /* 0x000fe200078e00ff */
[----:B------:R-:W-:Y:S02]  /*62a0*/  LOP3.LUT R119, R6, 0x116, RZ, 0xfc, !PT ;  /* 0x0000011606777812 */ /* 0x000fe400078efcff */
[C---:B------:R-:W-:Y:S01]  /*62b0*/  ISETP.GT.U32.AND P6, PT, R5.reuse, R29, PT ;  /* 0x0000001d0500720c */ /* 0x040fe20003fc4070 */
[----:B------:R-:W-:Y:S01]  /*62c0*/  @!P5 IMAD.IADD R30, R30, 0x1, -R5 ;  /* 0x000000011e1ed824 */ /* 0x000fe200078e0a05 */
[----:B------:R-:W-:Y:S01]  /*62d0*/  LOP3.LUT R121, R6, 0x114, RZ, 0xfc, !PT ;  /* 0x0000011406797812 */ /* 0x000fe200078efcff */
[----:B------:R-:W-:Y:S01]  /*62e0*/  @!P2 IMAD.MOV R27, RZ, RZ, -R27 ;  /* 0x000000ffff1ba224 */ /* 0x000fe200078e0a1b */
[----:B------:R-:W-:Y:S01]  /*62f0*/  ISETP.GE.AND P2, PT, R34, RZ, PT ;  /* 0x000000ff2200720c */ /* 0x000fe20003f46270 */
[----:B------:R-:W-:Y:S01]  /*6300*/  IMAD.HI.U32 R31, R4, R35, RZ ;  /* 0x00000023041f7227 */ /* 0x000fe200078e00ff */
[----:B------:R-:W-:-:S02]  /*6310*/  ISETP.GT.U32.AND P5, PT, R5, R30, PT ;  /* 0x0000001e0500720c */ /* 0x000fc40003fa4070 */
[----:B------:R-:W-:Y:S01]  /*6320*/  LOP3.LUT R122, R6, 0x112, RZ, 0xfc, !PT ;  /* 0x00000112067a7812 */ /* 0x000fe200078efcff */
[----:B------:R-:W-:Y:S01]  /*6330*/  IMAD.MOV R8, RZ, RZ, -R8 ;  /* 0x000000ffff087224 */ /* 0x000fe200078e0a08 */
[----:B------:R-:W-:Y:S01]  /*6340*/  IABS R117, R121 ;  /* 0x0000007900757213 */ /* 0x000fe20000000000 */
[----:B------:R-:W-:Y:S01]  /*6350*/  IMAD.MOV R34, RZ, RZ, -R9 ;  /* 0x000000ffff227224 */ /* 0x000fe200078e0a09 */
[----:B------:R-:W-:Y:S01]  /*6360*/  IABS R118, R122 ;  /* 0x0000007a00767213 */ /* 0x000fe20000000000 */
[----:B------:R-:W-:Y:S01]  /*6370*/  @!P1 IMAD.IADD R28, R28, 0x1, -R5 ;  /* 0x000000011c1c9824 */ /* 0x000fe200078e0a05 */
[----:B------:R-:W-:Y:S01]  /*6380*/  ISETP.GE.AND P1, PT, R36, RZ, PT ;  /* 0x000000ff2400720c */ /* 0x000fe20003f26270 */
[----:B------:R-:W-:Y:S01]  /*6390*/  IMAD.MOV R36, RZ, RZ, -R31 ;  /* 0x000000ffff247224 */ /* 0x000fe200078e0a1f */
[C---:B------:R-:W-:Y:S01]  /*63a0*/  LOP3.LUT R123, R6.reuse, 0x110, RZ, 0xfc, !PT ;  /* 0x00000110067b7812 */ /* 0x040fe200078efcff */
[C---:B------:R-:W-:Y:S01]  /*63b0*/  IMAD R31, R5.reuse, R8, R32 ;  /* 0x00000008051f7224 */ /* 0x040fe200078e0220 */
        /* <DEDUP_REMOVED lines=9> */
[----:B------:R-:W-:Y:S01]  /*6450*/  @!P5 IMAD.IADD R30, R30, 0x1, -R5 ;  /* 0x000000011e1ed824 */ /* 0x000fe200078e0a05 */
[----:B------:R-:W-:Y:S01]  /*6460*/  ISETP.GT.U32.AND P5, PT, R5, R33, PT ;  /* 0x000000210500720c */ /* 0x000fe20003fa4070 */
[----:B------:R-:W-:Y:S01]  /*6470*/  @!P4 IMAD.MOV R29, RZ, RZ, -R29 ;  /* 0x000000ffff1dc224 */ /* 0x000fe200078e0a1d */
[----:B------:R-:W-:Y:S01]  /*6480*/  IABS R35, R38 ;  /* 0x0000002600237213 */ /* 0x000fe20000000000 */
[----:B------:R-:W-:Y:S01]  /*6490*/  @!P2 IMAD.MOV R30, RZ, RZ, -R30 ;  /* 0x000000ffff1ea224 */ /* 0x000fe200078e0a1e */
[----:B------:R-:W-:Y:S01]  /*64a0*/  IABS R36, R40 ;  /* 0x0000002800247213 */ /* 0x000fe20000000000 */
[----:B0-----:R-:W-:Y:S01]  /*64b0*/  VIADD R14, R7, 0xe ;  /* 0x0000000e070e7836 */ /* 0x001fe20000000000 */
[----:B------:R-:W-:Y:S01]  /*64c0*/  ISETP.GE.AND P4, PT, R37, RZ, PT ;  /* 0x000000ff2500720c */ /* 0x000fe20003f86270 */
[----:B------:R-:W-:Y:S01]  /*64d0*/  @!P6 IMAD.IADD R31, R31, 0x1, -R5 ;  /* 0x000000011f1fe824 */ /* 0x000fe200078e0a05 */
[----:B------:R-:W-:Y:S01]  /*64e0*/  ISETP.GE.AND P6, PT, R8, RZ, PT ;  /* 0x000000ff0800720c */ /* 0x000fe20003fc6270 */
[----:B------:R-:W-:Y:S01]  /*64f0*/  IMAD.HI.U32 R8, R4, R34, RZ ;  /* 0x0000002204087227 */ /* 0x000fe200078e00ff */
[----:B------:R-:W-:-:S02]  /*6500*/  IABS R37, R41 ;  /* 0x0000002900257213 */ /* 0x000fc40000000000 */
[----:B------:R-:W-:Y:S01]  /*6510*/  IABS R120, R124 ;  /* 0x0000007c00787213 */ /* 0x000fe20000000000 */
[--C-:B------:R-:W-:Y:S01]  /*6520*/  @!P0 IMAD.IADD R32, R32, 0x1, -R5.reuse ;  /* 0x0000000120208824 */ /* 0x100fe200078e0a05 */
[----:B------:R-:W-:Y:S01]  /*6530*/  ISETP.GT.U32.AND P0, PT, R5, R31, PT ;  /* 0x0000001f0500720c */ /* 0x000fe20003f04070 */
[----:B------:R-:W-:Y:S01]  /*6540*/  @!P5 IMAD.IADD R33, R33, 0x1, -R5 ;  /* 0x000000012121d824 */ /* 0x000fe200078e0a05 */
[----:B------:R-:W-:Y:S01]  /*6550*/  LOP3.LUT R127, R6, 0x108, RZ, 0xfc, !PT ;  /* 0x00000108067f7812 */ /* 0x000fe200078efcff */
[----:B------:R-:W-:Y:S01]  /*6560*/  IMAD.MOV R9, RZ, RZ, -R8 ;  /* 0x000000ffff097224 */ /* 0x000fe200078e0a08 */
[C---:B------:R-:W-:Y:S01]  /*6570*/  ISETP.GT.U32.AND P5, PT, R5.reuse, R32, PT ;  /* 0x000000200500720c */ /* 0x040fe20003fa4070 */
[----:B------:R-:W-:Y:S01]  /*6580*/  IMAD.HI.U32 R8, R4, R35, RZ ;  /* 0x0000002304087227 */ /* 0x000fe200078e00ff */
[C---:B------:R-:W-:Y:S02]  /*6590*/  ISETP.GT.U32.AND P2, PT, R5.reuse, R33, PT ;  /* 0x000000210500720c */ /* 0x040fe40003f44070 */
[C---:B------:R-:W-:Y:S01]  /*65a0*/  LOP3.LUT R126, R6.reuse, 0x10a, RZ, 0xfc, !PT ;  /* 0x0000010a067e7812 */ /* 0x040fe200078efcff */
[----:B------:R-:W-:Y:S01]  /*65b0*/  IMAD.MOV R8, RZ, RZ, -R8 ;  /* 0x000000ffff087224 */ /* 0x000fe200078e0a08 */
[C---:B------:R-:W-:Y:S01]  /*65c0*/  LOP3.LUT R128, R6.reuse, 0x104, RZ, 0xfc, !PT ;  /* 0x0000010406807812 */ /* 0x040fe200078efcff */
[C---:B------:R-:W-:Y:S01]  /*65d0*/  IMAD R34, R5.reuse, R9, R34 ;  /* 0x0000000905227224 */ /* 0x040fe200078e0222 */
[C---:B------:R-:W-:Y:S01]  /*65e0*/  LOP3.LUT R131, R6.reuse, 0x102, RZ, 0xfc, !PT ;  /* 0x0000010206837812 */ /* 0x040fe200078efcff */
[----:B------:R-:W-:Y:S01]  /*65f0*/  IMAD R35, R5, R8, R35 ;  /* 0x0000000805237224 */ /* 0x000fe200078e0223 */
[----:B------:R-:W-:Y:S01]  /*6600*/  LOP3.LUT R132, R6, 0x100, RZ, 0xfc, !PT ;  /* 0x0000010006847812 */ /* 0x000fe200078efcff */
[--C-:B------:R-:W-:Y:S01]  /*6610*/  @!P0 IMAD.IADD R31, R31, 0x1, -R5.reuse ;  /* 0x000000011f1f8824 */ /* 0x100fe200078e0a05 */
[C---:B------:R-:W-:Y:S01]  /*6620*/  ISETP.GT.U32.AND P0, PT, R5.reuse, R34, PT ;  /* 0x000000220500720c */ /* 0x040fe20003f04070 */
[----:B------:R-:W-:Y:S01]  /*6630*/  @!P5 IMAD.IADD R32, R32, 0x1, -R5 ;  /* 0x000000012020d824 */ /* 0x000fe200078e0a05 */
[----:B------:R-:W-:Y:S01]  /*6640*/  ISETP.GT.U32.AND P5, PT, R5, R35, PT ;  /* 0x000000230500720c */ /* 0x000fe20003fa4070 */
[----:B------:R-:W-:Y:S01]  /*6650*/  IMAD.HI.U32 R8, R4, R36, RZ ;  /* 0x0000002404087227 */ /* 0x000fe200078e00ff */
[----:B------:R-:W-:-:S02]  /*6660*/  IABS R129, R132 ;  /* 0x0000008400817213 */ /* 0x000fc40000000000 */
[C---:B------:R-:W-:Y:S01]  /*6670*/  LOP3.LUT R134, R6.reuse, 0xfa, RZ, 0xfc, !PT ;  /* 0x000000fa06867812 */ /* 0x040fe200078efcff */
[----:B------:R-:W-:Y:S01]  /*6680*/  IMAD.MOV R8, RZ, RZ, -R8 ;  /* 0x000000ffff087224 */ /* 0x000fe200078e0a08 */
[C---:B------:R-:W-:Y:S01]  /*6690*/  LOP3.LUT R133, R6.reuse, 0xfc, RZ, 0xfc, !PT ;  /* 0x000000fc06857812 */ /* 0x040fe200078efcff */
[----:B------:R-:W-:Y:S01]  /*66a0*/  @!P3 IMAD.MOV R31, RZ, RZ, -R31 ;  /* 0x000000ffff1fb224 */ /* 0x000fe200078e0a1f */
[C---:B------:R-:W-:Y:S01]  /*66b0*/  LOP3.LUT R135, R6.reuse, 0xf6, RZ, 0xfc, !PT ;  /* 0x000000f606877812 */ /* 0x040fe200078efcff */
[----:B------:R-:W-:Y:S01]  /*66c0*/  IMAD R36, R5, R8, R36 ;  /* 0x0000000805247224 */ /* 0x000fe200078e0224 */
[----:B------:R-:W-:Y:S01]  /*66d0*/  LOP3.LUT R137, R6, 0xf4, RZ, 0xfc, !PT ;  /* 0x000000f406897812 */ /* 0x000fe200078efcff */
[--C-:B------:R-:W-:Y:S01]  /*66e0*/  @!P0 IMAD.IADD R34, R34, 0x1, -R5.reuse ;  /* 0x0000000122228824 */ /* 0x100fe200078e0a05 */
[----:B------:R-:W-:Y:S01]  /*66f0*/  ISETP.GE.AND P0, PT, R40, RZ, PT ;  /* 0x000000ff2800720c */ /* 0x000fe20003f06270 */
[----:B------:R-:W-:Y:S01]  /*6700*/  @!P5 IMAD.IADD R35, R35, 0x1, -R5 ;  /* 0x000000012323d824 */ /* 0x000fe200078e0a05 */
[----:B------:R-:W-:Y:S01]  /*6710*/  LOP3.LUT R138, R6, 0xf2, RZ, 0xfc, !PT ;  /* 0x000000f2068a7812 */ /* 0x000fe200078efcff */
[----:B------:R-:W-:Y:S01]  /*6720*/  IMAD.HI.U32 R8, R4, R37, RZ ;  /* 0x0000002504087227 */ /* 0x000fe200078e00ff */
[----:B------:R-:W-:-:S02]  /*6730*/  ISETP.GT.U32.AND P3, PT, R5, R34, PT ;  /* 0x000000220500720c */ /* 0x000fc40003f64070 */
[----:B------:R-:W-:Y:S01]  /*6740*/  ISETP.GT.U32.AND P5, PT, R5, R35, PT ;  /* 0x000000230500720c */ /* 0x000fe20003fa4070 */
[----:B------:R-:W-:Y:S01]  /*6750*/  @!P2 IMAD.IADD R33, R33, 0x1, -R5 ;  /* 0x000000012121a824 */ /* 0x000fe200078e0a05 */
[----:B------:R-:W-:Y:S01]  /*6760*/  ISETP.GE.AND P2, PT, R38, RZ, PT ;  /* 0x000000ff2600720c */ /* 0x000fe20003f46270 */
[----:B------:R-:W-:Y:S01]  /*6770*/  IMAD.MOV R38, RZ, RZ, -R8 ;  /* 0x000000ffff267224 */ /* 0x000fe200078e0a08 */
[----:B------:R-:W-:Y:S01]  /*6780*/  LOP3.LUT R140, R6, 0xf0, RZ, 0xfc, !PT ;  /* 0x000000f0068c7812 */ /* 0x000fe200078efcff */
[----:B------:R-:W-:Y:S01]  /*6790*/  @!P1 IMAD.MOV R32, RZ, RZ, -R32 ;  /* 0x000000ffff209224 */ /* 0x000fe200078e0a20 */
[C---:B------:R-:W-:Y:S01]  /*67a0*/  ISETP.GT.U32.AND P1, PT, R5.reuse, R36, PT ;  /* 0x000000240500720c */ /* 0x040fe20003f24070 */
[----:B------:R-:W-:Y:S01]  /*67b0*/  IMAD.HI.U32 R9, R4, R39, RZ ;  /* 0x0000002704097227 */ /* 0x000fe200078e00ff */
[----:B------:R-:W-:Y:S02]  /*67c0*/  IABS R136, R140 ;  /* 0x0000008c00887213 */ /* 0x000fe40000000000 */
        /* <DEDUP_REMOVED lines=10> */
[----:B------:R-:W-:Y:S01]  /*6870*/  LOP3.LUT R146, R6, 0xe4, RZ, 0xfc, !PT ;  /* 0x000000e406927812 */ /* 0x000fe200078efcff */
[----:B------:R-:W-:Y:S01]  /*6880*/  @!P1 IMAD.IADD R36, R36, 0x1, -R5 ;  /* 0x0000000124249824 */ /* 0x000fe200078e0a05 */
[----:B------:R-:W-:Y:S01]  /*6890*/  LOP3.LUT R147, R6, 0xe2, RZ, 0xfc, !PT ;  /* 0x000000e206937812 */ /* 0x000fe200078efcff */
[----:B------:R-:W-:Y:S01]  /*68a0*/  @!P6 IMAD.MOV R34, RZ, RZ, -R34 ;  /* 0x000000ffff22e224 */ /* 0x000fe200078e0a22 */
[----:B------:R-:W-:Y:S01]  /*68b0*/  ISETP.GT.U32.AND P6, PT, R5, R38, PT ;  /* 0x000000260500720c */ /* 0x000fe20003fc4070 */
[----:B------:R-:W-:Y:S01]  /*68c0*/  VIADD R8, R7, 0x1ae ;  /* 0x000001ae07087836 */ /* 0x000fe20000000000 */
[----:B------:R-:W-:Y:S01]  /*68d0*/  ISETP.GT.U32.AND P1, PT, R5, R36, PT ;  /* 0x000000240500720c */ /* 0x000fe20003f24070 */
[----:B------:R-:W-:Y:S01]  /*68e0*/  @!P4 IMAD.MOV R33, RZ, RZ, -R33 ;  /* 0x000000ffff21c224 */ /* 0x000fe200078e0a21 */
[----:B------:R-:W-:Y:S01]  /*68f0*/  ISETP.GE.AND P4, PT, R41, RZ, PT ;  /* 0x000000ff2900720c */ /* 0x000fe20003f86270 */
[----:B------:R-:W-:Y:S01]  /*6900*/  @!P5 IMAD.IADD R37, R37, 0x1, -R5 ;  /* 0x000000012525d824 */ /* 0x000fe200078e0a05 */
[----:B------:R-:W-:Y:S01]  /*6910*/  IABS R39, R8 ;  /* 0x0000000800277213 */ /* 0x000fe20000000000 */
[----:B------:R-:W-:Y:S01]  /*6920*/  @!P2 IMAD.MOV R35, RZ, RZ, -R35 ;  /* 0x000000ffff23a224 */ /* 0x000fe200078e0a23 */
[----:B------:R-:W-:-:S02]  /*6930*/  ISETP.GE.AND P3, PT, R8, RZ, PT ;  /* 0x000000ff0800720c */ /* 0x000fc40003f66270 */
[----:B------:R-:W-:Y:S01]  /*6940*/  IABS R41, R9 ;  /* 0x0000000900297213 */ /* 0x000fe20000000000 */
[----:B------:R-:W-:Y:S01]  /*6950*/  IMAD.HI.U32 R8, R4, R39, RZ ;  /* 0x0000002704087227 */ /* 0x000fe200078e00ff */
[----:B------:R-:W-:Y:S02]  /*6960*/  ISETP.GT.U32.AND P2, PT, R5, R37, PT ;  /* 0x000000250500720c */ /* 0x000fe40003f44070 */
[----:B------:R-:W-:Y:S01]  /*6970*/  ISETP.GE.AND P5, PT, R43, RZ, PT ;  /* 0x000000ff2b00720c */ /* 0x000fe20003fa6270 */
[----:B------:R-:W-:Y:S01]  /*6980*/  @!P6 IMAD.IADD R38, R38, 0x1, -R5 ;  /* 0x000000012626e824 */ /* 0x000fe200078e0a05 */
[----:B------:R-:W-:Y:S01]  /*6990*/  IABS R43, R47 ;  /* 0x0000002f002b7213 */ /* 0x000fe20000000000 */
[----:B------:R-:W-:Y:S01]  /*69a0*/  IMAD.MOV R40, RZ, RZ, -R8 ;  /* 0x000000ffff287224 */ /* 0x000fe200078e0a08 */
[----:B------:R-:W-:Y:S01]  /*69b0*/  IABS R142, R146 ;  /* 0x00000092008e7213 */ /* 0x000fe20000000000 */
[----:B------:R-:W-:Y:S01]  /*69c0*/  IMAD.HI.U32 R8, R4, R41, RZ ;  /* 0x0000002904087227 */ /* 0x000fe200078e00ff */
[----:B------:R-:W-:-:S02]  /*69d0*/  ISETP.GT.U32.AND P6, PT, R5, R38, PT ;  /* 0x000000260500720c */ /* 0x000fc40003fc4070 */
[----:B------:R-:W-:Y:S01]  /*69e0*/  IABS R143, R147 ;  /* 0x00000093008f7213 */ /* 0x000fe20000000000 */
[----:B------:R-:W-:Y:S01]  /*69f0*/  @!P1 IMAD.IADD R36, R36, 0x1, -R5 ;  /* 0x0000000124249824 */ /* 0x000fe200078e0a05 */
[----:B------:R-:W-:Y:S01]  /*6a00*/  ISETP.GE.AND P1, PT, R9, RZ, PT ;  /* 0x000000ff0900720c */ /* 0x000fe20003f26270 */
[----:B------:R-:W-:Y:S01]  /*6a10*/  IMAD.HI.U32 R9, R4, R42, RZ ;  /* 0x0000002a04097227 */ /* 0x000fe200078e00ff */
[C---:B------:R-:W-:Y:S02]  /*6a20*/  LOP3.LUT R148, R6.reuse, 0xe0, RZ, 0xfc, !PT ;  /* 0x000000e006947812 */ /* 0x040fe400078efcff */
[C---:B------:R-:W-:Y:S01]  /*6a30*/  LOP3.LUT R149, R6.reuse, 0xdc, RZ, 0xfc, !PT ;  /* 0x000000dc06957812 */ /* 0x040fe200078efcff */
[----:B------:R-:W-:Y:S01]  /*6a40*/  IMAD.MOV R8, RZ, RZ, -R8 ;  /* 0x000000ffff087224 */ /* 0x000fe200078e0a08 */
[C---:B------:R-:W-:Y:S01]  /*6a50*/  LOP3.LUT R150, R6.reuse, 0xda, RZ, 0xfc, !PT ;  /* 0x000000da06967812 */ /* 0x040fe200078efcff */
[----:B------:R-:W-:Y:S01]  /*6a60*/  IMAD R39, R5, R40, R39 ;  /* 0x0000002805277224 */ /* 0x000fe200078e0227 */
[----:B------:R-:W-:Y:S01]  /*6a70*/  IABS R145, R149 ;  /* 0x0000009500917213 */ /* 0x000fe20000000000 */
[----:B------:R-:W-:Y:S01]  /*6a80*/  IMAD.MOV R9, RZ, RZ, -R9 ;  /* 0x000000ffff097224 */ /* 0x000fe200078e0a09 */
[----:B------:R-:W-:Y:S01]  /*6a90*/  LOP3.LUT R151, R6, 0xd8, RZ, 0xfc, !PT ;  /* 0x000000d806977812 */ /* 0x000fe200078efcff */
[----:B------:R-:W-:Y:S01]  /*6aa0*/  @!P2 IMAD.IADD R37, R37, 0x1, -R5 ;  /* 0x000000012525a824 */ /* 0x000fe200078e0a05 */
[----:B------:R-:W-:Y:S01]  /*6ab0*/  ISETP.GE.AND P2, PT, R44, RZ, PT ;  /* 0x000000ff2c00720c */ /* 0x000fe20003f46270 */
[C---:B------:R-:W-:Y:S01]  /*6ac0*/  IMAD R40, R5.reuse, R8, R41 ;  /* 0x0000000805287224 */ /* 0x040fe200078e0229 */
[----:B------:R-:W-:Y:S01]  /*6ad0*/  LOP3.LUT R8, R6, 0x1a8, RZ, 0xfc, !PT ;  /* 0x000001a806087812 */ /* 0x000fe200078efcff */
[----:B------:R-:W-:Y:S01]  /*6ae0*/  @!P0 IMAD.MOV R36, RZ, RZ, -R36 ;  /* 0x000000ffff248224 */ /* 0x000fe200078e0a24 */
[C---:B------:R-:W-:Y:S01]  /*6af0*/  ISETP.GT.U32.AND P0, PT, R5.reuse, R39, PT ;  /* 0x000000270500720c */ /* 0x040fe20003f04070 */
[C---:B------:R-:W-:Y:S01]  /*6b00*/  IMAD R41, R5.reuse, R9, R42 ;  /* 0x0000000905297224 */ /* 0x040fe200078e022a */
[----:B------:R-:W-:Y:S01]  /*6b10*/  IABS R42, R8 ;  /* 0x00000008002a7213 */ /* 0x000fe20000000000 */
[----:B------:R-:W-:Y:S01]  /*6b20*/  @!P4 IMAD.MOV R37, RZ, RZ, -R37 ;  /* 0x000000ffff25c224 */ /* 0x000fe200078e0a25 */
[C---:B------:R-:W-:Y:S01]  /*6b30*/  ISETP.GT.U32.AND P4, PT, R5.reuse, R40, PT ;  /* 0x000000280500720c */ /* 0x040fe20003f84070 */
[----:B------:R-:W-:Y:S01]  /*6b40*/  @!P6 IMAD.IADD R38, R38, 0x1, -R5 ;  /* 0x000000012626e824 */ /* 0x000fe200078e0a05 */
[----:B------:R-:W-:-:S02]  /*6b50*/  ISETP.GT.U32.AND P6, PT, R5, R41, PT ;  /* 0x000000290500720c */ /* 0x000fc40003fc4070 */
[C---:B------:R-:W-:Y:S01]  /*6b60*/  LOP3.LUT R152, R6.reuse, 0xd4, RZ, 0xfc, !PT ;  /* 0x000000d406987812 */ /* 0x040fe200078efcff */
[----:B------:R-:W-:Y:S01]  /*6b70*/  @!P5 IMAD.MOV R38, RZ, RZ, -R38 ;  /* 0x000000ffff26d224 */ /* 0x000fe200078e0a26 */
[C---:B------:R-:W-:Y:S02]  /*6b80*/  LOP3.LUT R155, R6.reuse, 0xd2, RZ, 0xfc, !PT ;  /* 0x000000d2069b7812 */ /* 0x040fe400078efcff */
[----:B------:R-:W-:Y:S01]  /*6b90*/  LOP3.LUT R156, R6, 0xd0, RZ, 0xfc, !PT ;  /* 0x000000d0069c7812 */ /* 0x000fe200078efcff */
[--C-:B------:R-:W-:Y:S01]  /*6ba0*/  @!P0 IMAD.IADD R39, R39, 0x1, -R5.reuse ;  /* 0x0000000127278824 */ /* 0x100fe200078e0a05 */
[----:B------:R-:W-:Y:S01]  /*6bb0*/  ISETP.GE.AND P0, PT, R8, RZ, PT ;  /* 0x000000ff0800720c */ /* 0x000fe20003f06270 */
[----:B------:R-:W-:Y:S01]  /*6bc0*/  IMAD.HI.U32 R8, R4, R42, RZ ;  /* 0x0000002a04087227 */ /* 0x000fe200078e00ff */
[----:B------:R-:W-:Y:S02]  /*6bd0*/  IABS R153, R156 ;  /* 0x0000009c00997213 */ /* 0x000fe40000000000 */
[----:B------:R-:W-:Y:S01]  /*6be0*/  LOP3.LUT R158, R6, 0xca, RZ, 0xfc, !PT ;  /* 0x000000ca069e7812 */ /* 0x000fe200078efcff */
[--C-:B------:R-:W-:Y:S01]  /*6bf0*/  @!P4 IMAD.IADD R40, R40, 0x1, -R5.reuse ;  /* 0x000000012828c824 */ /* 0x100fe200078e0a05 */
[----:B------:R-:W-:Y:S01]  /*6c00*/  ISETP.GT.U32.AND P4, PT, R5, R39, PT ;  /* 0x000000270500720c */ /* 0x000fe20003f84070 */
[----:B------:R-:W-:Y:S01]  /*6c10*/  @!P6 IMAD.IADD R41, R41, 0x1, -R5 ;  /* 0x000000012929e824 */ /* 0x000fe200078e0a05 */
[----:B------:R-:W-:Y:S01]  /*6c20*/  LOP3.LUT R157, R6, 0xcc, RZ, 0xfc, !PT ;  /* 0x000000cc069d7812 */ /* 0x000fe200078efcff */
        /* <DEDUP_REMOVED lines=9> */
[C---:B------:R-:W-:Y:S01]  /*6cc0*/  LOP3.LUT R164, R6.reuse, 0xc0, RZ, 0xfc, !PT ;  /* 0x000000c006a47812 */ /* 0x040fe200078efcff */
[----:B------:R-:W-:Y:S01]  /*6cd0*/  IMAD R42, R5, R9, R42 ;  /* 0x00000009052a7224 */ /* 0x000fe200078e022a */
[----:B------:R-:W-:Y:S01]  /*6ce0*/  LOP3.LUT R165, R6, 0xba, RZ, 0xfc, !PT ;  /* 0x000000ba06a57812 */ /* 0x000fe200078efcff */
[----:B------:R-:W-:Y:S01]  /*6cf0*/  IMAD.HI.U32 R9, R4, R46, RZ ;  /* 0x0000002e04097227 */ /* 0x000fe200078e00ff */
[----:B------:R-:W-:-:S02]  /*6d00*/  IABS R160, R164 ;  /* 0x000000a400a07213 */ /* 0x000fc40000000000 */
[----:B------:R-:W-:Y:S01]  /*6d10*/  IABS R163, R165 ;  /* 0x000000a500a37213 */ /* 0x000fe20000000000 */
[----:B------:R-:W-:Y:S01]  /*6d20*/  IMAD.MOV R8, RZ, RZ, -R8 ;  /* 0x000000ffff087224 */ /* 0x000fe200078e0a08 */
[C---:B------:R-:W-:Y:S01]  /*6d30*/  LOP3.LUT R168, R6.reuse, 0xb6, RZ, 0xfc, !PT ;  /* 0x000000b606a87812 */ /* 0x040fe200078efcff */
[----:B------:R-:W-:Y:S01]  /*6d40*/  @!P4 IMAD.IADD R39, R39, 0x1, -R5 ;  /* 0x000000012727c824 */ /* 0x000fe200078e0a05 */
[C---:B------:R-:W-:Y:S01]  /*6d50*/  ISETP.GT.U32.AND P4, PT, R5.reuse, R42, PT ;  /* 0x0000002a0500720c */ /* 0x040fe20003f84070 */
[----:B------:R-:W-:Y:S01]  /*6d60*/  IMAD R43, R5, R44, R43 ;  /* 0x0000002c052b7224 */ /* 0x000fe200078e022b */
[----:B------:R-:W-:Y:S01]  /*6d70*/  LOP3.LUT R170, R6, 0xb4, RZ, 0xfc, !PT ;  /* 0x000000b406aa7812 */ /* 0x000fe200078efcff */
[----:B------:R-:W-:Y:S01]  /*6d80*/  @!P5 IMAD.IADD R40, R40, 0x1, -R5 ;  /* 0x000000012828d824 */ /* 0x000fe200078e0a05 */
[----:B------:R-:W-:Y:S01]  /*6d90*/  ISETP.GE.AND P5, PT, R47, RZ, PT ;  /* 0x000000ff2f00720c */ /* 0x000fe20003fa6270 */
[----:B------:R-:W-:Y:S01]  /*6da0*/  IMAD.MOV R9, RZ, RZ, -R9 ;  /* 0x000000ffff097224 */ /* 0x000fe200078e0a09 */
[----:B------:R-:W-:Y:S01]  /*6db0*/  LOP3.LUT R171, R6, 0xb2, RZ, 0xfc, !PT ;  /* 0x000000b206ab7812 */ /* 0x000fe200078efcff */
[----:B------:R-:W-:Y:S01]  /*6dc0*/  IMAD R44, R5, R8, R45 ;  /* 0x00000008052c7224 */ /* 0x000fe200078e022d */
[----:B------:R-:W-:Y:S01]  /*6dd0*/  IABS R166, R170 ;  /* 0x000000aa00a67213 */ /* 0x000fe20000000000 */
        /* <DEDUP_REMOVED lines=14> */
[----:B------:R-:W-:Y:S01]  /*6ec0*/  @!P6 IMAD.IADD R43, R43, 0x1, -R5 ;  /* 0x000000012b2be824 */ /* 0x000fe200078e0a05 */
[----:B------:R-:W-:Y:S01]  /*6ed0*/  IABS R47, R8 ;  /* 0x00000008002f7213 */ /* 0x000fe20000000000 */
[----:B------:R-:W-:Y:S01]  /*6ee0*/  IMAD.HI.U32 R8, R4, R46, RZ ;  /* 0x0000002e04087227 */ /* 0x000fe200078e00ff */
[----:B------:R-:W-:-:S02]  /*6ef0*/  ISETP.GT.U32.AND P3, PT, R5, R42, PT ;  /* 0x0000002a0500720c */ /* 0x000fc40003f64070 */
[----:B------:R-:W-:Y:S01]  /*6f00*/  ISETP.GT.U32.AND P6, PT, R5, R43, PT ;  /* 0x0000002b0500720c */ /* 0x000fe20003fc4070 */
[--C-:B------:R-:W-:Y:S01]  /*6f10*/  @!P1 IMAD.IADD R44, R44, 0x1, -R5.reuse ;  /* 0x000000012c2c9824 */ /* 0x100fe200078e0a05 */
[----:B------:R-:W-:Y:S01]  /*6f20*/  ISETP.GE.AND P1, PT, R50, RZ, PT ;  /* 0x000000ff3200720c */ /* 0x000fe20003f26270 */
[----:B------:R-:W-:Y:S01]  /*6f30*/  IMAD.MOV R8, RZ, RZ, -R8 ;  /* 0x000000ffff087224 */ /* 0x000fe200078e0a08 */
[----:B------:R-:W-:Y:S01]  /*6f40*/  IABS R50, R54 ;  /* 0x0000003600327213 */ /* 0x000fe20000000000 */
[----:B------:R-:W-:Y:S01]  /*6f50*/  @!P2 IMAD.IADD R45, R45, 0x1, -R5 ;  /* 0x000000012d2da824 */ /* 0x000fe200078e0a05 */
[C---:B------:R-:W-:Y:S01]  /*6f60*/  ISETP.GT.U32.AND P2, PT, R5.reuse, R44, PT ;  /* 0x0000002c0500720c */ /* 0x040fe20003f44070 */
[----:B------:R-:W-:Y:S01]  /*6f70*/  IMAD R46, R5, R8, R46 ;  /* 0x00000008052e7224 */ /* 0x000fe200078e022e */
[----:B------:R-:W-:Y:S01]  /*6f80*/  LOP3.LUT R173, R6, 0xac, RZ, 0xfc, !PT ;  /* 0x000000ac06ad7812 */ /* 0x000fe200078efcff */
[----:B------:R-:W-:Y:S01]  /*6f90*/  IMAD.HI.U32 R8, R4, R47, RZ ;  /* 0x0000002f04087227 */ /* 0x000fe200078e00ff */
[----:B------:R-:W-:-:S02]  /*6fa0*/  LOP3.LUT R175, R6, 0xa8, RZ, 0xfc, !PT ;  /* 0x000000a806af7812 */ /* 0x000fc400078efcff */
[----:B------:R-:W-:Y:S01]  /*6fb0*/  IABS R169, R173 ;  /* 0x000000ad00a97213 */ /* 0x000fe20000000000 */
        /* <DEDUP_REMOVED lines=13> */
[----:B------:R-:W-:-:S02]  /*7090*/  LOP3.LUT R176, R6, 0xa4, RZ, 0xfc, !PT ;  /* 0x000000a406b07812 */ /* 0x000fc400078efcff */
[C---:B------:R-:W-:Y:S01]  /*70a0*/  LOP3.LUT R179, R6.reuse, 0xa2, RZ, 0xfc, !PT ;  /* 0x000000a206b37812 */ /* 0x040fe200078efcff */
[----:B------:R-:W-:Y:S01]  /*70b0*/  IMAD.MOV R9, RZ, RZ, -R9 ;  /* 0x000000ffff097224 */ /* 0x000fe200078e0a09 */
[----:B------:R-:W-:Y:S01]  /*70c0*/  LOP3.LUT R180, R6, 0xa0, RZ, 0xfc, !PT ;  /* 0x000000a006b47812 */ /* 0x000fe200078efcff */
[----:B------:R-:W-:Y:S01]  /*70d0*/  @!P5 IMAD.MOV R43, RZ, RZ, -R43 ;  /* 0x000000ffff2bd224 */ /* 0x000fe200078e0a2b */
[----:B------:R-:W-:Y:S01]  /*70e0*/  ISETP.GE.AND P5, PT, R51, RZ, PT ;  /* 0x000000ff3300720c */ /* 0x000fe20003fa6270 */
[----:B------:R-:W-:Y:S01]  /*70f0*/  IMAD R48, R5, R9, R48 ;  /* 0x0000000905307224 */ /* 0x000fe200078e0230 */
[----:B------:R-:W-:Y:S01]  /*7100*/  IABS R177, R180 ;  /* 0x000000b400b17213 */ /* 0x000fe20000000000 */
[----:B------:R-:W-:Y:S01]  /*7110*/  @!P6 IMAD.IADD R46, R46, 0x1, -R5 ;  /* 0x000000012e2ee824 */ /* 0x000fe200078e0a05 */
[----:B------:R-:W-:Y:S01]  /*7120*/  LOP3.LUT R181, R6, 0x9c, RZ, 0xfc, !PT ;  /* 0x0000009c06b57812 */ /* 0x000fe200078efcff */
[----:B------:R-:W-:Y:S01]  /*7130*/  IMAD.HI.U32 R9, R4, R50, RZ ;  /* 0x0000003204097227 */ /* 0x000fe200078e00ff */
[----:B------:R-:W-:-:S02]  /*7140*/  LOP3.LUT R182, R6, 0x9a, RZ, 0xfc, !PT ;  /* 0x0000009a06b67812 */ /* 0x000fc400078efcff */
        /* <DEDUP_REMOVED lines=23> */
[C---:B------:R-:W-:Y:S02]  /*72c0*/  LOP3.LUT R186, R6.reuse, 0x92, RZ, 0xfc, !PT ;  /* 0x0000009206ba7812 */ /* 0x040fe400078efcff */
        /* <DEDUP_REMOVED lines=14> */
[----:B------:R-:W-:-:S02]  /*73b0*/  IABS R187, R191 ;  /* 0x000000bf00bb7213 */ /* 0x000fc40000000000 */
[----:B------:R-:W-:Y:S01]  /*73c0*/  ISETP.GT.U32.AND P4, PT, R5, R51, PT ;  /* 0x000000330500720c */ /* 0x000fe20003f84070 */
[--C-:B------:R-:W-:Y:S01]  /*73d0*/  @!P1 IMAD.IADD R50, R50, 0x1, -R5.reuse ;  /* 0x0000000132329824 */ /* 0x100fe200078e0a05 */
[C---:B------:R-:W-:Y:S01]  /*73e0*/  LOP3.LUT R195, R6.reuse, 0x84, RZ, 0xfc, !PT ;  /* 0x0000008406c37812 */ /* 0x040fe200078efcff */
[--C-:B------:R-:W-:Y:S01]  /*73f0*/  @!P5 IMAD.IADD R49, R49, 0x1, -R5.reuse ;  /* 0x000000013131d824 */ /* 0x100fe200078e0a05 */
[----:B------:R-:W-:Y:S01]  /*7400*/  LOP3.LUT R196, R6, 0x82, RZ, 0xfc, !PT ;  /* 0x0000008206c47812 */ /* 0x000fe200078efcff */
[--C-:B------:R-:W-:Y:S01]  /*7410*/  @!P3 IMAD.IADD R48, R48, 0x1, -R5.reuse ;  /* 0x000000013030b824 */ /* 0x100fe200078e0a05 */
[C---:B------:R-:W-:Y:S01]  /*7420*/  ISETP.GT.U32.AND P1, PT, R5.reuse, R50, PT ;  /* 0x000000320500720c */ /* 0x040fe20003f24070 */
[----:B------:R-:W-:Y:S01]  /*7430*/  IMAD.HI.U32 R52, R4, R55, RZ ;  /* 0x0000003704347227 */ /* 0x000fe200078e00ff */
[----:B------:R-:W-:Y:S02]  /*7440*/  ISETP.GT.U32.AND P5, PT, R5, R49, PT ;  /* 0x000000310500720c */ /* 0x000fe40003fa4070 */
[----:B------:R-:W-:Y:S01]  /*7450*/  ISETP.GE.AND P3, PT, R9, RZ, PT ;  /* 0x000000ff0900720c */ /* 0x000fe20003f66270 */
[----:B------:R-:W-:Y:S01]  /*7460*/  IMAD.MOV R8, RZ, RZ, -R8 ;  /* 0x000000ffff087224 */ /* 0x000fe200078e0a08 */
[----:B------:R-:W-:Y:S01]  /*7470*/  IABS R192, R196 ;  /* 0x000000c400c07213 */ /* 0x000fe20000000000 */
        /* <DEDUP_REMOVED lines=20> */
[C---:B------:R-:W-:Y:S01]  /*75c0*/  LOP3.LUT R202, R6.reuse, 0x74, RZ, 0xfc, !PT ;  /* 0x0000007406ca7812 */ /* 0x040fe200078efcff */
[C---:B------:R-:W-:Y:S01]  /*75d0*/  IMAD R54, R5.reuse, R56, R55 ;  /* 0x0000003805367224 */ /* 0x040fe200078e0237 */
[----:B------:R-:W-:Y:S01]  /*75e0*/  ISETP.GT.U32.AND P6, PT, R5, R53, PT ;  /* 0x000000350500720c */ /* 0x000fe20003fc4070 */
[--C-:B------:R-:W-:Y:S01]  /*75f0*/  @!P4 IMAD.IADD R51, R51, 0x1, -R5.reuse ;  /* 0x000000013333c824 */ /* 0x100fe200078e0a05 */
[----:B------:R-:W-:Y:S01]  /*7600*/  LOP3.LUT R204, R6, 0x70, RZ, 0xfc, !PT ;  /* 0x0000007006cc7812 */ /* 0x000fe200078efcff */
        /* <DEDUP_REMOVED lines=20> */
[----:B------:R-:W-:Y:S01]  /*7750*/  IABS R205, R207 ;  /* 0x000000cf00cd7213 */ /* 0x000fe20000000000 */
[----:B------:R-:W-:Y:S01]  /*7760*/  IMAD.MOV R8, RZ, RZ, -R8 ;  /* 0x000000ffff087224 */ /* 0x000fe200078e0a08 */
[C---:B------:R-:W-:Y:S01]  /*7770*/  LOP3.LUT R208, R6.reuse, 0x66, RZ, 0xfc, !PT ;  /* 0x0000006606d07812 */ /* 0x040fe200078efcff */
[----:B------:R-:W-:Y:S01]  /*7780*/  IMAD.MOV R58, RZ, RZ, -R9 ;  /* 0x000000ffff3a7224 */ /* 0x000fe200078e0a09 */
[----:B------:R-:W-:Y:S01]  /*7790*/  LOP3.LUT R210, R6, 0x64, RZ, 0xfc, !PT ;  /* 0x0000006406d27812 */ /* 0x000fe200078efcff */
        /* <DEDUP_REMOVED lines=19> */
[----:B------:R-:W-:-:S02]  /*78d0*/  IABS R60, R64 ;  /* 0x00000040003c7213 */ /* 0x000fc40000000000 */
[----:B------:R-:W-:Y:S01]  /*78e0*/  ISETP.GE.AND P5, PT, R61, RZ, PT ;  /* 0x000000ff3d00720c */ /* 0x000fe20003fa6270 */
[--C-:B------:R-:W-:Y:S01]  /*78f0*/  @!P6 IMAD.IADD R55, R55, 0x1, -R5.reuse ;  /* 0x000000013737e824 */ /* 0x100fe200078e0a05 */
[----:B------:R-:W-:Y:S01]  /*7900*/  ISETP.GE.AND P6, PT, R8, RZ, PT ;  /* 0x000000ff0800720c */ /* 0x000fe20003fc6270 */
[----:B------:R-:W-:Y:S01]  /*7910*/  IMAD.HI.U32 R8, R4, R58, RZ ;  /* 0x0000003a04087227 */ /* 0x000fe200078e00ff */
[----:B------:R-:W-:Y:S02]  /*7920*/  IABS R61, R65 ;  /* 0x00000041003d7213 */ /* 0x000fe40000000000 */
        /* <DEDUP_REMOVED lines=9> */
[----:B------:R-:W-:Y:S01]  /*79c0*/  IABS R212, R214 ;  /* 0x000000d600d47213 */ /* 0x000fe20000000000 */
        /* <DEDUP_REMOVED lines=12> */
[----:B------:R-:W-:Y:S01]  /*7a90*/  IABS R216, R217 ;  /* 0x000000d900d87213 */ /* 0x000fe20000000000 */
        /* <DEDUP_REMOVED lines=9> */
[----:B------:R-:W-:Y:S01]  /*7b30*/  IABS R220, R221 ;  /* 0x000000dd00dc7213 */ /* 0x000fe20000000000 */
        /* <DEDUP_REMOVED lines=10> */
[C---:B------:R-:W-:Y:S02]  /*7be0*/  LOP3.LUT R227, R6.reuse, 0x44, RZ, 0xfc, !PT ;  /* 0x0000004406e37812 */ /* 0x040fe400078efcff */
        /* <DEDUP_REMOVED lines=33> */
[----:B------:R-:W-:Y:S01]  /*7e00*/  LOP3.LUT R232, R6, 0x36, RZ, 0xfc, !PT ;  /* 0x0000003606e87812 */ /* 0x000fe200078efcff */
[----:B------:R-:W-:Y:S01]  /*7e10*/  @!P1 IMAD.IADD R60, R60, 0x1, -R5 ;  /* 0x000000013c3c9824 */ /* 0x000fe200078e0a05 */
[----:B------:R-:W-:Y:S01]  /*7e20*/  ISETP.GE.AND P1, PT, R9, RZ, PT ;  /* 0x000000ff0900720c */ /* 0x000fe20003f26270 */
[----:B------:R-:W-:Y:S01]  /*7e30*/  IMAD.HI.U32 R9, R4, R66, RZ ;  /* 0x0000004204097227 */ /* 0x000fe200078e00ff */
[C---:B------:R-:W-:Y:S02]  /*7e40*/  LOP3.LUT R233, R6.reuse, 0x34, RZ, 0xfc, !PT ;  /* 0x0000003406e97812 */ /* 0x040fe400078efcff */
[----:B------:R-:W-:Y:S01]  /*7e50*/  IABS R237, R6 ;  /* 0x0000000600ed7213 */ /* 0x000fe20000000000 */
[----:B------:R-:W-:Y:S01]  /*7e60*/  IMAD.MOV R8, RZ, RZ, -R8 ;  /* 0x000000ffff087224 */ /* 0x000fe200078e0a08 */
[C---:B------:R-:W-:Y:S01]  /*7e70*/  LOP3.LUT R188, R6.reuse, 0x26, RZ, 0xfc, !PT ;  /* 0x0000002606bc7812 */ /* 0x040fe200078efcff */
[----:B------:R-:W-:Y:S01]  /*7e80*/  IMAD R63, R5, R64, R63 ;  /* 0x00000040053f7224 */ /* 0x000fe200078e023f */
[C---:B------:R-:W-:Y:S01]  /*7e90*/  LOP3.LUT R251, R6.reuse, 0x20, RZ, 0xfc, !PT ;  /* 0x0000002006fb7812 */ /* 0x040fe200078efcff */
        /* <DEDUP_REMOVED lines=14> */
[----:B------:R-:W-:Y:S01]  /*7f80*/  IABS R240, R251 ;  /* 0x000000fb00f07213 */ /* 0x000fe20000000000 */
[----:B------:R-:W-:Y:S01]  /*7f90*/  @!P3 IMAD.MOV R62, RZ, RZ, -R62 ;  /* 0x000000ffff3eb224 */ /* 0x000fe200078e0a3e */
[----:B------:R-:W-:Y:S02]  /*7fa0*/  IABS R242, R3 ;  /* 0x0000000300f27213 */ /* 0x000fe40000000000 */
[----:B------:R-:W-:Y:S01]  /*7fb0*/  LOP3.LUT R0, R6, 0x1a, RZ, 0xfc, !PT ;  /* 0x0000001a06007812 */ /* 0x000fe200078efcff */
[--C-:B------:R-:W-:Y:S01]  /*7fc0*/  @!P0 IMAD.IADD R63, R63, 0x1, -R5.reuse ;  /* 0x000000013f3f8824 */ /* 0x100fe200078e0a05 */
[----:B------:R-:W-:Y:S01]  /*7fd0*/  ISETP.GE.AND P0, PT, R8, RZ, PT ;  /* 0x000000ff0800720c */ /* 0x000fe20003f06270 */
[----:B------:R-:W-:Y:S01]  /*7fe0*/  IMAD.HI.U32 R8, R4, R66, RZ ;  /* 0x0000004204087227 */ /* 0x000fe200078e00ff */
[C---:B-1----:R-:W-:Y:S02]  /*7ff0*/  LOP3.LUT R15, R6.reuse, 0x16, RZ, 0xfc, !PT ;  /* 0x00000016060f7812 */ /* 0x042fe400078efcff */
        /* <DEDUP_REMOVED lines=13> */
[----:B------:R-:W-:Y:S02]  /*80d0*/  IABS R249, R14 ;  /* 0x0000000e00f97213 */ /* 0x000fe40000000000 */
[C---:B------:R-:W-:Y:S01]  /*80e0*/  LOP3.LUT R252, R6.reuse, 0xc, RZ, 0xfc, !PT ;  /* 0x0000000c06fc7812 */ /* 0x040fe200078efcff */
[----:B------:R-:W-:Y:S01]  /*80f0*/  IMAD R66, R5, R9, R66 ;  /* 0x0000000905427224 */ /* 0x000fe200078e0242 */
[----:B------:R-:W-:Y:S01]  /*8100*/  LOP3.LUT R2, R6, 0x8, RZ, 0xfc, !PT ;  /* 0x0000000806027812 */ /* 0x000fe200078efcff */
[----:B------:R-:W-:Y:S01]  /*8110*/  IMAD.HI.U32 R9, R4, R70, RZ ;  /* 0x0000004604097227 */ /* 0x000fe200078e00ff */
[----:B------:R-:W-:-:S02]  /*8120*/  IABS R250, R252 ;  /* 0x000000fc00fa7213 */ /* 0x000fc40000000000 */
[----:B------:R-:W-:Y:S01]  /*8130*/  LOP3.LUT R10, R6, 0x4, RZ, 0xfc, !PT ;  /* 0x00000004060a7812 */ /* 0x000fe200078efcff */
[----:B------:R-:W-:Y:S02]  /*8140*/  IMAD.MOV R8, RZ, RZ, -R8 ;  /* 0x000000ffff087224 */ /* 0x000fe400078e0a08 */
[----:B------:R-:W-:Y:S01]  /*8150*/  @!P5 IMAD.IADD R63, R63, 0x1, -R5 ;  /* 0x000000013f3fd824 */ /* 0x000fe200078e0a05 */
[C---:B------:R-:W-:Y:S01]  /*8160*/  ISETP.GT.U32.AND P5, PT, R5.reuse, R66, PT ;  /* 0x000000420500720c */ /* 0x040fe20003fa4070 */
[----:B------:R-:W-:Y:S02]  /*8170*/  IMAD R67, R5, R68, R67 ;  /* 0x0000004405437224 */ /* 0x000fe400078e0243 */
[----:B------:R-:W-:Y:S01]  /*8180*/  @!P3 IMAD.IADD R64, R64, 0x1, -R5 ;  /* 0x000000014040b824 */ /* 0x000fe200078e0a05 */
[----:B------:R-:W-:Y:S01]  /*8190*/  ISETP.GE.AND P3, PT, R71, RZ, PT ;  /* 0x000000ff4700720c */ /* 0x000fe20003f66270 */
[----:B------:R-:W-:Y:S02]  /*81a0*/  IMAD.MOV R9, RZ, RZ, -R9 ;  /* 0x000000ffff097224 */ /* 0x000fe400078e0a09 */
[----:B------:R-:W-:-:S02]  /*81b0*/  IMAD R68, R5, R8, R69 ;  /* 0x0000000805447224 */ /* 0x000fc400078e0245 */
        /* <DEDUP_REMOVED lines=8> */
[----:B------:R-:W-:Y:S02]  /*8240*/  VIADD R8, R7, 0x16e ;  /* 0x0000016e07087836 */ /* 0x000fe40000000000 */
[----:B------:R-:W-:-:S02]  /*8250*/  @!P5 IMAD.IADD R66, R66, 0x1, -R5 ;  /* 0x000000014242d824 */ /* 0x000fc400078e0a05 */
[----:B------:R-:W-:Y:S01]  /*8260*/  @!P2 IMAD.MOV R63, RZ, RZ, -R63 ;  /* 0x000000ffff3fa224 */ /* 0x000fe200078e0a3f */
[----:B------:R-:W-:Y:S01]  /*8270*/  ISETP.GE.AND P5, PT, R8, RZ, PT ;  /* 0x000000ff0800720c */ /* 0x000fe20003fa6270 */
[--C-:B------:R-:W-:Y:S01]  /*8280*/  @!P6 IMAD.IADD R67, R67, 0x1, -R5.reuse ;  /* 0x000000014343e824 */ /* 0x100fe200078e0a05 */
[----:B------:R-:W-:Y:S01]  /*8290*/  IABS R71, R8 ;  /* 0x0000000800477213 */ /* 0x000fe20000000000 */
[----:B------:R-:W-:Y:S01]  /*82a0*/  IMAD.HI.U32 R8, R4, R70, RZ ;  /* 0x0000004604087227 */ /* 0x000fe200078e00ff */
[C---:B------:R-:W-:Y:S02]  /*82b0*/  ISETP.GT.U32.AND P2, PT, R5.reuse, R66, PT ;  /* 0x000000420500720c */ /* 0x040fe40003f44070 */
[----:B------:R-:W-:Y:S01]  /*82c0*/  ISETP.GT.U32.AND P6, PT, R5, R67, PT ;  /* 0x000000430500720c */ /* 0x000fe20003fc4070 */
[--C-:B------:R-:W-:Y:S01]  /*82d0*/  @!P1 IMAD.IADD R68, R68, 0x1, -R5.reuse ;  /* 0x0000000144449824 */ /* 0x100fe200078e0a05 */
[----:B------:R-:W-:Y:S01]  /*82e0*/  ISETP.GE.AND P1, PT, R74, RZ, PT ;  /* 0x000000ff4a00720c */ /* 0x000fe20003f26270 */
[----:B------:R-:W-:Y:S01]  /*82f0*/  IMAD.MOV R8, RZ, RZ, -R8 ;  /* 0x000000ffff087224 */ /* 0x000fe200078e0a08 */
[----:B------:R-:W-:Y:S01]  /*8300*/  IABS R74, R78 ;  /* 0x0000004e004a7213 */ /* 0x000fe20000000000 */
[----:B------:R-:W-:Y:S01]  /*8310*/  @!P4 IMAD.IADD R69, R69, 0x1, -R5 ;  /* 0x000000014545c824 */ /* 0x000fe200078e0a05 */
[C---:B------:R-:W-:Y:S01]  /*8320*/  ISETP.GT.U32.AND P4, PT, R5.reuse, R68, PT ;  /* 0x000000440500720c */ /* 0x040fe20003f84070 */
[----:B------:R-:W-:-:S02]  /*8330*/  IMAD R70, R5, R8, R70 ;  /* 0x0000000805467224 */ /* 0x000fc400078e0246 */
[----:B------:R-:W-:-:S04]  /*8340*/  IMAD.HI.U32 R8, R4, R71, RZ ;  /* 0x0000004704087227 */ /* 0x000fc800078e00ff */
[----:B------:R-:W-:Y:S02]  /*8350*/  IMAD.MOV R8, RZ, RZ, -R8 ;  /* 0x000000ffff087224 */ /* 0x000fe400078e0a08 */
        /* <DEDUP_REMOVED lines=10> */
[----:B------:R-:W-:-:S04]  /*8400*/  IMAD.HI.U32 R9, R4, R72, RZ ;  /* 0x0000004804097227 */ /* 0x000fc800078e00ff */
[----:B------:R-:W-:Y:S02]  /*8410*/  IMAD.MOV R9, RZ, RZ, -R9 ;  /* 0x000000ffff097224 */ /* 0x000fe400078e0a09 */
[----:B------:R-:W-:Y:S01]  /*8420*/  @!P3 IMAD.MOV R67, RZ, RZ, -R67 ;  /* 0x000000ffff43b224 */ /* 0x000fe200078e0a43 */
[----:B------:R-:W-:Y:S01]  /*8430*/  ISETP.GE.AND P3, PT, R75, RZ, PT ;  /* 0x000000ff4b00720c */ /* 0x000fe20003f66270 */
[----:B------:R-:W-:Y:S02]  /*8440*/  IMAD R72, R5, R9, R72 ;  /* 0x0000000905487224 */ /* 0x000fe400078e0248 */
[----:B------:R-:W-:Y:S02]  /*8450*/  @!P6 IMAD.IADD R70, R70, 0x1, -R5 ;  /* 0x000000014646e824 */ /* 0x000fe400078e0a05 */
[----:B------:R-:W-:-:S03]  /*8460*/  IMAD.HI.U32 R9, R4, R74, RZ ;  /* 0x0000004a04097227 */ /* 0x000fc600078e00ff */
        /* <DEDUP_REMOVED lines=13> */
[----:B------:R-:W-:-:S03]  /*8540*/  IMAD.HI.U32 R8, R4, R73, RZ ;  /* 0x0000004904087227 */ /* 0x000fc600078e00ff */
[----:B------:R-:W-:Y:S01]  /*8550*/  IABS R75, R9 ;  /* 0x00000009004b7213 */ /* 0x000fe20000000000 */
[----:B------:R-:W-:Y:S02]  /*8560*/  IMAD.MOV R8, RZ, RZ, -R8 ;  /* 0x000000ffff087224 */ /* 0x000fe400078e0a08 */
[----:B------:R-:W-:Y:S01]  /*8570*/  @!P6 IMAD.IADD R70, R70, 0x1, -R5 ;  /* 0x000000014646e824 */ /* 0x000fe200078e0a05 */
[----:B------:R-:W-:Y:S01]  /*8580*/  ISETP.GE.AND P6, PT, R77, RZ, PT ;  /* 0x000000ff4d00720c */ /* 0x000fe20003fc6270 */
[----:B------:R-:W-:Y:S01]  /*8590*/  IMAD R73, R5, R8, R73 ;  /* 0x0000000805497224 */ /* 0x000fe200078e0249 */
[----:B------:R-:W-:Y:S01]  /*85a0*/  IABS R77, R80 ;  /* 0x00000050004d7213 */ /* 0x000fe20000000000 */
[----:B------:R-:W-:-:S04]  /*85b0*/  IMAD.HI.U32 R8, R4, R75, RZ ;  /* 0x0000004b04087227 */ /* 0x000fc800078e00ff */
[--C-:B------:R-:W-:Y:S01]  /*85c0*/  @!P1 IMAD.IADD R71, R71, 0x1, -R5.reuse ;  /* 0x0000000147479824 */ /* 0x100fe200078e0a05 */
[C---:B------:R-:W-:Y:S01]  /*85d0*/  ISETP.GT.U32.AND P1, PT, R5.reuse, R74, PT ;  /* 0x0000004a0500720c */ /* 0x040fe20003f24070 */
[----:B------:R-:W-:Y:S02]  /*85e0*/  @!P2 IMAD.IADD R72, R72, 0x1, -R5 ;  /* 0x000000014848a824 */ /* 0x000fe400078e0a05 */
[----:B------:R-:W-:Y:S01]  /*85f0*/  @!P3 IMAD.MOV R70, RZ, RZ, -R70 ;  /* 0x000000ffff46b224 */ /* 0x000fe200078e0a46 */
[C---:B------:R-:W-:Y:S01]  /*8600*/  ISETP.GT.U32.AND P3, PT, R5.reuse, R73, PT ;  /* 0x000000490500720c */ /* 0x040fe20003f64070 */
[----:B------:R-:W-:Y:S01]  /*8610*/  IMAD.MOV R8, RZ, RZ, -R8 ;  /* 0x000000ffff087224 */ /* 0x000fe200078e0a08 */
[C---:B------:R-:W-:Y:S01]  /*8620*/  ISETP.GT.U32.AND P2, PT, R5.reuse, R72, PT ;  /* 0x000000480500720c */ /* 0x040fe20003f44070 */
[----:B------:R-:W-:Y:S02]  /*8630*/  @!P5 IMAD.MOV R71, RZ, RZ, -R71 ;  /* 0x000000ffff47d224 */ /* 0x000fe400078e0a47 */
[----:B------:R-:W-:-:S02]  /*8640*/  IMAD R75, R5, R8, R75 ;  /* 0x00000008054b7224 */ /* 0x000fc400078e024b */
[----:B------:R-:W-:-:S03]  /*8650*/  IMAD.HI.U32 R8, R4, R77, RZ ;  /* 0x0000004d04087227 */ /* 0x000fc600078e00ff */
[----:B------:R-:W-:Y:S01]  /*8660*/  ISETP.GT.U32.AND P5, PT, R5, R75, PT ;  /* 0x0000004b0500720c */ /* 0x000fe20003fa4070 */
[--C-:B------:R-:W-:Y:S02]  /*8670*/  @!P1 IMAD.IADD R74, R74, 0x1, -R5.reuse ;  /* 0x000000014a4a9824 */ /* 0x100fe400078e0a05 */
[--C-:B------:R-:W-:Y:S02]  /*8680*/  @!P3 IMAD.IADD R73, R73, 0x1, -R5.reuse ;  /* 0x000000014949b824 */ /* 0x100fe400078e0a05 */
[----:B------:R-:W-:Y:S01]  /*8690*/  @!P2 IMAD.IADD R72, R72, 0x1, -R5 ;  /* 0x000000014848a824 */ /* 0x000fe200078e0a05 */
[C---:B------:R-:W-:Y:S01]  /*86a0*/  ISETP.GT.U32.AND P1, PT, R5.reuse, R74, PT ;  /* 0x0000004a0500720c */ /* 0x040fe20003f24070 */
[----:B------:R-:W-:Y:S01]  /*86b0*/  IMAD.HI.U32 R76, R4, R79, RZ ;  /* 0x0000004f044c7227 */ /* 0x000fe200078e00ff */
[----:B------:R-:W-:Y:S02]  /*86c0*/  ISETP.GT.U32.AND P3, PT, R5, R73, PT ;  /* 0x000000490500720c */ /* 0x000fe40003f64070 */
[----:B------:R-:W-:Y:S01]  /*86d0*/  ISETP.GE.AND P2, PT, R9, RZ, PT ;  /* 0x000000ff0900720c */ /* 0x000fe20003f46270 */
[----:B------:R-:W-:-:S02]  /*86e0*/  IMAD.MOV R8, RZ, RZ, -R8 ;  /* 0x000000ffff087224 */ /* 0x000fc400078e0a08 */
[----:B------:R-:W-:Y:S01]  /*86f0*/  @!P0 IMAD.MOV R72, RZ, RZ, -R72 ;  /* 0x000000ffff488224 */ /* 0x000fe200078e0a48 */
[----:B------:R-:W-:Y:S01]  /*8700*/  ISETP.GE.AND P0, PT, R80, RZ, PT ;  /* 0x000000ff5000720c */ /* 0x000fe20003f06270 */
[----:B------:R-:W-:Y:S02]  /*8710*/  @!P5 IMAD.IADD R75, R75, 0x1, -R5 ;  /* 0x000000014b4bd824 */ /* 0x000fe400078e0a05 */
[----:B------:R-:W-:-:S03]  /*8720*/  IMAD.HI.U32 R9, R4, R78, RZ ;  /* 0x0000004e04097227 */ /* 0x000fc600078e00ff */
[C---:B------:R-:W-:Y:S01]  /*8730*/  ISETP.GT.U32.AND P5, PT, R5.reuse, R75, PT ;  /* 0x0000004b0500720c */ /* 0x040fe20003fa4070 */
[----:B------:R-:W-:Y:S02]  /*8740*/  IMAD.MOV R80, RZ, RZ, -R76 ;  /* 0x000000ffff507224 */ /* 0x000fe400078e0a4c */
[C---:B------:R-:W-:Y:S02]  /*8750*/  IMAD R76, R5.reuse, R8, R77 ;  /* 0x00000008054c7224 */ /* 0x040fe400078e024d */
[----:B------:R-:W-:Y:S02]  /*8760*/  IMAD.MOV R9, RZ, RZ, -R9 ;  /* 0x000000ffff097224 */ /* 0x000fe400078e0a09 */
[--C-:B------:R-:W-:Y:S01]  /*8770*/  @!P1 IMAD.IADD R74, R74, 0x1, -R5.reuse ;  /* 0x000000014a4a9824 */ /* 0x100fe200078e0a05 */
[----:B------:R-:W-:Y:S01]  /*8780*/  ISETP.GT.U32.AND P1, PT, R5, R76, PT ;  /* 0x0000004c0500720c */ /* 0x000fe20003f24070 */
[----:B------:R-:W-:Y:S01]  /*8790*/  @!P3 IMAD.IADD R73, R73, 0x1, -R5 ;  /* 0x000000014949b824 */ /* 0x000fe200078e0a05 */
[----:B------:R-:W-:Y:S01]  /*87a0*/  ISETP.GE.AND P3, PT, R81, RZ, PT ;  /* 0x000000ff5100720c */ /* 0x000fe20003f66270 */
[----:B------:R-:W-:Y:S01]  /*87b0*/  IMAD R77, R5, R9, R78 ;  /* 0x00000009054d7224 */ /* 0x000fe200078e024e */
[----:B------:R-:W-:Y:S01]  /*87c0*/  IABS R81, R84 ;  /* 0x0000005400517213 */ /* 0x000fe20000000000 */
[----:B------:R-:W-:-:S02]  /*87d0*/  @!P6 IMAD.MOV R73, RZ, RZ, -R73 ;  /* 0x000000ffff49e224 */ /* 0x000fc400078e0a49 */
[C---:B------:R-:W-:Y:S01]  /*87e0*/  IMAD R78, R5.reuse, R80, R79 ;  /* 0x00000050054e7224 */ /* 0x040fe200078e024f */
[----:B------:R-:W-:Y:S01]  /*87f0*/  ISETP.GT.U32.AND P6, PT, R5, R77, PT ;  /* 0x0000004d0500720c */ /* 0x000fe20003fc4070 */
[--C-:B------:R-:W-:Y:S02]  /*8800*/  @!P5 IMAD.IADD R75, R75, 0x1, -R5.reuse ;  /* 0x000000014b4bd824 */ /* 0x100fe400078e0a05 */
[----:B------:R-:W-:Y:S01]  /*8810*/  VIADD R8, R7, 0x15e ;  /* 0x0000015e07087836 */ /* 0x000fe20000000000 */
[C---:B------:R-:W-:Y:S01]  /*8820*/  ISETP.GT.U32.AND P5, PT, R5.reuse, R78, PT ;  /* 0x0000004e0500720c */ /* 0x040fe20003fa4070 */
[----:B------:R-:W-:Y:S02]  /*8830*/  @!P1 IMAD.IADD R76, R76, 0x1, -R5 ;  /* 0x000000014c4c9824 */ /* 0x000fe400078e0a05 */
[----:B------:R-:W-:Y:S01]  /*8840*/  @!P4 IMAD.MOV R74, RZ, RZ, -R74 ;  /* 0x000000ffff4ac224 */ /* 0x000fe200078e0a4a */
[----:B------:R-:W-:Y:S01]  /*8850*/  IABS R80, R8 ;  /* 0x0000000800507213 */ /* 0x000fe20000000000 */
[----:B------:R-:W-:Y:S01]  /*8860*/  IMAD.HI.U32 R9, R4, R81, RZ ;  /* 0x0000005104097227 */ /* 0x000fe200078e00ff */
[----:B------:R-:W-:-:S02]  /*8870*/  ISETP.GT.U32.AND P1, PT, R5, R76, PT ;  /* 0x0000004c0500720c */ /* 0x000fc40003f24070 */
[----:B------:R-:W-:Y:S01]  /*8880*/  ISETP.GE.AND P4, PT, R8, RZ, PT ;  /* 0x000000ff0800720c */ /* 0x000fe20003f86270 */
[----:B------:R-:W-:Y:S02]  /*8890*/  @!P6 IMAD.IADD R77, R77, 0x1, -R5 ;  /* 0x000000014d4de824 */ /* 0x000fe400078e0a05 */
[----:B------:R-:W-:-:S03]  /*88a0*/  IMAD.HI.U32 R8, R4, R80, RZ ;  /* 0x0000005004087227 */ /* 0x000fc600078e00ff */
[C---:B------:R-:W-:Y:S01]  /*88b0*/  ISETP.GT.U32.AND P6, PT, R5.reuse, R77, PT ;  /* 0x0000004d0500720c */ /* 0x040fe20003fc4070 */
[----:B------:R-:W-:Y:S02]  /*88c0*/  @!P5 IMAD.IADD R78, R78, 0x1, -R5 ;  /* 0x000000014e4ed824 */ /* 0x000fe400078e0a05 */
[----:B------:R-:W-:Y:S01]  /*88d0*/  @!P2 IMAD.MOV R75, RZ, RZ, -R75 ;  /* 0x000000ffff4ba224 */ /* 0x000fe200078e0a4b */
[----:B------:R-:W-:Y:S01]  /*88e0*/  ISETP.GE.AND P2, PT, R82, RZ, PT ;  /* 0x000000ff5200720c */ /* 0x000fe20003f46270 */
[----:B------:R-:W-:Y:S01]  /*88f0*/  IMAD.HI.U32 R79, R4, R83, RZ ;  /* 0x00000053044f7227 */ /* 0x000fe200078e00ff */
[----:B------:R-:W-:-:S03]  /*8900*/  ISETP.GT.U32.AND P5, PT, R5, R78, PT ;  /* 0x0000004e0500720c */ /* 0x000fc60003fa4070 */
[----:B------:R-:W-:Y:S02]  /*8910*/  IMAD.MOV R8, RZ, RZ, -R8 ;  /* 0x000000ffff087224 */ /* 0x000fe400078e0a08 */
[----:B------:R-:W-:Y:S02]  /*8920*/  IMAD.MOV R82, RZ, RZ, -R9 ;  /* 0x000000ffff527224 */ /* 0x000fe400078e0a09 */
[----:B------:R-:W-:Y:S01]  /*8930*/  @!P1 IMAD.IADD R76, R76, 0x1, -R5 ;  /* 0x000000014c4c9824 */ /* 0x000fe200078e0a05 */
[----:B------:R-:W-:Y:S01]  /*8940*/  ISETP.GE.AND P1, PT, R84, RZ, PT ;  /* 0x000000ff5400720c */ /* 0x000fe20003f26270 */
[----:B------:R-:W-:Y:S02]  /*8950*/  IMAD.MOV R84, RZ, RZ, -R79 ;  /* 0x000000ffff547224 */ /* 0x000fe400078e0a4f */
[C---:B------:R-:W-:Y:S01]  /*8960*/  IMAD R79, R5.reuse, R8, R80 ;  /* 0x00000008054f7224 */ /* 0x040fe200078e0250 */
[----:B------:R-:W-:Y:S01]  /*8970*/  LOP3.LUT R8, R6, 0x158, RZ, 0xfc, !PT ;  /* 0x0000015806087812 */ /* 0x000fe200078efcff */
[----:B------:R-:W-:-:S02]  /*8980*/  IMAD R80, R5, R82, R81 ;  /* 0x0000005205507224 */ /* 0x000fc400078e0251 */
        /* <DEDUP_REMOVED lines=12> */
[----:B------:R-:W-:Y:S01]  /*8a50*/  IMAD.HI.U32 R245, R4, R240, RZ ;  /* 0x000000f004f57227 */ /* 0x000fe200078e00ff */
[----:B------:R-:W-:-:S02]  /*8a60*/  ISETP.GE.AND P3, PT, R85, RZ, PT ;  /* 0x000000ff5500720c */ /* 0x000fc40003f66270 */
[----:B------:R-:W-:Y:S01]  /*8a70*/  IABS R85, R89 ;  /* 0x0000005900557213 */ /* 0x000fe20000000000 */
[--C-:B------:R-:W-:Y:S01]  /*8a80*/  @!P6 IMAD.IADD R79, R79, 0x1, -R5.reuse ;  /* 0x000000014f4fe824 */ /* 0x100fe200078e0a05 */
[----:B------:R-:W-:Y:S01]  /*8a90*/  ISETP.GE.AND P6, PT, R8, RZ, PT ;  /* 0x000000ff0800720c */ /* 0x000fe20003fc6270 */
[----:B------:R-:W-:Y:S02]  /*8aa0*/  @!P0 IMAD.IADD R80, R80, 0x1, -R5 ;  /* 0x0000000150508824 */ /* 0x000fe400078e0a05 */
[----:B------:R-:W-:Y:S01]  /*8ab0*/  IMAD.HI.U32 R8, R4, R82, RZ ;  /* 0x0000005204087227 */ /* 0x000fe200078e00ff */
[----:B------:R-:W-:-:S03]  /*8ac0*/  ISETP.GT.U32.AND P0, PT, R5, R79, PT ;  /* 0x0000004f0500720c */ /* 0x000fc60003f04070 */
[----:B------:R-:W-:Y:S01]  /*8ad0*/  @!P5 IMAD.IADD R81, R81, 0x1, -R5 ;  /* 0x000000015151d824 */ /* 0x000fe200078e0a05 */
[C---:B------:R-:W-:Y:S01]  /*8ae0*/  ISETP.GT.U32.AND P5, PT, R5.reuse, R80, PT ;  /* 0x000000500500720c */ /* 0x040fe20003fa4070 */
[----:B------:R-:W-:Y:S02]  /*8af0*/  IMAD.MOV R9, RZ, RZ, -R8 ;  /* 0x000000ffff097224 */ /* 0x000fe400078e0a08 */
[----:B------:R-:W-:Y:S01]  /*8b00*/  IMAD.HI.U32 R8, R4, R83, RZ ;  /* 0x0000005304087227 */ /* 0x000fe200078e00ff */
[----:B------:R-:W-:-:S03]  /*8b10*/  ISETP.GT.U32.AND P2, PT, R5, R81, PT ;  /* 0x000000510500720c */ /* 0x000fc60003f44070 */
[----:B------:R-:W-:Y:S02]  /*8b20*/  IMAD.MOV R8, RZ, RZ, -R8 ;  /* 0x000000ffff087224 */ /* 0x000fe400078e0a08 */
[C---:B------:R-:W-:Y:S02]  /*8b30*/  IMAD R82, R5.reuse, R9, R82 ;  /* 0x0000000905527224 */ /* 0x040fe400078e0252 */
[----:B------:R-:W-:Y:S02]  /*8b40*/  IMAD R83, R5, R8, R83 ;  /* 0x0000000805537224 */ /* 0x000fe400078e0253 */
[--C-:B------:R-:W-:Y:S02]  /*8b50*/  @!P5 IMAD.IADD R80, R80, 0x1, -R5.reuse ;  /* 0x000000015050d824 */ /* 0x100fe400078e0a05 */
[----:B------:R-:W-:Y:S01]  /*8b60*/  @!P0 IMAD.IADD R79, R79, 0x1, -R5 ;  /* 0x000000014f4f8824 */ /* 0x000fe200078e0a05 */
[C---:B------:R-:W-:Y:S01]  /*8b70*/  ISETP.GT.U32.AND P5, PT, R5.reuse, R83, PT ;  /* 0x000000530500720c */ /* 0x040fe20003fa4070 */
[----:B------:R-:W-:Y:S01]  /*8b80*/  IMAD.HI.U32 R8, R4, R84, RZ ;  /* 0x0000005404087227 */ /* 0x000fe200078e00ff */
[----:B------:R-:W-:-:S03]  /*8b90*/  ISETP.GT.U32.AND P0, PT, R5, R82, PT ;  /* 0x000000520500720c */ /* 0x000fc60003f04070 */
[----:B------:R-:W-:Y:S02]  /*8ba0*/  IMAD.MOV R8, RZ, RZ, -R8 ;  /* 0x000000ffff087224 */ /* 0x000fe400078e0a08 */
[----:B------:R-:W-:Y:S01]  /*8bb0*/  @!P2 IMAD.IADD R81, R81, 0x1, -R5 ;  /* 0x000000015151a824 */ /* 0x000fe200078e0a05 */
[----:B------:R-:W-:Y:S01]  /*8bc0*/  ISETP.GE.AND P2, PT, R86, RZ, PT ;  /* 0x000000ff5600720c */ /* 0x000fe20003f46270 */
[----:B------:R-:W-:Y:S02]  /*8bd0*/  IMAD R84, R5, R8, R84 ;  /* 0x0000000805547224 */ /* 0x000fe400078e0254 */
[----:B------:R-:W-:-:S04]  /*8be0*/  IMAD.HI.U32 R8, R4, R85, RZ ;  /* 0x0000005504087227 */ /* 0x000fc800078e00ff */
[--C-:B------:R-:W-:Y:S02]  /*8bf0*/  @!P5 IMAD.IADD R83, R83, 0x1, -R5.reuse ;  /* 0x000000015353d824 */ /* 0x100fe400078e0a05 */
[----:B------:R-:W-:Y:S01]  /*8c00*/  @!P0 IMAD.IADD R82, R82, 0x1, -R5 ;  /* 0x0000000152528824 */ /* 0x000fe200078e0a05 */
[----:B------:R-:W-:Y:S01]  /*8c10*/  ISETP.GE.AND P0, PT, R88, RZ, PT ;  /* 0x000000ff5800720c */ /* 0x000fe20003f06270 */
[----:B------:R-:W-:Y:S01]  /*8c20*/  @!P4 IMAD.MOV R79, RZ, RZ, -R79 ;  /* 0x000000ffff4fc224 */ /* 0x000fe200078e0a4f */
[C---:B------:R-:W-:Y:S01]  /*8c30*/  ISETP.GT.U32.AND P5, PT, R5.reuse, R83, PT ;  /* 0x000000530500720c */ /* 0x040fe20003fa4070 */
[----:B------:R-:W-:Y:S01]  /*8c40*/  IMAD.MOV R86, RZ, RZ, -R8 ;  /* 0x000000ffff567224 */ /* 0x000fe200078e0a08 */
[C---:B------:R-:W-:Y:S01]  /*8c50*/  ISETP.GT.U32.AND P4, PT, R5.reuse, R82, PT ;  /* 0x000000520500720c */ /* 0x040fe20003f84070 */
[----:B------:R-:W-:Y:S01]  /*8c60*/  @!P1 IMAD.MOV R80, RZ, RZ, -R80 ;  /* 0x000000ffff509224 */ /* 0x000fe200078e0a50 */
[C---:B------:R-:W-:Y:S01]  /*8c70*/  ISETP.GT.U32.AND P1, PT, R5.reuse, R84, PT ;  /* 0x000000540500720c */ /* 0x040fe20003f24070 */
[----:B------:R-:W-:-:S02]  /*8c80*/  IMAD R85, R5, R86, R85 ;  /* 0x0000005605557224 */ /* 0x000fc400078e0255 */
[----:B------:R-:W-:-:S04]  /*8c90*/  IMAD.HI.U32 R9, R4, R87, RZ ;  /* 0x0000005704097227 */ /* 0x000fc800078e00ff */
[----:B------:R-:W-:Y:S01]  /*8ca0*/  IMAD.MOV R88, RZ, RZ, -R9 ;  /* 0x000000ffff587224 */ /* 0x000fe200078e0a09 */
[----:B------:R-:W-:Y:S01]  /*8cb0*/  LOP3.LUT R9, R6, 0x14c, RZ, 0xfc, !PT ;  /* 0x0000014c06097812 */ /* 0x000fe200078efcff */
[----:B------:R-:W-:Y:S01]  /*8cc0*/  @!P5 IMAD.IADD R83, R83, 0x1, -R5 ;  /* 0x000000015353d824 */ /* 0x000fe200078e0a05 */
[C---:B------:R-:W-:Y:S01]  /*8cd0*/  ISETP.GT.U32.AND P5, PT, R5.reuse, R85, PT ;  /* 0x000000550500720c */ /* 0x040fe20003fa4070 */
[----:B------:R-:W-:Y:S02]  /*8ce0*/  IMAD R86, R5, R88, R87 ;  /* 0x0000005805567224 */ /* 0x000fe400078e0257 */
[--C-:B------:R-:W-:Y:S02]  /*8cf0*/  @!P4 IMAD.IADD R82, R82, 0x1, -R5.reuse ;  /* 0x000000015252c824 */ /* 0x100fe400078e0a05 */
[----:B------:R-:W-:Y:S02]  /*8d00*/  VIADD R8, R7, 0x14e ;  /* 0x0000014e07087836 */ /* 0x000fe40000000000 */
[----:B------:R-:W-:-:S02]  /*8d10*/  @!P1 IMAD.IADD R84, R84, 0x1, -R5 ;  /* 0x0000000154549824 */ /* 0x000fc400078e0a05 */
[----:B------:R-:W-:Y:S01]  /*8d20*/  @!P6 IMAD.MOV R82, RZ, RZ, -R82 ;  /* 0x000000ffff52e224 */ /* 0x000fe200078e0a52 */
[----:B------:R-:W-:Y:S01]  /*8d30*/  ISETP.GT.U32.AND P6, PT, R5, R86, PT ;  /* 0x000000560500720c */ /* 0x000fe20003fc4070 */
[----:B------:R-:W-:Y:S01]  /*8d40*/  @!P3 IMAD.MOV R81, RZ, RZ, -R81 ;  /* 0x000000ffff51b224 */ /* 0x000fe200078e0a51 */
[----:B------:R-:W-:Y:S01]  /*8d50*/  IABS R87, R8 ;  /* 0x0000000800577213 */ /* 0x000fe20000000000 */
[----:B------:R-:W-:Y:S01]  /*8d60*/  @!P5 IMAD.IADD R85, R85, 0x1, -R5 ;  /* 0x000000015555d824 */ /* 0x000fe200078e0a05 */
[----:B------:R-:W-:Y:S01]  /*8d70*/  ISETP.GT.U32.AND P1, PT, R5, R84, PT ;  /* 0x000000540500720c */ /* 0x000fe20003f24070 */
[----:B------:R-:W-:Y:S01]  /*8d80*/  @!P2 IMAD.MOV R83, RZ, RZ, -R83 ;  /* 0x000000ffff53a224 */ /* 0x000fe200078e0a53 */
[----:B------:R-:W-:Y:S01]  /*8d90*/  ISETP.GE.AND P3, PT, R89, RZ, PT ;  /* 0x000000ff5900720c */ /* 0x000fe20003f66270 */
[----:B------:R-:W-:Y:S01]  /*8da0*/  IMAD.HI.U32 R244, R4, R242, RZ ;  /* 0x000000f204f47227 */ /* 0x000fe200078e00ff */
[----:B------:R-:W-:Y:S02]  /*8db0*/  ISETP.GE.AND P4, PT, R8, RZ, PT ;  /* 0x000000ff0800720c */ /* 0x000fe40003f86270 */
[----:B------:R-:W-:Y:S01]  /*8dc0*/  IABS R89, R9 ;  /* 0x0000000900597213 */ /* 0x000fe20000000000 */
[----:B------:R-:W-:Y:S01]  /*8dd0*/  IMAD.HI.U32 R8, R4, R87, RZ ;  /* 0x0000005704087227 */ /* 0x000fe200078e00ff */
[----:B------:R-:W-:-:S02]  /*8de0*/  ISETP.GT.U32.AND P2, PT, R5, R85, PT ;  /* 0x000000550500720c */ /* 0x000fc40003f44070 */
[----:B------:R-:W-:Y:S01]  /*8df0*/  ISETP.GE.AND P5, PT, R91, RZ, PT ;  /* 0x000000ff5b00720c */ /* 0x000fe20003fa6270 */
[----:B------:R-:W-:Y:S01]  /*8e00*/  IMAD.MOV R88, RZ, RZ, -R8 ;  /* 0x000000ffff587224 */ /* 0x000fe200078e0a08 */
[----:B------:R-:W-:Y:S01]  /*8e10*/  IABS R91, R95 ;  /* 0x0000005f005b7213 */ /* 0x000fe20000000000 */
[----:B------:R-:W-:Y:S02]  /*8e20*/  @!P6 IMAD.IADD R86, R86, 0x1, -R5 ;  /* 0x000000015656e824 */ /* 0x000fe400078e0a05 */
[----:B------:R-:W-:-:S03]  /*8e30*/  IMAD.HI.U32 R8, R4, R89, RZ ;  /* 0x0000005904087227 */ /* 0x000fc600078e00ff */
[----:B------:R-:W-:Y:S01]  /*8e40*/  ISETP.GT.U32.AND P6, PT, R5, R86, PT ;  /* 0x000000560500720c */ /* 0x000fe20003fc4070 */
[----:B------:R-:W-:Y:S01]  /*8e50*/  @!P1 IMAD.IADD R84, R84, 0x1, -R5 ;  /* 0x0000000154549824 */ /* 0x000fe200078e0a05 */
[----:B------:R-:W-:Y:S01]  /*8e60*/  ISETP.GE.AND P1, PT, R9, RZ, PT ;  /* 0x000000ff0900720c */ /* 0x000fe20003f26270 */
[----:B------:R-:W-:Y:S02]  /*8e70*/  IMAD R87, R5, R88, R87 ;  /* 0x0000005805577224 */ /* 0x000fe400078e0257 */
[----:B------:R-:W-:Y:S02]  /*8e80*/  IMAD.MOV R8, RZ, RZ, -R8 ;  /* 0x000000ffff087224 */ /* 0x000fe400078e0a08 */
[----:B------:R-:W-:-:S04]  /*8e90*/  IMAD.HI.U32 R9, R4, R90, RZ ;  /* 0x0000005a04097227 */ /* 0x000fc800078e00ff */
[----:B------:R-:W-:Y:S01]  /*8ea0*/  @!P2 IMAD.IADD R85, R85, 0x1, -R5 ;  /* 0x000000015555a824 */ /* 0x000fe200078e0a05 */
[----:B------:R-:W-:Y:S01]  /*8eb0*/  ISETP.GE.AND P2, PT, R92, RZ, PT ;  /* 0x000000ff5c00720c */ /* 0x000fe20003f46270 */
[----:B------:R-:W-:Y:S01]  /*8ec0*/  @!P0 IMAD.MOV R84, RZ, RZ, -R84 ;  /* 0x000000ffff548224 */ /* 0x000fe200078e0a54 */
[C---:B------:R-:W-:Y:S01]  /*8ed0*/  ISETP.GT.U32.AND P0, PT, R5.reuse, R87, PT ;  /* 0x000000570500720c */ /* 0x040fe20003f04070 */
[C---:B------:R-:W-:Y:S01]  /*8ee0*/  IMAD R88, R5.reuse, R8, R89 ;  /* 0x0000000805587224 */ /* 0x040fe200078e0259 */
[----:B------:R-:W-:Y:S01]  /*8ef0*/  LOP3.LUT R8, R6, 0x148, RZ, 0xfc, !PT ;  /* 0x0000014806087812 */ /* 0x000fe200078efcff */
[----:B------:R-:W-:Y:S02]  /*8f00*/  IMAD.MOV R9, RZ, RZ, -R9 ;  /* 0x000000ffff097224 */ /* 0x000fe400078e0a09 */
[----:B------:R-:W-:Y:S01]  /*8f10*/  @!P3 IMAD.MOV R85, RZ, RZ, -R85 ;  /* 0x000000ffff55b224 */ /* 0x000fe200078e0a55 */
[C---:B------:R-:W-:Y:S01]  /*8f20*/  ISETP.GT.U32.AND P3, PT, R5.reuse, R88, PT ;  /* 0x000000580500720c */ /* 0x040fe20003f64070 */
[----:B------:R-:W-:Y:S01]  /*8f30*/  IMAD R89, R5, R9, R90 ;  /* 0x0000000905597224 */ /* 0x000fe200078e025a */
[----:B------:R-:W-:Y:S01]  /*8f40*/  IABS R90, R8 ;  /* 0x00000008005a7213 */ /* 0x000fe20000000000 */
[----:B------:R-:W-:-:S03]  /*8f50*/  @!P6 IMAD.IADD R86, R86, 0x1, -R5 ;  /* 0x000000015656e824 */ /* 0x000fc600078e0a05 */
[----:B------:R-:W-:Y:S01]  /*8f60*/  ISETP.GT.U32.AND P6, PT, R5, R89, PT ;  /* 0x000000590500720c */ /* 0x000fe20003fc4070 */
[----:B------:R-:W-:Y:S01]  /*8f70*/  @!P0 IMAD.IADD R87, R87, 0x1, -R5 ;  /* 0x0000000157578824 */ /* 0x000fe200078e0a05 */
[----:B------:R-:W-:Y:S01]  /*8f80*/  ISETP.GE.AND P0, PT, R8, RZ, PT ;  /* 0x000000ff0800720c */ /* 0x000fe20003f06270 */
[----:B------:R-:W-:-:S04]  /*8f90*/  IMAD.HI.U32 R8, R4, R90, RZ ;  /* 0x0000005a04087227 */ /* 0x000fc800078e00ff */
[--C-:B------:R-:W-:Y:S01]  /*8fa0*/  @!P3 IMAD.IADD R88, R88, 0x1, -R5.reuse ;  /* 0x000000015858b824 */ /* 0x100fe200078e0a05 */
[C---:B------:R-:W-:Y:S01]  /*8fb0*/  ISETP.GT.U32.AND P3, PT, R5.reuse, R87, PT ;  /* 0x000000570500720c */ /* 0x040fe20003f64070 */
[----:B------:R-:W-:Y:S02]  /*8fc0*/  IMAD.MOV R9, RZ, RZ, -R8 ;  /* 0x000000ffff097224 */ /* 0x000fe400078e0a08 */
[----:B------:R-:W-:Y:S01]  /*8fd0*/  @!P5 IMAD.MOV R86, RZ, RZ, -R86 ;  /* 0x000000ffff56d224 */ /* 0x000fe200078e0a56 */
[----:B------:R-:W-:Y:S01]  /*8fe0*/  ISETP.GT.U32.AND P5, PT, R5, R88, PT ;  /* 0x000000580500720c */ /* 0x000fe20003fa4070 */
[----:B------:R-:W-:Y:S02]  /*8ff0*/  @!P6 IMAD.IADD R89, R89, 0x1, -R5 ;  /* 0x000000015959e824 */ /* 0x000fe400078e0a05 */
[----:B------:R-:W-:-:S03]  /*9000*/  IMAD.HI.U32 R8, R4, R91, RZ ;  /* 0x0000005b04087227 */ /* 0x000fc600078e00ff */
[C---:B------:R-:W-:Y:S01]  /*9010*/  ISETP.GT.U32.AND P6, PT, R5.reuse, R89, PT ;  /* 0x000000590500720c */ /* 0x040fe20003fc4070 */
[----:B------:R-:W-:Y:S02]  /*9020*/  IMAD R90, R5, R9, R90 ;  /* 0x00000009055a7224 */ /* 0x000fe400078e025a */
[----:B------:R-:W-:Y:S02]  /*9030*/  IMAD.MOV R92, RZ, RZ, -R8 ;  /* 0x000000ffff5c7224 */ /* 0x000fe400078e0a08 */
[----:B------:R-:W-:-:S04]  /*9040*/  IMAD.HI.U32 R8, R4, R93, RZ ;  /* 0x0000005d04087227 */ /* 0x000fc800078e00ff */
[----:B------:R-:W-:Y:S01]  /*9050*/  @!P3 IMAD.IADD R87, R87, 0x1, -R5 ;  /* 0x000000015757b824 */ /* 0x000fe200078e0a05 */
[----:B------:R-:W-:Y:S01]  /*9060*/  ISETP.GT.U32.AND P3, PT, R5, R90, PT ;  /* 0x0000005a0500720c */ /* 0x000fe20003f64070 */
[----:B------:R-:W-:-:S04]  /*9070*/  IMAD.HI.U32 R9, R4, R94, RZ ;  /* 0x0000005e04097227 */ /* 0x000fc800078e00ff */
[----:B------:R-:W-:Y:S02]  /*9080*/  IMAD.MOV R8, RZ, RZ, -R8 ;  /* 0x000000ffff087224 */ /* 0x000fe400078e0a08 */
[----:B------:R-:W-:Y:S02]  /*9090*/  IMAD R91, R5, R92, R91 ;  /* 0x0000005c055b7224 */ /* 0x000fe400078e025b */
[----:B------:R-:W-:Y:S01]  /*90a0*/  @!P5 IMAD.IADD R88, R88, 0x1, -R5 ;  /* 0x000000015858d824 */ /* 0x000fe200078e0a05 */
[----:B------:R-:W-:Y:S01]  /*90b0*/  ISETP.GE.AND P5, PT, R95, RZ, PT ;  /* 0x000000ff5f00720c */ /* 0x000fe20003fa6270 */
[----:B------:R-:W-:Y:S02]  /*90c0*/  IMAD.MOV R9, RZ, RZ, -R9 ;  /* 0x000000ffff097224 */ /* 0x000fe400078e0a09 */
[----:B------:R-:W-:Y:S02]  /*90d0*/  IMAD R92, R5, R8, R93 ;  /* 0x00000008055c7224 */ /* 0x000fe400078e025d */
[--C-:B------:R-:W-:Y:S01]  /*90e0*/  @!P6 IMAD.IADD R89, R89, 0x1, -R5.reuse ;  /* 0x000000015959e824 */ /* 0x100fe200078e0a05 */
[C---:B------:R-:W-:Y:S01]  /*90f0*/  ISETP.GT.U32.AND P6, PT, R5.reuse, R91, PT ;  /* 0x0000005b0500720c */ /* 0x040fe20003fc4070 */
[C---:B------:R-:W-:Y:S01]  /*9100*/  IMAD R93, R5.reuse, R9, R94 ;  /* 0x00000009055d7224 */ /* 0x040fe200078e025e */
[----:B------:R-:W-:Y:S01]  /*9110*/  IABS R94, R99 ;  /* 0x00000063005e7213 */ /* 0x000fe20000000000 */
[----:B------:R-:W-:Y:S01]  /*9120*/  @!P1 IMAD.MOV R88, RZ, RZ, -R88 ;  /* 0x000000ffff589224 */ /* 0x000fe200078e0a58 */
[----:B------:R-:W-:Y:S01]  /*9130*/  ISETP.GT.U32.AND P1, PT, R5, R92, PT ;  /* 0x0000005c0500720c */ /* 0x000fe20003f24070 */
[----:B------:R-:W-:-:S02]  /*9140*/  @!P3 IMAD.IADD R90, R90, 0x1, -R5 ;  /* 0x000000015a5ab824 */ /* 0x000fc400078e0a05 */
[----:B------:R-:W-:Y:S01]  /*9150*/  @!P2 IMAD.MOV R89, RZ, RZ, -R89 ;  /* 0x000000ffff59a224 */ /* 0x000fe200078e0a59 */
[----:B------:R-:W-:Y:S01]  /*9160*/  ISETP.GT.U32.AND P2, PT, R5, R93, PT ;  /* 0x0000005d0500720c */ /* 0x000fe20003f44070 */
[----:B------:R-:W-:Y:S02]  /*9170*/  VIADD R8, R7, 0x13e ;  /* 0x0000013e07087836 */ /* 0x000fe40000000000 */
[----:B------:R-:W-:Y:S01]  /*9180*/  @!P4 IMAD.MOV R87, RZ, RZ, -R87 ;  /* 0x000000ffff57c224 */ /* 0x000fe200078e0a57 */
[----:B------:R-:W-:Y:S01]  /*9190*/  ISETP.GT.U32.AND P4, PT, R5, R90, PT ;  /* 0x0000005a0500720c */ /* 0x000fe20003f84070 */
[----:B------:R-:W-:Y:S01]  /*91a0*/  @!P6 IMAD.IADD R91, R91, 0x1, -R5 ;  /* 0x000000015b5be824 */ /* 0x000fe200078e0a05 */
[----:B------:R-:W-:Y:S01]  /*91b0*/  ISETP.GE.AND P3, PT, R8, RZ, PT ;  /* 0x000000ff0800720c */ /* 0x000fe20003f66270 */
[C---:B------:R-:W-:Y:S01]  /*91c0*/  IMAD.HI.U32 R9, R4.reuse, R96, RZ ;  /* 0x0000006004097227 */ /* 0x040fe200078e00ff */
[----:B------:R-:W-:Y:S02]  /*91d0*/  IABS R95, R8 ;  /* 0x00000008005f7213 */ /* 0x000fe40000000000 */
[----:B------:R-:W-:Y:S01]  /*91e0*/  ISETP.GT.U32.AND P6, PT, R5, R91, PT ;  /* 0x0000005b0500720c */ /* 0x000fe20003fc4070 */
[----:B------:R-:W-:-:S04]  /*91f0*/  IMAD.HI.U32 R8, R4, R94, RZ ;  /* 0x0000005e04087227 */ /* 0x000fc800078e00ff */
[--C-:B------:R-:W-:Y:S01]  /*9200*/  @!P1 IMAD.IADD R92, R92, 0x1, -R5.reuse ;  /* 0x000000015c5c9824 */ /* 0x100fe200078e0a05 */
[----:B------:R-:W-:Y:S01]  /*9210*/  ISETP.GE.AND P1, PT, R98, RZ, PT ;  /* 0x000000ff6200720c */ /* 0x000fe20003f26270 */
[----:B------:R-:W-:Y:S01]  /*9220*/  IMAD.MOV R8, RZ, RZ, -R8 ;  /* 0x000000ffff087224 */ /* 0x000fe200078e0a08 */
[----:B------:R-:W-:Y:S01]  /*9230*/  IABS R98, R102 ;  /* 0x0000006600627213 */ /* 0x000fe20000000000 */
[----:B------:R-:W-:Y:S01]  /*9240*/  @!P2 IMAD.IADD R93, R93, 0x1, -R5 ;  /* 0x000000015d5da824 */ /* 0x000fe200078e0a05 */
[C---:B------:R-:W-:Y:S01]  /*9250*/  ISETP.GT.U32.AND P2, PT, R5.reuse, R92, PT ;  /* 0x0000005c0500720c */ /* 0x040fe20003f44070 */
[----:B------:R-:W-:Y:S02]  /*9260*/  IMAD R94, R5, R8, R94 ;  /* 0x00000008055e7224 */ /* 0x000fe400078e025e */
[----:B------:R-:W-:-:S04]  /*9270*/  IMAD.HI.U32 R8, R4, R95, RZ ;  /* 0x0000005f04087227 */ /* 0x000fc800078e00ff */
[----:B------:R-:W-:Y:S01]  /*9280*/  @!P4 IMAD.IADD R90, R90, 0x1, -R5 ;  /* 0x000000015a5ac824 */ /* 0x000fe200078e0a05 */
[----:B------:R-:W-:Y:S01]  /*9290*/  ISETP.GE.AND P4, PT, R97, RZ, PT ;  /* 0x000000ff6100720c */ /* 0x000fe20003f86270 */
[----:B------:R-:W-:Y:S01]  /*92a0*/  IMAD.MOV R8, RZ, RZ, -R8 ;  /* 0x000000ffff087224 */ /* 0x000fe200078e0a08 */
[----:B------:R-:W-:Y:S01]  /*92b0*/  IABS R97, R101 ;  /* 0x0000006500617213 */ /* 0x000fe20000000000 */
[----:B------:R-:W-:Y:S02]  /*92c0*/  IMAD.MOV R9, RZ, RZ, -R9 ;  /* 0x000000ffff097224 */ /* 0x000fe400078e0a09 */
[----:B------:R-:W-:Y:S02]  /*92d0*/  IMAD R95, R5, R8, R95 ;  /* 0x00000008055f7224 */ /* 0x000fe400078e025f */
[----:B------:R-:W-:Y:S01]  /*92e0*/  @!P6 IMAD.IADD R91, R91, 0x1, -R5 ;  /* 0x000000015b5be824 */ /* 0x000fe200078e0a05 */
[C---:B------:R-:W-:Y:S01]  /*92f0*/  ISETP.GT.U32.AND P6, PT, R5.reuse, R94, PT ;  /* 0x0000005e0500720c */ /* 0x040fe20003fc4070 */
[----:B------:R-:W-:-:S02]  /*9300*/  IMAD R96, R5, R9, R96 ;  /* 0x0000000905607224 */ /* 0x000fc400078e0260 */
[----:B------:R-:W-:Y:S01]  /*9310*/  @!P2 IMAD.IADD R92, R92, 0x1, -R5 ;  /* 0x000000015c5ca824 */ /* 0x000fe200078e0a05 */
[----:B------:R-:W-:Y:S01]  /*9320*/  ISETP.GT.U32.AND P2, PT, R5, R95, PT ;  /* 0x0000005f0500720c */ /* 0x000fe20003f44070 */
[----:B------:R-:W-:-:S04]  /*9330*/  IMAD.HI.U32 R9, R4, R98, RZ ;  /* 0x0000006204097227 */ /* 0x000fc800078e00ff */
[----:B------:R-:W-:Y:S01]  /*9340*/  @!P4 IMAD.MOV R92, RZ, RZ, -R92 ;  /* 0x000000ffff5cc224 */ /* 0x000fe200078e0a5c */
[C---:B------:R-:W-:Y:S01]  /*9350*/  ISETP.GT.U32.AND P4, PT, R5.reuse, R96, PT ;  /* 0x000000600500720c */ /* 0x040fe20003f84070 */
[----:B------:R-:W-:Y:S02]  /*9360*/  IMAD.MOV R9, RZ, RZ, -R9 ;  /* 0x000000ffff097224 */ /* 0x000fe400078e0a09 */
[--C-:B------:R-:W-:Y:S02]  /*9370*/  @!P6 IMAD.IADD R94, R94, 0x1, -R5.reuse ;  /* 0x000000015e5ee824 */ /* 0x100fe400078e0a05 */
[----:B------:R-:W-:Y:S01]  /*9380*/  @!P0 IMAD.MOV R90, RZ, RZ, -R90 ;  /* 0x000000ffff5a8224 */ /* 0x000fe200078e0a5a */
[----:B------:R-:W-:Y:S01]  /*9390*/  ISETP.GT.U32.AND P0, PT, R5, R93, PT ;  /* 0x0000005d0500720c */ /* 0x000fe20003f04070 */
[----:B------:R-:W-:Y:S01]  /*93a0*/  @!P2 IMAD.IADD R95, R95, 0x1, -R5 ;  /* 0x000000015f5fa824 */ /* 0x000fe200078e0a05 */
[----:B------:R-:W-:Y:S01]  /*93b0*/  ISETP.GT.U32.AND P6, PT, R5, R94, PT ;  /* 0x0000005e0500720c */ /* 0x000fe20003fc4070 */
[----:B------:R-:W-:Y:S01]  /*93c0*/  @!P5 IMAD.MOV R91, RZ, RZ, -R91 ;  /* 0x000000ffff5bd224 */ /* 0x000fe200078e0a5b */
[----:B------:R-:W-:Y:S01]  /*93d0*/  ISETP.GE.AND P5, PT, R99, RZ, PT ;  /* 0x000000ff6300720c */ /* 0x000fe20003fa6270 */
[----:B------:R-:W-:Y:S01]  /*93e0*/  IMAD.HI.U32 R8, R4, R97, RZ ;  /* 0x0000006104087227 */ /* 0x000fe200078e00ff */
[----:B------:R-:W-:-:S02]  /*93f0*/  ISETP.GE.AND P2, PT, R102, RZ, PT ;  /* 0x000000ff6600720c */ /* 0x000fc40003f46270 */
[----:B------:R-:W-:Y:S01]  /*9400*/  IABS R102, R105 ;  /* 0x0000006900667213 */ /* 0x000fe20000000000 */
[--C-:B------:R-:W-:Y:S01]  /*9410*/  @!P4 IMAD.IADD R96, R96, 0x1, -R5.reuse ;  /* 0x000000016060c824 */ /* 0x100fe200078e0a05 */
[C---:B------:R-:W-:Y:S01]  /*9420*/  ISETP.GT.U32.AND P4, PT, R5.reuse, R95, PT ;  /* 0x0000005f0500720c */ /* 0x040fe20003f84070 */
[C---:B------:R-:W-:Y:S01]  /*9430*/  IMAD R98, R5.reuse, R9, R98 ;  /* 0x0000000905627224 */ /* 0x040fe200078e0262 */
[----:B------:R-:W-:Y:S01]  /*9440*/  LOP3.LUT R9, R6, 0x136, RZ, 0xfc, !PT ;  /* 0x0000013606097812 */ /* 0x000fe200078efcff */
[----:B------:R-:W-:Y:S02]  /*9450*/  IMAD.MOV R8, RZ, RZ, -R8 ;  /* 0x000000ffff087224 */ /* 0x000fe400078e0a08 */
[----:B------:R-:W-:Y:S01]  /*9460*/  @!P6 IMAD.IADD R94, R94, 0x1, -R5 ;  /* 0x000000015e5ee824 */ /* 0x000fe200078e0a05 */
[----:B------:R-:W-:Y:S01]  /*9470*/  IABS R99, R9 ;  /* 0x0000000900637213 */ /* 0x000fe20000000000 */
[----:B------:R-:W-:Y:S01]  /*9480*/  IMAD R97, R5, R8, R97 ;  /* 0x0000000805617224 */ /* 0x000fe200078e0261 */
[----:B------:R-:W-:Y:S01]  /*9490*/  ISETP.GE.AND P6, PT, R101, RZ, PT ;  /* 0x000000ff6500720c */ /* 0x000fe20003fc6270 */
[----:B------:R-:W-:Y:S01]  /*94a0*/  @!P0 IMAD.IADD R93, R93, 0x1, -R5 ;  /* 0x000000015d5d8824 */ /* 0x000fe200078e0a05 */
[----:B------:R-:W-:Y:S01]  /*94b0*/  ISETP.GE.AND P0, PT, R100, RZ, PT ;  /* 0x000000ff6400720c */ /* 0x000fe20003f06270 */
[----:B------:R-:W-:Y:S01]  /*94c0*/  IMAD.HI.U32 R8, R4, R99, RZ ;  /* 0x0000006304087227 */ /* 0x000fe200078e00ff */
[----:B------:R-:W-:-:S03]  /*94d0*/  IABS R101, R104 ;  /* 0x0000006800657213 */ /* 0x000fc60000000000 */
[----:B------:R-:W-:Y:S01]  /*94e0*/  @!P4 IMAD.IADD R95, R95, 0x1, -R5 ;  /* 0x000000015f5fc824 */ /* 0x000fe200078e0a05 */
[C---:B------:R-:W-:Y:S01]  /*94f0*/  ISETP.GT.U32.AND P4, PT, R5.reuse, R98, PT ;  /* 0x000000620500720c */ /* 0x040fe20003f84070 */
[----:B------:R-:W-:Y:S01]  /*9500*/  @!P5 IMAD.MOV R94, RZ, RZ, -R94 ;  /* 0x000000ffff5ed224 */ /* 0x000fe200078e0a5e */
[C---:B------:R-:W-:Y:S01]  /*9510*/  ISETP.GT.U32.AND P5, PT, R5.reuse, R97, PT ;  /* 0x000000610500720c */ /* 0x040fe20003fa4070 */
[----:B------:R-:W-:Y:S02]  /*9520*/  IMAD.MOV R8, RZ, RZ, -R8 ;  /* 0x000000ffff087224 */ /* 0x000fe400078e0a08 */
[----:B------:R-:W-:Y:S01]  /*9530*/  @!P1 IMAD.MOV R93, RZ, RZ, -R93 ;  /* 0x000000ffff5d9224 */ /* 0x000fe200078e0a5d */
[C---:B------:R-:W-:Y:S01]  /*9540*/  ISETP.GT.U32.AND P1, PT, R5.reuse, R96, PT ;  /* 0x000000600500720c */ /* 0x040fe20003f24070 */
[----:B------:R-:W-:Y:S02]  /*9550*/  IMAD R99, R5, R8, R99 ;  /* 0x0000000805637224 */ /* 0x000fe400078e0263 */
[----:B------:R-:W-:-:S02]  /*9560*/  @!P3 IMAD.MOV R95, RZ, RZ, -R95 ;  /* 0x000000ffff5fb224 */ /* 0x000fc400078e0a5f */
[----:B------:R-:W-:Y:S01]  /*9570*/  IMAD.HI.U32 R8, R4, R101, RZ ;  /* 0x0000006504087227 */ /* 0x000fe200078e00ff */
[----:B------:R-:W-:-:S03]  /*9580*/  ISETP.GT.U32.AND P3, PT, R5, R99, PT ;  /* 0x000000630500720c */ /* 0x000fc60003f64070 */
        /* <DEDUP_REMOVED lines=10> */
[----:B------:R-:W-:-:S04]  /*9630*/  IMAD.HI.U32 R9, R4, R102, RZ ;  /* 0x0000006604097227 */ /* 0x000fc800078e00ff */
[----:B------:R-:W-:Y:S02]  /*9640*/  IMAD.MOV R104, RZ, RZ, -R100 ;  /* 0x000000ffff687224 */ /* 0x000fe400078e0a64 */
[----:B------:R-:W-:Y:S02]  /*9650*/  @!P3 IMAD.IADD R99, R99, 0x1, -R5 ;  /* 0x000000016363b824 */ /* 0x000fe400078e0a05 */
[C---:B------:R-:W-:Y:S02]  /*9660*/  IMAD R100, R5.reuse, R8, R101 ;  /* 0x0000000805647224 */ /* 0x040fe400078e0265 */
[----:B------:R-:W-:Y:S01]  /*9670*/  IMAD.MOV R9, RZ, RZ, -R9 ;  /* 0x000000ffff097224 */ /* 0x000fe200078e0a09 */
[C---:B------:R-:W-:Y:S01]  /*9680*/  ISETP.GT.U32.AND P3, PT, R5.reuse, R99, PT ;  /* 0x000000630500720c */ /* 0x040fe20003f64070 */
        /* <DEDUP_REMOVED lines=9> */
[----:B------:R-:W-:Y:S02]  /*9720*/  VIADD R8, R7, 0x12e ;  /* 0x0000012e07087836 */ /* 0x000fe40000000000 */
[--C-:B------:R-:W-:Y:S01]  /*9730*/  @!P3 IMAD.IADD R99, R99, 0x1, -R5.reuse ;  /* 0x000000016363b824 */ /* 0x100fe200078e0a05 */
[C---:B------:R-:W-:Y:S01]  /*9740*/  ISETP.GT.U32.AND P3, PT, R5.reuse, R102, PT ;  /* 0x000000660500720c */ /* 0x040fe20003f64070 */
[----:B------:R-:W-:Y:S01]  /*9750*/  @!P4 IMAD.IADD R100, R100, 0x1, -R5 ;  /* 0x000000016464c824 */ /* 0x000fe200078e0a05 */
[----:B------:R-:W-:Y:S01]  /*9760*/  IABS R104, R8 ;  /* 0x0000000800687213 */ /* 0x000fe20000000000 */
[----:B------:R-:W-:Y:S01]  /*9770*/  @!P2 IMAD.MOV R98, RZ, RZ, -R98 ;  /* 0x000000ffff62a224 */ /* 0x000fe200078e0a62 */
[----:B------:R-:W-:Y:S01]  /*9780*/  ISETP.GE.AND P2, PT, R8, RZ, PT ;  /* 0x000000ff0800720c */ /* 0x000fe20003f46270 */
[----:B------:R-:W-:Y:S01]  /*9790*/  IMAD.HI.U32 R9, R4, R105, RZ ;  /* 0x0000006904097227 */ /* 0x000fe200078e00ff */
[----:B------:R-:W-:-:S03]  /*97a0*/  ISETP.GT.U32.AND P4, PT, R5, R100, PT ;  /* 0x000000640500720c */ /* 0x000fc60003f84070 */
[----:B------:R-:W-:Y:S02]  /*97b0*/  @!P6 IMAD.IADD R101, R101, 0x1, -R5 ;  /* 0x000000016565e824 */ /* 0x000fe400078e0a05 */
[----:B------:R-:W-:-:S03]  /*97c0*/  IMAD.HI.U32 R8, R4, R104, RZ ;  /* 0x0000006804087227 */ /* 0x000fc600078e00ff */
[----:B------:R-:W-:Y:S01]  /*97d0*/  ISETP.GT.U32.AND P6, PT, R5, R101, PT ;  /* 0x000000650500720c */ /* 0x000fe20003fc4070 */
[----:B------:R-:W-:Y:S02]  /*97e0*/  @!P3 IMAD.IADD R102, R102, 0x1, -R5 ;  /* 0x000000016666b824 */ /* 0x000fe400078e0a05 */
[----:B------:R-:W-:-:S03]  /*97f0*/  IMAD.HI.U32 R103, R4, R107, RZ ;  /* 0x0000006b04677227 */ /* 0x000fc600078e00ff */
[C---:B------:R-:W-:Y:S01]  /*9800*/  ISETP.GT.U32.AND P3, PT, R5.reuse, R102, PT ;  /* 0x000000660500720c */ /* 0x040fe20003f64070 */
[----:B------:R-:W-:Y:S01]  /*9810*/  @!P1 IMAD.MOV R99, RZ, RZ, -R99 ;  /* 0x000000ffff639224 */ /* 0x000fe200078e0a63 */
[----:B------:R-:W-:Y:S01]  /*9820*/  ISETP.GE.AND P1, PT, R106, RZ, PT ;  /* 0x000000ff6a00720c */ /* 0x000fe20003f26270 */
[----:B------:R-:W-:Y:S02]  /*9830*/  IMAD.MOV R8, RZ, RZ, -R8 ;  /* 0x000000ffff087224 */ /* 0x000fe400078e0a08 */
[----:B------:R-:W-:Y:S01]  /*9840*/  @!P4 IMAD.IADD R100, R100, 0x1, -R5 ;  /* 0x000000016464c824 */ /* 0x000fe200078e0a05 */
[----:B------:R-:W-:Y:S01]  /*9850*/  ISETP.GE.AND P4, PT, R108, RZ, PT ;  /* 0x000000ff6c00720c */ /* 0x000fe20003f86270 */
[----:B------:R-:W-:Y:S02]  /*9860*/  IMAD.MOV R106, RZ, RZ, -R9 ;  /* 0x000000ffff6a7224 */ /* 0x000fe400078e0a09 */
        /* <DEDUP_REMOVED lines=17> */
[----:B------:R-:W-:Y:S01]  /*9980*/  @!P6 IMAD.IADD R103, R103, 0x1, -R5 ;  /* 0x000000016767e824 */ /* 0x000fe200078e0a05 */
[----:B------:R-:W-:Y:S01]  /*9990*/  ISETP.GE.AND P6, PT, R8, RZ, PT ;  /* 0x000000ff0800720c */ /* 0x000fe20003fc6270 */
[----:B------:R-:W-:Y:S01]  /*99a0*/  IMAD.HI.U32 R8, R4, R106, RZ ;  /* 0x0000006a04087227 */ /* 0x000fe200078e00ff */
[----:B------:R-:W-:-:S03]  /*99b0*/  IABS R109, R113 ;  /* 0x00000071006d7213 */ /* 0x000fc60000000000 */
[--C-:B------:R-:W-:Y:S01]  /*99c0*/  @!P0 IMAD.IADD R104, R104, 0x1, -R5.reuse ;  /* 0x0000000168688824 */ /* 0x100fe200078e0a05 */
[----:B------:R-:W-:Y:S01]  /*99d0*/  ISETP.GT.U32.AND P0, PT, R5, R103, PT ;  /* 0x000000670500720c */ /* 0x000fe20003f04070 */
[----:B------:R-:W-:Y:S02]  /*99e0*/  @!P3 IMAD.IADD R105, R105, 0x1, -R5 ;  /* 0x000000016969b824 */ /* 0x000fe400078e0a05 */
[----:B------:R-:W-:Y:S01]  /*99f0*/  IMAD.MOV R9, RZ, RZ, -R8 ;  /* 0x000000ffff097224 */ /* 0x000fe200078e0a08 */
[C---:B------:R-:W-:Y:S01]  /*9a00*/  ISETP.GT.U32.AND P3, PT, R5.reuse, R104, PT ;  /* 0x000000680500720c */ /* 0x040fe20003f64070 */
[----:B------:R-:W-:Y:S01]  /*9a10*/  IMAD.HI.U32 R8, R4, R107, RZ ;  /* 0x0000006b04087227 */ /* 0x000fe200078e00ff */
[----:B------:R-:W-:-:S03]  /*9a20*/  ISETP.GT.U32.AND P1, PT, R5, R105, PT ;  /* 0x000000690500720c */ /* 0x000fc60003f24070 */
[----:B------:R-:W-:Y:S02]  /*9a30*/  IMAD.MOV R8, RZ, RZ, -R8 ;  /* 0x000000ffff087224 */ /* 0x000fe400078e0a08 */
[C---:B------:R-:W-:Y:S02]  /*9a40*/  IMAD R106, R5.reuse, R9, R106 ;  /* 0x00000009056a7224 */ /* 0x040fe400078e026a */
[----:B------:R-:W-:Y:S02]  /*9a50*/  IMAD R107, R5, R8, R107 ;  /* 0x00000008056b7224 */ /* 0x000fe400078e026b */
[--C-:B------:R-:W-:Y:S01]  /*9a60*/  @!P0 IMAD.IADD R103, R103, 0x1, -R5.reuse ;  /* 0x0000000167678824 */ /* 0x100fe200078e0a05 */
[C---:B------:R-:W-:Y:S01]  /*9a70*/  ISETP.GT.U32.AND P0, PT, R5.reuse, R106, PT ;  /* 0x0000006a0500720c */ /* 0x040fe20003f04070 */
[----:B------:R-:W-:Y:S01]  /*9a80*/  @!P3 IMAD.IADD R104, R104, 0x1, -R5 ;  /* 0x000000016868b824 */ /* 0x000fe200078e0a05 */
[----:B------:R-:W-:Y:S01]  /*9a90*/  ISETP.GT.U32.AND P3, PT, R5, R107, PT ;  /* 0x0000006b0500720c */ /* 0x000fe20003f64070 */
[----:B------:R-:W-:-:S04]  /*9aa0*/  IMAD.HI.U32 R8, R4, R108, RZ ;  /* 0x0000006c04087227 */ /* 0x000fc800078e00ff */
[----:B------:R-:W-:Y:S02]  /*9ab0*/  IMAD.MOV R8, RZ, RZ, -R8 ;  /* 0x000000ffff087224 */ /* 0x000fe400078e0a08 */
[----:B------:R-:W-:Y:S02]  /*9ac0*/  @!P2 IMAD.MOV R103, RZ, RZ, -R103 ;  /* 0x000000ffff67a224 */ /* 0x000fe400078e0a67 */
[----:B------:R-:W-:Y:S02]  /*9ad0*/  IMAD R108, R5, R8, R108 ;  /* 0x00000008056c7224 */ /* 0x000fe400078e026c */
[--C-:B------:R-:W-:Y:S01]  /*9ae0*/  @!P0 IMAD.IADD R106, R106, 0x1, -R5.reuse ;  /* 0x000000016a6a8824 */ /* 0x100fe200078e0a05 */
[----:B------:R-:W-:Y:S01]  /*9af0*/  ISETP.GE.AND P0, PT, R112, RZ, PT ;  /* 0x000000ff7000720c */ /* 0x000fe20003f06270 */
[----:B------:R-:W-:Y:S02]  /*9b00*/  @!P3 IMAD.IADD R107, R107, 0x1, -R5 ;  /* 0x000000016b6bb824 */ /* 0x000fe400078e0a05 */
[----:B------:R-:W-:Y:S01]  /*9b10*/  IMAD.HI.U32 R8, R4, R109, RZ ;  /* 0x0000006d04087227 */ /* 0x000fe200078e00ff */
[----:B------:R-:W-:-:S02]  /*9b20*/  ISETP.GT.U32.AND P3, PT, R5, R106, PT ;  /* 0x0000006a0500720c */ /* 0x000fc40003f64070 */
[C---:B------:R-:W-:Y:S01]  /*9b30*/  ISETP.GT.U32.AND P2, PT, R5.reuse, R107, PT ;  /* 0x0000006b0500720c */ /* 0x040fe20003f44070 */
[----:B------:R-:W-:Y:S01]  /*9b40*/  @!P4 IMAD.MOV R104, RZ, RZ, -R104 ;  /* 0x000000ffff68c224 */ /* 0x000fe200078e0a68 */
[----:B------:R-:W-:Y:S01]  /*9b50*/  ISETP.GT.U32.AND P4, PT, R5, R108, PT ;  /* 0x0000006c0500720c */ /* 0x000fe20003f84070 */
[----:B------:R-:W-:Y:S01]  /*9b60*/  @!P1 IMAD.IADD R105, R105, 0x1, -R5 ;  /* 0x0000000169699824 */ /* 0x000fe200078e0a05 */
[----:B------:R-:W-:Y:S01]  /*9b70*/  ISETP.GE.AND P1, PT, R110, RZ, PT ;  /* 0x000000ff6e00720c */ /* 0x000fe20003f26270 */
[----:B------:R-:W-:-:S04]  /*9b80*/  IMAD.HI.U32 R9, R4, R111, RZ ;  /* 0x0000006f04097227 */ /* 0x000fc800078e00ff */
[----:B------:R-:W-:Y:S02]  /*9b90*/  IMAD.MOV R110, RZ, RZ, -R8 ;  /* 0x000000ffff6e7224 */ /* 0x000fe400078e0a08 */
[----:B------:R-:W-:Y:S01]  /*9ba0*/  IMAD.MOV R112, RZ, RZ, -R9 ;  /* 0x000000ffff707224 */ /* 0x000fe200078e0a09 */
[----:B------:R-:W-:Y:S01]  /*9bb0*/  LOP3.LUT R9, R6, 0x11c, RZ, 0xfc, !PT ;  /* 0x0000011c06097812 */ /* 0x000fe200078efcff */
[C---:B------:R-:W-:Y:S02]  /*9bc0*/  IMAD R109, R5.reuse, R110, R109 ;  /* 0x0000006e056d7224 */ /* 0x040fe400078e026d */
[----:B------:R-:W-:Y:S02]  /*9bd0*/  IMAD R110, R5, R112, R111 ;  /* 0x00000070056e7224 */ /* 0x000fe400078e026f */
[--C-:B------:R-:W-:Y:S02]  /*9be0*/  @!P3 IMAD.IADD R106, R106, 0x1, -R5.reuse ;  /* 0x000000016a6ab824 */ /* 0x100fe400078e0a05 */
[--C-:B------:R-:W-:Y:S01]  /*9bf0*/  @!P2 IMAD.IADD R107, R107, 0x1, -R5.reuse ;  /* 0x000000016b6ba824 */ /* 0x100fe200078e0a05 */
[----:B------:R-:W-:Y:S01]  /*9c00*/  ISETP.GT.U32.AND P2, PT, R5, R109, PT ;  /* 0x0000006d0500720c */ /* 0x000fe20003f44070 */
[----:B------:R-:W-:-:S02]  /*9c10*/  @!P4 IMAD.IADD R108, R108, 0x1, -R5 ;  /* 0x000000016c6cc824 */ /* 0x000fc400078e0a05 */
[----:B------:R-:W-:Y:S01]  /*9c20*/  @!P6 IMAD.MOV R106, RZ, RZ, -R106 ;  /* 0x000000ffff6ae224 */ /* 0x000fe200078e0a6a */
[----:B------:R-:W-:Y:S01]  /*9c30*/  ISETP.GT.U32.AND P6, PT, R5, R110, PT ;  /* 0x0000006e0500720c */ /* 0x000fe20003fc4070 */
[----:B------:R-:W-:Y:S01]  /*9c40*/  VIADD R8, R7, 0x11e ;  /* 0x0000011e07087836 */ /* 0x000fe20000000000 */
[----:B------:R-:W-:Y:S01]  /*9c50*/  ISETP.GT.U32.AND P4, PT, R5, R108, PT ;  /* 0x0000006c0500720c */ /* 0x000fe20003f84070 */
[----:B------:R-:W-:Y:S01]  /*9c60*/  @!P5 IMAD.MOV R105, RZ, RZ, -R105 ;  /* 0x000000ffff69d224 */ /* 0x000fe200078e0a69 */
[----:B------:R-:W-:Y:S01]  /*9c70*/  ISETP.GE.AND P5, PT, R113, RZ, PT ;  /* 0x000000ff7100720c */ /* 0x000fe20003fa6270 */
[----:B------:R-:W-:Y:S01]  /*9c80*/  @!P1 IMAD.MOV R107, RZ, RZ, -R107 ;  /* 0x000000ffff6b9224 */ /* 0x000fe200078e0a6b */
[----:B------:R-:W-:Y:S02]  /*9c90*/  IABS R111, R8 ;  /* 0x00000008006f7213 */ /* 0x000fe40000000000 */
[----:B------:R-:W-:Y:S01]  /*9ca0*/  ISETP.GE.AND P3, PT, R8, RZ, PT ;  /* 0x000000ff0800720c */ /* 0x000fe20003f66270 */
[----:B------:R-:W-:Y:S01]  /*9cb0*/  @!P2 IMAD.IADD R109, R109, 0x1, -R5 ;  /* 0x000000016d6da824 */ /* 0x000fe200078e0a05 */
[----:B------:R-:W-:Y:S01]  /*9cc0*/  IABS R113, R9 ;  /* 0x0000000900717213 */ /* 0x000fe20000000000 */
[----:B------:R-:W-:Y:S01]  /*9cd0*/  IMAD.HI.U32 R8, R4, R111, RZ ;  /* 0x0000006f04087227 */ /* 0x000fe200078e00ff */
[----:B------:R-:W-:-:S02]  /*9ce0*/  ISETP.GE.AND P1, PT, R115, RZ, PT ;  /* 0x000000ff7300720c */ /* 0x000fc40003f26270 */
[----:B------:R-:W-:Y:S01]  /*9cf0*/  ISETP.GT.U32.AND P2, PT, R5, R109, PT ;  /* 0x0000006d0500720c */ /* 0x000fe20003f44070 */
[--C-:B------:R-:W-:Y:S01]  /*9d00*/  @!P6 IMAD.IADD R110, R110, 0x1, -R5.reuse ;  /* 0x000000016e6ee824 */ /* 0x100fe200078e0a05 */
[----:B------:R-:W-:Y:S01]  /*9d10*/  IABS R115, R119 ;  /* 0x0000007700737213 */ /* 0x000fe20000000000 */
[----:B------:R-:W-:Y:S02]  /*9d20*/  IMAD.MOV R112, RZ, RZ, -R8 ;  /* 0x000000ffff707224 */ /* 0x000fe400078e0a08 */
[----:B------:R-:W-:Y:S01]  /*9d30*/  @!P4 IMAD.IADD R108, R108, 0x1, -R5 ;  /* 0x000000016c6cc824 */ /* 0x000fe200078e0a05 */
[----:B------:R-:W-:Y:S01]  /*9d40*/  ISETP.GE.AND P4, PT, R9, RZ, PT ;  /* 0x000000ff0900720c */ /* 0x000fe20003f86270 */
[----:B------:R-:W-:Y:S01]  /*9d50*/  IMAD.HI.U32 R8, R4, R113, RZ ;  /* 0x0000007104087227 */ /* 0x000fe200078e00ff */
[----:B------:R-:W-:-:S03]  /*9d60*/  ISETP.GT.U32.AND P6, PT, R5, R110, PT ;  /* 0x0000006e0500720c */ /* 0x000fc60003fc4070 */
[----:B------:R-:W-:-:S04]  /*9d70*/  IMAD.HI.U32 R9, R4, R114, RZ ;  /* 0x0000007204097227 */ /* 0x000fc800078e00ff */
[----:B------:R-:W-:Y:S02]  /*9d80*/  IMAD.MOV R8, RZ, RZ, -R8 ;  /* 0x000000ffff087224 */ /* 0x000fe400078e0a08 */
[----:B------:R-:W-:Y:S02]  /*9d90*/  IMAD.MOV R9, RZ, RZ, -R9 ;  /* 0x000000ffff097224 */ /* 0x000fe400078e0a09 */
[C---:B------:R-:W-:Y:S02]  /*9da0*/  IMAD R111, R5.reuse, R112, R111 ;  /* 0x00000070056f7224 */ /* 0x040fe400078e026f */
[C---:B------:R-:W-:Y:S01]  /*9db0*/  IMAD R112, R5.reuse, R8, R113 ;  /* 0x0000000805707224 */ /* 0x040fe200078e0271 */
[----:B------:R-:W-:Y:S01]  /*9dc0*/  LOP3.LUT R8, R6, 0x118, RZ, 0xfc, !PT ;  /* 0x0000011806087812 */ /* 0x000fe200078efcff */
[----:B------:R-:W-:Y:S02]  /*9dd0*/  IMAD R113, R5, R9, R114 ;  /* 0x0000000905717224 */ /* 0x000fe400078e0272 */
[--C-:B------:R-:W-:Y:S01]  /*9de0*/  @!P2 IMAD.IADD R109, R109, 0x1, -R5.reuse ;  /* 0x000000016d6da824 */ /* 0x100fe200078e0a05 */
[C---:B------:R-:W-:Y:S01]  /*9df0*/  ISETP.GT.U32.AND P2, PT, R5.reuse, R111, PT ;  /* 0x0000006f0500720c */ /* 0x040fe20003f44070 */
[----:B------:R-:W-:Y:S01]  /*9e00*/  @!P6 IMAD.IADD R110, R110, 0x1, -R5 ;  /* 0x000000016e6ee824 */ /* 0x000fe200078e0a05 */
[C---:B------:R-:W-:Y:S01]  /*9e10*/  ISETP.GT.U32.AND P6, PT, R5.reuse, R113, PT ;  /* 0x000000710500720c */ /* 0x040fe20003fc4070 */
[----:B------:R-:W-:Y:S01]  /*9e20*/  @!P5 IMAD.MOV R109, RZ, RZ, -R109 ;  /* 0x000000ffff6dd224 */ /* 0x000fe200078e0a6d */
[----:B------:R-:W-:Y:S01]  /*9e30*/  ISETP.GT.U32.AND P5, PT, R5, R112, PT ;  /* 0x000000700500720c */ /* 0x000fe20003fa4070 */
[----:B------:R-:W-:Y:S01]  /*9e40*/  @!P0 IMAD.MOV R108, RZ, RZ, -R108 ;  /* 0x000000ffff6c8224 */ /* 0x000fe200078e0a6c */
[----:B------:R-:W-:Y:S01]  /*9e50*/  IABS R114, R8 ;  /* 0x0000000800727213 */ /* 0x000fe20000000000 */
[----:B------:R-:W-:Y:S01]  /*9e60*/  @!P1 IMAD.MOV R110, RZ, RZ, -R110 ;  /* 0x000000ffff6e9224 */ /* 0x000fe200078e0a6e */
[----:B------:R-:W-:-:S05]  /*9e70*/  ISETP.GE.AND P0, PT, R116, RZ, PT ;  /* 0x000000ff7400720c */ /* 0x000fca0003f06270 */
[--C-:B------:R-:W-:Y:S01]  /*9e80*/  @!P2 IMAD.IADD R111, R111, 0x1, -R5.reuse ;  /* 0x000000016f6fa824 */ /* 0x100fe200078e0a05 */
[----:B------:R-:W-:Y:S01]  /*9e90*/  ISETP.GE.AND P2, PT, R8, RZ, PT ;  /* 0x000000ff0800720c */ /* 0x000fe20003f46270 */
[----:B------:R-:W-:Y:S02]  /*9ea0*/  @!P6 IMAD.IADD R113, R113, 0x1, -R5 ;  /* 0x000000017171e824 */ /* 0x000fe400078e0a05 */
[----:B------:R-:W-:-:S03]  /*9eb0*/  IMAD.HI.U32 R8, R4, R114, RZ ;  /* 0x0000007204087227 */ /* 0x000fc600078e00ff */
[C---:B------:R-:W-:Y:S01]  /*9ec0*/  ISETP.GT.U32.AND P6, PT, R5.reuse, R113, PT ;  /* 0x000000710500720c */ /* 0x040fe20003fc4070 */
[----:B------:R-:W-:Y:S01]  /*9ed0*/  @!P5 IMAD.IADD R112, R112, 0x1, -R5 ;  /* 0x000000017070d824 */ /* 0x000fe200078e0a05 */
[C---:B------:R-:W-:Y:S01]  /*9ee0*/  ISETP.GT.U32.AND P5, PT, R5.reuse, R111, PT ;  /* 0x0000006f0500720c */ /* 0x040fe20003fa4070 */
[----:B------:R-:W-:Y:S02]  /*9ef0*/  IMAD.MOV R9, RZ, RZ, -R8 ;  /* 0x000000ffff097224 */ /* 0x000fe400078e0a08 */
[----:B------:R-:W-:Y:S01]  /*9f00*/  IMAD.HI.U32 R8, R4, R115, RZ ;  /* 0x0000007304087227 */ /* 0x000fe200078e00ff */
[----:B------:R-:W-:-:S03]  /*9f10*/  ISETP.GT.U32.AND P1, PT, R5, R112, PT ;  /* 0x000000700500720c */ /* 0x000fc60003f24070 */
[----:B------:R-:W-:Y:S02]  /*9f20*/  IMAD.MOV R116, RZ, RZ, -R8 ;  /* 0x000000ffff747224 */ /* 0x000fe400078e0a08 */
[----:B------:R-:W-:Y:S02]  /*9f30*/  IMAD R114, R5, R9, R114 ;  /* 0x0000000905727224 */ /* 0x000fe400078e0272 */
[----:B------:R-:W-:-:S04]  /*9f40*/  IMAD.HI.U32 R8, R4, R117, RZ ;  /* 0x0000007504087227 */ /* 0x000fc800078e00ff */
[----:B------:R-:W-:Y:S02]  /*9f50*/  IMAD R115, R5, R116, R115 ;  /* 0x0000007405737224 */ /* 0x000fe400078e0273 */
[----:B------:R-:W-:Y:S01]  /*9f60*/  @!P5 IMAD.IADD R111, R111, 0x1, -R5 ;  /* 0x000000016f6fd824 */ /* 0x000fe200078e0a05 */
[----:B------:R-:W-:Y:S01]  /*9f70*/  ISETP.GT.U32.AND P5, PT, R5, R114, PT ;  /* 0x000000720500720c */ /* 0x000fe20003fa4070 */
[----:B------:R-:W-:-:S04]  /*9f80*/  IMAD.HI.U32 R9, R4, R118, RZ ;  /* 0x0000007604097227 */ /* 0x000fc800078e00ff */
[----:B------:R-:W-:Y:S02]  /*9f90*/  IMAD.MOV R8, RZ, RZ, -R8 ;  /* 0x000000ffff087224 */ /* 0x000fe400078e0a08 */
[--C-:B------:R-:W-:Y:S01]  /*9fa0*/  @!P6 IMAD.IADD R113, R113, 0x1, -R5.reuse ;  /* 0x000000017171e824 */ /* 0x100fe200078e0a05 */
[----:B------:R-:W-:Y:S01]  /*9fb0*/  ISETP.GT.U32.AND P6, PT, R5, R115, PT ;  /* 0x000000730500720c */ /* 0x000fe20003fc4070 */
[----:B------:R-:W-:Y:S01]  /*9fc0*/  @!P1 IMAD.IADD R112, R112, 0x1, -R5 ;  /* 0x0000000170709824 */ /* 0x000fe200078e0a05 */
[----:B------:R-:W-:Y:S01]  /*9fd0*/  ISETP.GE.AND P1, PT, R119, RZ, PT ;  /* 0x000000ff7700720c */ /* 0x000fe20003f26270 */
[----:B------:R-:W-:Y:S02]  /*9fe0*/  IMAD.MOV R9, RZ, RZ, -R9 ;  /* 0x000000ffff097224 */ /* 0x000fe400078e0a09 */
[C---:B------:R-:W-:Y:S02]  /*9ff0*/  IMAD R116, R5.reuse, R8, R117 ;  /* 0x0000000805747224 */ /* 0x040fe400078e0275 */
        /* <DEDUP_REMOVED lines=8> */
[----:B------:R-:W-:Y:S01]  /*a080*/  @!P6 IMAD.IADD R115, R115, 0x1, -R5 ;  /* 0x000000017373e824 */ /* 0x000fe200078e0a05 */
[C---:B------:R-:W-:Y:S01]  /*a090*/  ISETP.GT.U32.AND P6, PT, R5.reuse, R114, PT ;  /* 0x000000720500720c */ /* 0x040fe20003fc4070 */
[----:B------:R-:W-:Y:S01]  /*a0a0*/  @!P3 IMAD.MOV R111, RZ, RZ, -R111 ;  /* 0x000000ffff6fb224 */ /* 0x000fe200078e0a6f */
        /* <DEDUP_REMOVED lines=13> */
[--C-:B------:R-:W-:Y:S01]  /*a180*/  @!P6 IMAD.IADD R114, R114, 0x1, -R5.reuse ;  /* 0x000000017272e824 */ /* 0x100fe200078e0a05 */
[----:B------:R-:W-:Y:S01]  /*a190*/  ISETP.GE.AND P6, PT, R121, RZ, PT ;  /* 0x000000ff7900720c */ /* 0x000fe20003fc6270 */
[----:B------:R-:W-:Y:S01]  /*a1a0*/  @!P3 IMAD.IADD R115, R115, 0x1, -R5 ;  /* 0x000000017373b824 */ /* 0x000fe200078e0a05 */
[C---:B------:R-:W-:Y:S01]  /*a1b0*/  ISETP.GT.U32.AND P3, PT, R5.reuse, R118, PT ;  /* 0x000000760500720c */ /* 0x040fe20003f64070 */
[----:B------:R-:W-:Y:S01]  /*a1c0*/  IMAD.MOV R8, RZ, RZ, -R8 ;  /* 0x000000ffff087224 */ /* 0x000fe200078e0a08 */
[----:B------:R-:W-:Y:S01]  /*a1d0*/  IABS R121, R126 ;  /* 0x0000007e00797213 */ /* 0x000fe20000000000 */
[----:B------:R-:W-:Y:S02]  /*a1e0*/  IMAD.MOV R9, RZ, RZ, -R9 ;  /* 0x000000ffff097224 */ /* 0x000fe400078e0a09 */
[C---:B------:R-:W-:Y:S02]  /*a1f0*/  IMAD R119, R5.reuse, R8, R119 ;  /* 0x0000000805777224 */ /* 0x040fe400078e0277 */
[----:B------:R-:W-:-:S02]  /*a200*/  IMAD R120, R5, R9, R120 ;  /* 0x0000000905787224 */ /* 0x000fc400078e0278 */
[--C-:B------:R-:W-:Y:S01]  /*a210*/  @!P0 IMAD.IADD R116, R116, 0x1, -R5.reuse ;  /* 0x0000000174748824 */ /* 0x100fe200078e0a05 */
[C---:B------:R-:W-:Y:S01]  /*a220*/  ISETP.GT.U32.AND P0, PT, R5.reuse, R119, PT ;  /* 0x000000770500720c */ /* 0x040fe20003f04070 */
[----:B------:R-:W-:Y:S02]  /*a230*/  @!P2 IMAD.MOV R114, RZ, RZ, -R114 ;  /* 0x000000ffff72a224 */ /* 0x000fe400078e0a72 */
[----:B------:R-:W-:Y:S01]  /*a240*/  @!P6 IMAD.MOV R116, RZ, RZ, -R116 ;  /* 0x000000ffff74e224 */ /* 0x000fe200078e0a74 */
[C---:B------:R-:W-:Y:S01]  /*a250*/  ISETP.GT.U32.AND P6, PT, R5.reuse, R120, PT ;  /* 0x000000780500720c */ /* 0x040fe20003fc4070 */
[----:B------:R-:W-:Y:S01]  /*a260*/  @!P3 IMAD.IADD R118, R118, 0x1, -R5 ;  /* 0x000000017676b824 */ /* 0x000fe200078e0a05 */
[----:B------:R-:W-:Y:S01]  /*a270*/  ISETP.GT.U32.AND P3, PT, R5, R117, PT ;  /* 0x000000750500720c */ /* 0x000fe20003f64070 */
[----:B------:R-:W-:Y:S01]  /*a280*/  @!P1 IMAD.MOV R115, RZ, RZ, -R115 ;  /* 0x000000ffff739224 */ /* 0x000fe200078e0a73 */
[----:B------:R-:W-:Y:S01]  /*a290*/  ISETP.GE.AND P1, PT, R123, RZ, PT ;  /* 0x000000ff7b00720c */ /* 0x000fe20003f26270 */
[----:B------:R-:W-:Y:S01]  /*a2a0*/  IMAD.HI.U32 R9, R4, R122, RZ ;  /* 0x0000007a04097227 */ /* 0x000fe200078e00ff */
[----:B------:R-:W-:-:S03]  /*a2b0*/  ISETP.GT.U32.AND P2, PT, R5, R118, PT ;  /* 0x000000760500720c */ /* 0x000fc60003f44070 */
[----:B------:R-:W-:Y:S01]  /*a2c0*/  @!P0 IMAD.IADD R119, R119, 0x1, -R5 ;  /* 0x0000000177778824 */ /* 0x000fe200078e0a05 */
[----:B------:R-:W-:Y:S01]  /*a2d0*/  ISETP.GE.AND P0, PT, R127, RZ, PT ;  /* 0x000000ff7f00720c */ /* 0x000fe20003f06270 */
[----:B------:R-:W-:Y:S01]  /*a2e0*/  IMAD.HI.U32 R8, R4, R121, RZ ;  /* 0x0000007904087227 */ /* 0x000fe200078e00ff */
[----:B------:R-:W-:-:S03]  /*a2f0*/  IABS R127, R131 ;  /* 0x00000083007f7213 */ /* 0x000fc60000000000 */
[----:B------:R-:W-:Y:S02]  /*a300*/  IMAD.MOV R9, RZ, RZ, -R9 ;  /* 0x000000ffff097224 */ /* 0x000fe400078e0a09 */
[--C-:B------:R-:W-:Y:S01]  /*a310*/  @!P6 IMAD.IADD R120, R120, 0x1, -R5.reuse ;  /* 0x000000017878e824 */ /* 0x100fe200078e0a05 */
[C---:B------:R-:W-:Y:S01]  /*a320*/  ISETP.GT.U32.AND P6, PT, R5.reuse, R119, PT ;  /* 0x000000770500720c */ /* 0x040fe20003fc4070 */
[----:B------:R-:W-:Y:S02]  /*a330*/  IMAD.MOV R8, RZ, RZ, -R8 ;  /* 0x000000ffff087224 */ /* 0x000fe400078e0a08 */
[C---:B------:R-:W-:Y:S01]  /*a340*/  IMAD R122, R5.reuse, R9, R122 ;  /* 0x00000009057a7224 */ /* 0x040fe200078e027a */
[----:B------:R-:W-:Y:S01]  /*a350*/  LOP3.LUT R9, R6, 0x106, RZ, 0xfc, !PT ;  /* 0x0000010606097812 */ /* 0x000fe200078efcff */
[----:B------:R-:W-:Y:S01]  /*a360*/  @!P2 IMAD.IADD R118, R118, 0x1, -R5 ;  /* 0x000000017676a824 */ /* 0x000fe200078e0a05 */
[----:B------:R-:W-:Y:S01]  /*a370*/  ISETP.GE.AND P2, PT, R126, RZ, PT ;  /* 0x000000ff7e00720c */ /* 0x000fe20003f46270 */
[----:B------:R-:W-:Y:S01]  /*a380*/  IMAD R121, R5, R8, R121 ;  /* 0x0000000805797224 */ /* 0x000fe200078e0279 */
[----:B------:R-:W-:Y:S01]  /*a390*/  IABS R123, R9 ;  /* 0x00000009007b7213 */ /* 0x000fe20000000000 */
[----:B------:R-:W-:Y:S01]  /*a3a0*/  @!P1 IMAD.MOV R118, RZ, RZ, -R118 ;  /* 0x000000ffff769224 */ /* 0x000fe200078e0a76 */
[----:B------:R-:W-:Y:S01]  /*a3b0*/  IABS R126, R128 ;  /* 0x00000080007e7213 */ /* 0x000fe20000000000 */
[----:B------:R-:W-:Y:S01]  /*a3c0*/  @!P3 IMAD.IADD R117, R117, 0x1, -R5 ;  /* 0x000000017575b824 */ /* 0x000fe200078e0a05 */
[----:B------:R-:W-:Y:S01]  /*a3d0*/  ISETP.GT.U32.AND P1, PT, R5, R121, PT ;  /* 0x000000790500720c */ /* 0x000fe20003f24070 */
[----:B------:R-:W-:Y:S01]  /*a3e0*/  IMAD.HI.U32 R8, R4, R123, RZ ;  /* 0x0000007b04087227 */ /* 0x000fe200078e00ff */
[----:B------:R-:W-:-:S03]  /*a3f0*/  ISETP.GE.AND P3, PT, R124, RZ, PT ;  /* 0x000000ff7c00720c */ /* 0x000fc60003f66270 */
[----:B------:R-:W-:Y:S01]  /*a400*/  @!P6 IMAD.IADD R119, R119, 0x1, -R5 ;  /* 0x000000017777e824 */ /* 0x000fe200078e0a05 */
[C---:B------:R-:W-:Y:S01]  /*a410*/  ISETP.GT.U32.AND P6, PT, R5.reuse, R122, PT ;  /* 0x0000007a0500720c */ /* 0x040fe20003fc4070 */
[----:B------:R-:W-:Y:S01]  /*a420*/  @!P4 IMAD.MOV R117, RZ, RZ, -R117 ;  /* 0x000000ffff75c224 */ /* 0x000fe200078e0a75 */
[C---:B------:R-:W-:Y:S01]  /*a430*/  ISETP.GT.U32.AND P4, PT, R5.reuse, R120, PT ;  /* 0x000000780500720c */ /* 0x040fe20003f84070 */
[----:B------:R-:W-:Y:S02]  /*a440*/  IMAD.MOV R8, RZ, RZ, -R8 ;  /* 0x000000ffff087224 */ /* 0x000fe400078e0a08 */
[----:B------:R-:W-:Y:S02]  /*a450*/  @!P5 IMAD.MOV R119, RZ, RZ, -R119 ;  /* 0x000000ffff77d224 */ /* 0x000fe400078e0a77 */
[----:B------:R-:W-:Y:S02]  /*a460*/  IMAD R123, R5, R8, R123 ;  /* 0x00000008057b7224 */ /* 0x000fe400078e027b */
[----:B------:R-:W-:-:S02]  /*a470*/  @!P1 IMAD.IADD R121, R121, 0x1, -R5 ;  /* 0x0000000179799824 */ /* 0x000fc400078e0a05 */
[----:B------:R-:W-:Y:S01]  /*a480*/  IMAD.HI.U32 R8, R4, R126, RZ ;  /* 0x0000007e04087227 */ /* 0x000fe200078e00ff */
[C---:B------:R-:W-:Y:S02]  /*a490*/  ISETP.GT.U32.AND P5, PT, R5.reuse, R123, PT ;  /* 0x0000007b0500720c */ /* 0x040fe40003fa4070 */
[----:B------:R-:W-:Y:S01]  /*a4a0*/  ISETP.GT.U32.AND P1, PT, R5, R121, PT ;  /* 0x000000790500720c */ /* 0x000fe20003f24070 */
[--C-:B------:R-:W-:Y:S02]  /*a4b0*/  @!P6 IMAD.IADD R122, R122, 0x1, -R5.reuse ;  /* 0x000000017a7ae824 */ /* 0x100fe400078e0a05 */
[----:B------:R-:W-:Y:S01]  /*a4c0*/  @!P4 IMAD.IADD R120, R120, 0x1, -R5 ;  /* 0x000000017878c824 */ /* 0x000fe200078e0a05 */
[----:B------:R-:W-:Y:S01]  /*a4d0*/  ISETP.GE.AND P4, PT, R9, RZ, PT ;  /* 0x000000ff0900720c */ /* 0x000fe20003f86270 */
[----:B------:R-:W-:Y:S01]  /*a4e0*/  IMAD.HI.U32 R9, R4, R127, RZ ;  /* 0x0000007f04097227 */ /* 0x000fe200078e00ff */
[----:B------:R-:W-:-:S03]  /*a4f0*/  ISETP.GT.U32.AND P6, PT, R5, R122, PT ;  /* 0x0000007a0500720c */ /* 0x000fc60003fc4070 */
[----:B------:R-:W-:-:S04]  /*a500*/  IMAD.HI.U32 R124, R4, R129, RZ ;  /* 0x00000081047c7227 */ /* 0x000fc800078e00ff */
[----:B------:R-:W-:Y:S01]  /*a510*/  @!P3 IMAD.MOV R120, RZ, RZ, -R120 ;  /* 0x000000ffff78b224 */ /* 0x000fe200078e0a78 */
[----:B------:R-:W-:Y:S01]  /*a520*/  ISETP.GE.AND P3, PT, R128, RZ, PT ;  /* 0x000000ff8000720c */ /* 0x000fe20003f66270 */
[----:B------:R-:W-:Y:S02]  /*a530*/  IMAD.MOV R8, RZ, RZ, -R8 ;  /* 0x000000ffff087224 */ /* 0x000fe400078e0a08 */
[----:B------:R-:W-:Y:S02]  /*a540*/  IMAD.MOV R128, RZ, RZ, -R9 ;  /* 0x000000ffff807224 */ /* 0x000fe400078e0a09 */
[----:B------:R-:W-:Y:S02]  /*a550*/  IMAD.MOV R130, RZ, RZ, -R124 ;  /* 0x000000ffff827224 */ /* 0x000fe400078e0a7c */
[----:B------:R-:W-:Y:S02]  /*a560*/  @!P5 IMAD.IADD R123, R123, 0x1, -R5 ;  /* 0x000000017b7bd824 */ /* 0x000fe400078e0a05 */
[----:B------:R-:W-:-:S02]  /*a570*/  IMAD R124, R5, R8, R126 ;  /* 0x00000008057c7224 */ /* 0x000fc400078e027e */
[----:B------:R-:W-:Y:S01]  /*a580*/  @!P1 IMAD.IADD R121, R121, 0x1, -R5 ;  /* 0x0000000179799824 */ /* 0x000fe200078e0a05 */
[C---:B------:R-:W-:Y:S01]  /*a590*/  ISETP.GT.U32.AND P5, PT, R5.reuse, R123, PT ;  /* 0x0000007b0500720c */ /* 0x040fe20003fa4070 */
[----:B------:R-:W-:Y:S01]  /*a5a0*/  IMAD R126, R5, R128, R127 ;  /* 0x00000080057e7224 */ /* 0x000fe200078e027f */
[----:B------:R-:W-:Y:S01]  /*a5b0*/  ISETP.GE.AND P1, PT, R131, RZ, PT ;  /* 0x000000ff8300720c */ /* 0x000fe20003f26270 */
[----:B------:R-:W-:Y:S01]  /*a5c0*/  @!P6 IMAD.IADD R122, R122, 0x1, -R5 ;  /* 0x000000017a7ae824 */ /* 0x000fe200078e0a05 */
[C---:B------:R-:W-:Y:S01]  /*a5d0*/  ISETP.GT.U32.AND P6, PT, R5.reuse, R124, PT ;  /* 0x0000007c0500720c */ /* 0x040fe20003fc4070 */
[----:B------:R-:W-:Y:S01]  /*a5e0*/  @!P2 IMAD.MOV R121, RZ, RZ, -R121 ;  /* 0x000000ffff79a224 */ /* 0x000fe200078e0a79 */
[C---:B------:R-:W-:Y:S01]  /*a5f0*/  ISETP.GT.U32.AND P2, PT, R5.reuse, R126, PT ;  /* 0x0000007e0500720c */ /* 0x040fe20003f44070 */
[----:B------:R-:W-:Y:S01]  /*a600*/  IMAD R127, R5, R130, R129 ;  /* 0x00000082057f7224 */ /* 0x000fe200078e0281 */
[----:B------:R-:W-:Y:S01]  /*a610*/  IABS R131, R134 ;  /* 0x0000008600837213 */ /* 0x000fe20000000000 */
[----:B------:R-:W-:Y:S01]  /*a620*/  VIADD R8, R7, 0xfe ;  /* 0x000000fe07087836 */ /* 0x000fe20000000000 */
[----:B------:R-:W-:Y:S01]  /*a630*/  IABS R130, R133 ;  /* 0x0000008500827213 */ /* 0x000fe20000000000 */
[----:B------:R-:W-:-:S02]  /*a640*/  @!P0 IMAD.MOV R122, RZ, RZ, -R122 ;  /* 0x000000ffff7a8224 */ /* 0x000fc400078e0a7a */
[--C-:B------:R-:W-:Y:S01]  /*a650*/  @!P5 IMAD.IADD R123, R123, 0x1, -R5.reuse ;  /* 0x000000017b7bd824 */ /* 0x100fe200078e0a05 */
[C---:B------:R-:W-:Y:S01]  /*a660*/  ISETP.GT.U32.AND P5, PT, R5.reuse, R127, PT ;  /* 0x0000007f0500720c */ /* 0x040fe20003fa4070 */
[----:B------:R-:W-:Y:S01]  /*a670*/  IMAD.HI.U32 R128, R4, R131, RZ ;  /* 0x0000008304807227 */ /* 0x000fe200078e00ff */
[----:B------:R-:W-:Y:S02]  /*a680*/  IABS R129, R8 ;  /* 0x0000000800817213 */ /* 0x000fe40000000000 */
[----:B------:R-:W-:Y:S01]  /*a690*/  ISETP.GE.AND P0, PT, R8, RZ, PT ;  /* 0x000000ff0800720c */ /* 0x000fe20003f06270 */
[--C-:B------:R-:W-:Y:S02]  /*a6a0*/  @!P6 IMAD.IADD R124, R124, 0x1, -R5.reuse ;  /* 0x000000017c7ce824 */ /* 0x100fe400078e0a05 */
[----:B------:R-:W-:Y:S02]  /*a6b0*/  @!P2 IMAD.IADD R126, R126, 0x1, -R5 ;  /* 0x000000017e7ea824 */ /* 0x000fe400078e0a05 */
[----:B------:R-:W-:Y:S01]  /*a6c0*/  IMAD.HI.U32 R8, R4, R129, RZ ;  /* 0x0000008104087227 */ /* 0x000fe200078e00ff */
[----:B------:R-:W-:-:S02]  /*a6d0*/  ISETP.GT.U32.AND P6, PT, R5, R124, PT ;  /* 0x0000007c0500720c */ /* 0x000fc40003fc4070 */
[----:B------:R-:W-:Y:S01]  /*a6e0*/  ISETP.GT.U32.AND P2, PT, R5, R126, PT ;  /* 0x0000007e0500720c */ /* 0x000fe20003f44070 */
[----:B------:R-:W-:-:S04]  /*a6f0*/  IMAD.HI.U32 R9, R4, R130, RZ ;  /* 0x0000008204097227 */ /* 0x000fc800078e00ff */
[----:B------:R-:W-:Y:S02]  /*a700*/  IMAD.MOV R8, RZ, RZ, -R8 ;  /* 0x000000ffff087224 */ /* 0x000fe400078e0a08 */
[----:B------:R-:W-:Y:S01]  /*a710*/  @!P4 IMAD.MOV R123, RZ, RZ, -R123 ;  /* 0x000000ffff7bc224 */ /* 0x000fe200078e0a7b */
[----:B------:R-:W-:Y:S01]  /*a720*/  ISETP.GE.AND P4, PT, R132, RZ, PT ;  /* 0x000000ff8400720c */ /* 0x000fe20003f86270 */
[----:B------:R-:W-:Y:S02]  /*a730*/  @!P5 IMAD.IADD R127, R127, 0x1, -R5 ;  /* 0x000000017f7fd824 */ /* 0x000fe400078e0a05 */
[----:B------:R-:W-:Y:S02]  /*a740*/  IMAD.MOV R132, RZ, RZ, -R128 ;  /* 0x000000ffff847224 */ /* 0x000fe400078e0a80 */
[----:B------:R-:W-:Y:S01]  /*a750*/  IMAD.MOV R9, RZ, RZ, -R9 ;  /* 0x000000ffff097224 */ /* 0x000fe200078e0a09 */
[C---:B------:R-:W-:Y:S01]  /*a760*/  ISETP.GT.U32.AND P5, PT, R5.reuse, R127, PT ;  /* 0x0000007f0500720c */ /* 0x040fe20003fa4070 */
[----:B------:R-:W-:Y:S01]  /*a770*/  IMAD R128, R5, R8, R129 ;  /* 0x0000000805807224 */ /* 0x000fe200078e0281 */
[----:B------:R-:W-:Y:S01]  /*a780*/  LOP3.LUT R8, R6, 0xf8, RZ, 0xfc, !PT ;  /* 0x000000f806087812 */ /* 0x000fe200078efcff */
[--C-:B------:R-:W-:Y:S01]  /*a790*/  @!P6 IMAD.IADD R124, R124, 0x1, -R5.reuse ;  /* 0x000000017c7ce824 */ /* 0x100fe200078e0a05 */
[----:B------:R-:W-:Y:S01]  /*a7a0*/  ISETP.GE.AND P6, PT, R133, RZ, PT ;  /* 0x000000ff8500720c */ /* 0x000fe20003fc6270 */
[C---:B------:R-:W-:Y:S01]  /*a7b0*/  IMAD R129, R5.reuse, R9, R130 ;  /* 0x0000000905817224 */ /* 0x040fe200078e0282 */
[----:B------:R-:W-:Y:S01]  /*a7c0*/  IABS R9, R135 ;  /* 0x0000008700097213 */ /* 0x000fe20000000000 */
[----:B------:R-:W-:Y:S01]  /*a7d0*/  @!P2 IMAD.IADD R126, R126, 0x1, -R5 ;  /* 0x000000017e7ea824 */ /* 0x000fe200078e0a05 */
[C---:B------:R-:W-:Y:S01]  /*a7e0*/  ISETP.GT.U32.AND P2, PT, R5.reuse, R128, PT ;  /* 0x000000800500720c */ /* 0x040fe20003f44070 */
[----:B------:R-:W-:Y:S01]  /*a7f0*/  @!P3 IMAD.MOV R124, RZ, RZ, -R124 ;  /* 0x000000ffff7cb224 */ /* 0x000fe200078e0a7c */
[C---:B------:R-:W-:Y:S01]  /*a800*/  ISETP.GT.U32.AND P3, PT, R5.reuse, R129, PT ;  /* 0x000000810500720c */ /* 0x040fe20003f64070 */
[----:B------:R-:W-:Y:S01]  /*a810*/  IMAD R130, R5, R132, R131 ;  /* 0x0000008405827224 */ /* 0x000fe200078e0283 */
[----:B------:R-:W-:Y:S01]  /*a820*/  IABS R131, R8 ;  /* 0x0000000800837213 */ /* 0x000fe20000000000 */
[----:B------:R-:W-:Y:S01]  /*a830*/  @!P5 IMAD.IADD R127, R127, 0x1, -R5 ;  /* 0x000000017f7fd824 */ /* 0x000fe200078e0a05 */
[----:B------:R-:W-:Y:S01]  /*a840*/  IABS R133, R137 ;  /* 0x0000008900857213 */ /* 0x000fe20000000000 */
[----:B------:R-:W-:Y:S01]  /*a850*/  @!P1 IMAD.MOV R126, RZ, RZ, -R126 ;  /* 0x000000ffff7e9224 */ /* 0x000fe200078e0a7e */
[----:B------:R-:W-:Y:S01]  /*a860*/  ISETP.GT.U32.AND P5, PT, R5, R130, PT ;  /* 0x000000820500720c */ /* 0x000fe20003fa4070 */
[----:B------:R-:W-:Y:S01]  /*a870*/  @!P4 IMAD.MOV R127, RZ, RZ, -R127 ;  /* 0x000000ffff7fc224 */ /* 0x000fe200078e0a7f */
[----:B------:R-:W-:-:S02]  /*a880*/  ISETP.GE.AND P1, PT, R134, RZ, PT ;  /* 0x000000ff8600720c */ /* 0x000fc40003f26270 */
[----:B------:R-:W-:Y:S01]  /*a890*/  IABS R134, R138 ;  /* 0x0000008a00867213 */ /* 0x000fe20000000000 */
[--C-:B------:R-:W-:Y:S01]  /*a8a0*/  @!P2 IMAD.IADD R128, R128, 0x1, -R5.reuse ;  /* 0x000000018080a824 */ /* 0x100fe200078e0a05 */
[----:B------:R-:W-:Y:S01]  /*a8b0*/  ISETP.GE.AND P2, PT, R8, RZ, PT ;  /* 0x000000ff0800720c */ /* 0x000fe20003f46270 */
[----:B------:R-:W-:Y:S02]  /*a8c0*/  @!P3 IMAD.IADD R129, R129, 0x1, -R5 ;  /* 0x000000018181b824 */ /* 0x000fe400078e0a05 */
[----:B------:R-:W-:Y:S01]  /*a8d0*/  IMAD.HI.U32 R8, R4, R131, RZ ;  /* 0x0000008304087227 */ /* 0x000fe200078e00ff */
[----:B------:R-:W-:-:S03]  /*a8e0*/  ISETP.GT.U32.AND P3, PT, R5, R128, PT ;  /* 0x000000800500720c */ /* 0x000fc60003f64070 */
[----:B------:R-:W-:Y:S02]  /*a8f0*/  IMAD.MOV R132, RZ, RZ, -R8 ;  /* 0x000000ffff847224 */ /* 0x000fe400078e0a08 */
[----:B------:R-:W-:Y:S01]  /*a900*/  @!P5 IMAD.IADD R130, R130, 0x1, -R5 ;  /* 0x000000018282d824 */ /* 0x000fe200078e0a05 */
[----:B------:R-:W-:Y:S01]  /*a910*/  ISETP.GT.U32.AND P5, PT, R5, R129, PT ;  /* 0x000000810500720c */ /* 0x000fe20003fa4070 */
[----:B------:R-:W-:-:S03]  /*a920*/  IMAD.HI.U32 R8, R4, R9, RZ ;  /* 0x0000000904087227 */ /* 0x000fc600078e00ff */
[C---:B------:R-:W-:Y:S01]  /*a930*/  ISETP.GT.U32.AND P4, PT, R5.reuse, R130, PT ;  /* 0x000000820500720c */ /* 0x040fe20003f84070 */
[C---:B------:R-:W-:Y:S02]  /*a940*/  IMAD R131, R5.reuse, R132, R131 ;  /* 0x0000008405837224 */ /* 0x040fe400078e0283 */
[----:B------:R-:W-:Y:S02]  /*a950*/  IMAD.MOV R8, RZ, RZ, -R8 ;  /* 0x000000ffff087224 */ /* 0x000fe400078e0a08 */
[----:B------:R-:W-:Y:S01]  /*a960*/  @!P3 IMAD.IADD R128, R128, 0x1, -R5 ;  /* 0x000000018080b824 */ /* 0x000fe200078e0a05 */
[C---:B------:R-:W-:Y:S01]  /*a970*/  ISETP.GT.U32.AND P3, PT, R5.reuse, R131, PT ;  /* 0x000000830500720c */ /* 0x040fe20003f64070 */
[----:B------:R-:W-:Y:S02]  /*a980*/  IMAD R132, R5, R8, R9 ;  /* 0x0000000805847224 */ /* 0x000fe400078e0209 */
[----:B------:R-:W-:Y:S02]  /*a990*/  @!P5 IMAD.IADD R129, R129, 0x1, -R5 ;  /* 0x000000018181d824 */ /* 0x000fe400078e0a05 */
[----:B------:R-:W-:Y:S01]  /*a9a0*/  IMAD.HI.U32 R8, R4, R133, RZ ;  /* 0x0000008504087227 */ /* 0x000fe200078e00ff */
[----:B------:R-:W-:-:S03]  /*a9b0*/  ISETP.GT.U32.AND P5, PT, R5, R132, PT ;  /* 0x000000840500720c */ /* 0x000fc60003fa4070 */
[----:B------:R-:W-:Y:S02]  /*a9c0*/  IMAD.MOV R8, RZ, RZ, -R8 ;  /* 0x000000ffff087224 */ /* 0x000fe400078e0a08 */
[----:B------:R-:W-:Y:S02]  /*a9d0*/  @!P0 IMAD.MOV R128, RZ, RZ, -R128 ;  /* 0x000000ffff808224 */ /* 0x000fe400078e0a80 */
[----:B------:R-:W-:Y:S01]  /*a9e0*/  @!P3 IMAD.IADD R131, R131, 0x1, -R5 ;  /* 0x000000018383b824 */ /* 0x000fe200078e0a05 */
[----:B------:R-:W-:Y:S01]  /*a9f0*/  ISETP.GE.AND P3, PT, R137, RZ, PT ;  /* 0x000000ff8900720c */ /* 0x000fe20003f66270 */
[C---:B------:R-:W-:Y:S02]  /*aa00*/  IMAD R133, R5.reuse, R8, R133 ;  /* 0x0000000805857224 */ /* 0x040fe400078e0285 */
[----:B------:R-:W-:Y:S01]  /*aa10*/  @!P6 IMAD.MOV R129, RZ, RZ, -R129 ;  /* 0x000000ffff81e224 */ /* 0x000fe200078e0a81 */
[C---:B------:R-:W-:Y:S01]  /*aa20*/  ISETP.GT.U32.AND P0, PT, R5.reuse, R131, PT ;  /* 0x000000830500720c */ /* 0x040fe20003f04070 */
[----:B------:R-:W-:Y:S01]  /*aa30*/  @!P5 IMAD.IADD R132, R132, 0x1, -R5 ;  /* 0x000000018484d824 */ /* 0x000fe200078e0a05 */
[----:B------:R-:W-:Y:S01]  /*aa40*/  ISETP.GT.U32.AND P6, PT, R5, R133, PT ;  /* 0x000000850500720c */ /* 0x000fe20003fc4070 */
[----:B------:R-:W-:-:S03]  /*aa50*/  IMAD.HI.U32 R8, R4, R134, RZ ;  /* 0x0000008604087227 */ /* 0x000fc600078e00ff */
[----:B------:R-:W-:Y:S01]  /*aa60*/  ISETP.GT.U32.AND P5, PT, R5, R132, PT ;  /* 0x000000840500720c */ /* 0x000fe20003fa4070 */
[----:B------:R-:W-:-:S04]  /*aa70*/  IMAD.HI.U32 R9, R4, R136, RZ ;  /* 0x0000008804097227 */ /* 0x000fc800078e00ff */
[----:B------:R-:W-:Y:S01]  /*aa80*/  @!P4 IMAD.IADD R130, R130, 0x1, -R5 ;  /* 0x000000018282c824 */ /* 0x000fe200078e0a05 */
[----:B------:R-:W-:Y:S01]  /*aa90*/  ISETP.GE.AND P4, PT, R135, RZ, PT ;  /* 0x000000ff8700720c */ /* 0x000fe20003f86270 */
[----:B------:R-:W-:Y:S02]  /*aaa0*/  IMAD.MOV R135, RZ, RZ, -R8 ;  /* 0x000000ffff877224 */ /* 0x000fe400078e0a08 */
[----:B------:R-:W-:Y:S02]  /*aab0*/  IMAD.MOV R9, RZ, RZ, -R9 ;  /* 0x000000ffff097224 */ /* 0x000fe400078e0a09 */
[C---:B------:R-:W-:Y:S02]  /*aac0*/  IMAD R134, R5.reuse, R135, R134 ;  /* 0x0000008705867224 */ /* 0x040fe400078e0286 */
[----:B------:R-:W-:Y:S01]  /*aad0*/  IMAD R135, R5, R9, R136 ;  /* 0x0000000905877224 */ /* 0x000fe200078e0288 */
[----:B------:R-:W-:Y:S01]  /*aae0*/  LOP3.LUT R9, R6, 0xec, RZ, 0xfc, !PT ;  /* 0x000000ec06097812 */ /* 0x000fe200078efcff */
[----:B------:R-:W-:-:S02]  /*aaf0*/  @!P0 IMAD.IADD R131, R131, 0x1, -R5 ;  /* 0x0000000183838824 */ /* 0x000fc400078e0a05 */
[----:B------:R-:W-:Y:S02]  /*ab00*/  @!P6 IMAD.IADD R133, R133, 0x1, -R5 ;  /* 0x000000018585e824 */ /* 0x000fe400078e0a05 */
[----:B------:R-:W-:Y:S01]  /*ab10*/  @!P2 IMAD.MOV R131, RZ, RZ, -R131 ;  /* 0x000000ffff83a224 */ /* 0x000fe200078e0a83 */
[----:B------:R-:W-:Y:S01]  /*ab20*/  ISETP.GT.U32.AND P2, PT, R5, R135, PT ;  /* 0x000000870500720c */ /* 0x000fe20003f44070 */
[----:B------:R-:W-:Y:S01]  /*ab30*/  VIADD R8, R7, 0xee ;  /* 0x000000ee07087836 */ /* 0x000fe20000000000 */
[C---:B------:R-:W-:Y:S01]  /*ab40*/  ISETP.GT.U32.AND P6, PT, R5.reuse, R133, PT ;  /* 0x000000850500720c */ /* 0x040fe20003fc4070 */
[----:B------:R-:W-:Y:S01]  /*ab50*/  @!P5 IMAD.IADD R132, R132, 0x1, -R5 ;  /* 0x000000018484d824 */ /* 0x000fe200078e0a05 */
[----:B------:R-:W-:Y:S01]  /*ab60*/  ISETP.GT.U32.AND P5, PT, R5, R134, PT ;  /* 0x000000860500720c */ /* 0x000fe20003fa4070 */
[----:B------:R-:W-:Y:S01]  /*ab70*/  @!P1 IMAD.MOV R130, RZ, RZ, -R130 ;  /* 0x000000ffff829224 */ /* 0x000fe200078e0a82 */
[----:B------:R-:W-:Y:S01]  /*ab80*/  IABS R136, R8 ;  /* 0x0000000800887213 */ /* 0x000fe20000000000 */
[----:B------:R-:W-:Y:S01]  /*ab90*/  @!P4 IMAD.MOV R132, RZ, RZ, -R132 ;  /* 0x000000ffff84c224 */ /* 0x000fe200078e0a84 */
[----:B------:R-:W-:-:S02]  /*aba0*/  ISETP.GE.AND P1, PT, R138, RZ, PT ;  /* 0x000000ff8a00720c */ /* 0x000fc40003f26270 */
[----:B------:R-:W-:Y:S01]  /*abb0*/  ISETP.GE.AND P0, PT, R8, RZ, PT ;  /* 0x000000ff0800720c */ /* 0x000fe20003f06270 */
[----:B------:R-:W-:Y:S01]  /*abc0*/  IMAD.HI.U32 R8, R4, R136, RZ ;  /* 0x0000008804087227 */ /* 0x000fe200078e00ff */
[----:B------:R-:W-:-:S03]  /*abd0*/  IABS R138, R9 ;  /* 0x00000009008a7213 */ /* 0x000fc60000000000 */
[--C-:B------:R-:W-:Y:S02]  /*abe0*/  @!P2 IMAD.IADD R135, R135, 0x1, -R5.reuse ;  /* 0x000000018787a824 */ /* 0x100fe400078e0a05 */
[--C-:B------:R-:W-:Y:S01]  /*abf0*/  @!P5 IMAD.IADD R134, R134, 0x1, -R5.reuse ;  /* 0x000000018686d824 */ /* 0x100fe200078e0a05 */
[----:B------:R-:W-:Y:S01]  /*ac00*/  ISETP.GE.AND P5, PT, R140, RZ, PT ;  /* 0x000000ff8c00720c */ /* 0x000fe20003fa6270 */
[----:B------:R-:W-:Y:S01]  /*ac10*/  IMAD.MOV R137, RZ, RZ, -R8 ;  /* 0x000000ffff897224 */ /* 0x000fe200078e0a08 */
[----:B------:R-:W-:Y:S01]  /*ac20*/  ISETP.GT.U32.AND P2, PT, R5, R135, PT ;  /* 0x000000870500720c */ /* 0x000fe20003f44070 */
        /* <DEDUP_REMOVED lines=10> */
[C---:B------:R-:W-:Y:S02]  /*acd0*/  IMAD R138, R5.reuse, R140, R139 ;  /* 0x0000008c058a7224 */ /* 0x040fe400078e028b */
[----:B------:R-:W-:Y:S01]  /*ace0*/  @!P3 IMAD.MOV R133, RZ, RZ, -R133 ;  /* 0x000000ffff85b224 */ /* 0x000fe200078e0a85 */
[----:B------:R-:W-:Y:S01]  /*acf0*/  ISETP.GT.U32.AND P3, PT, R5, R136, PT ;  /* 0x000000880500720c */ /* 0x000fe20003f64070 */
[--C-:B------:R-:W-:Y:S01]  /*ad00*/  @!P2 IMAD.IADD R135, R135, 0x1, -R5.reuse ;  /* 0x000000018787a824 */ /* 0x100fe200078e0a05 */
[----:B------:R-:W-:Y:S01]  /*ad10*/  ISETP.GT.U32.AND P2, PT, R5, R138, PT ;  /* 0x0000008a0500720c */ /* 0x000fe20003f44070 */
[----:B------:R-:W-:Y:S01]  /*ad20*/  @!P4 IMAD.IADD R134, R134, 0x1, -R5 ;  /* 0x000000018686c824 */ /* 0x000fe200078e0a05 */
[----:B------:R-:W-:Y:S01]  /*ad30*/  IABS R139, R8 ;  /* 0x00000008008b7213 */ /* 0x000fe20000000000 */
[----:B------:R-:W-:Y:S01]  /*ad40*/  @!P5 IMAD.MOV R135, RZ, RZ, -R135 ;  /* 0x000000ffff87d224 */ /* 0x000fe200078e0a87 */
[----:B------:R-:W-:Y:S01]  /*ad50*/  ISETP.GE.AND P4, PT, R141, RZ, PT ;  /* 0x000000ff8d00720c */ /* 0x000fe20003f86270 */
[----:B------:R-:W-:Y:S01]  /*ad60*/  @!P1 IMAD.MOV R134, RZ, RZ, -R134 ;  /* 0x000000ffff869224 */ /* 0x000fe200078e0a86 */
[----:B------:R-:W-:Y:S01]  /*ad70*/  ISETP.GT.U32.AND P1, PT, R5, R137, PT ;  /* 0x000000890500720c */ /* 0x000fe20003f24070 */
[----:B------:R-:W-:Y:S01]  /*ad80*/  IMAD.HI.U32 R9, R4, R143, RZ ;  /* 0x0000008f04097227 */ /* 0x000fe200078e00ff */
[----:B------:R-:W-:-:S03]  /*ad90*/  IABS R141, R144 ;  /* 0x00000090008d7213 */ /* 0x000fc60000000000 */
[--C-:B------:R-:W-:Y:S01]  /*ada0*/  @!P3 IMAD.IADD R136, R136, 0x1, -R5.reuse ;  /* 0x000000018888b824 */ /* 0x100fe200078e0a05 */
[----:B------:R-:W-:Y:S01]  /*adb0*/  ISETP.GE.AND P3, PT, R8, RZ, PT ;  /* 0x000000ff0800720c */ /* 0x000fe20003f66270 */
[----:B------:R-:W-:Y:S02]  /*adc0*/  @!P2 IMAD.IADD R138, R138, 0x1, -R5 ;  /* 0x000000018a8aa824 */ /* 0x000fe400078e0a05 */
[----:B------:R-:W-:-:S03]  /*add0*/  IMAD.HI.U32 R8, R4, R139, RZ ;  /* 0x0000008b04087227 */ /* 0x000fc600078e00ff */
[----:B------:R-:W-:Y:S01]  /*ade0*/  ISETP.GT.U32.AND P2, PT, R5, R138, PT ;  /* 0x0000008a0500720c */ /* 0x000fe20003f44070 */
[----:B------:R-:W-:Y:S02]  /*adf0*/  IMAD.MOV R140, RZ, RZ, -R8 ;  /* 0x000000ffff8c7224 */ /* 0x000fe400078e0a08 */
[----:B------:R-:W-:-:S04]  /*ae00*/  IMAD.HI.U32 R8, R4, R141, RZ ;  /* 0x0000008d04087227 */ /* 0x000fc800078e00ff */
[----:B------:R-:W-:Y:S01]  /*ae10*/  @!P1 IMAD.IADD R137, R137, 0x1, -R5 ;  /* 0x0000000189899824 */ /* 0x000fe200078e0a05 */
[C---:B------:R-:W-:Y:S01]  /*ae20*/  ISETP.GT.U32.AND P1, PT, R5.reuse, R136, PT ;  /* 0x000000880500720c */ /* 0x040fe20003f24070 */
[C---:B------:R-:W-:Y:S02]  /*ae30*/  IMAD R139, R5.reuse, R140, R139 ;  /* 0x0000008c058b7224 */ /* 0x040fe400078e028b */
[----:B------:R-:W-:Y:S01]  /*ae40*/  IMAD.MOV R140, RZ, RZ, -R8 ;  /* 0x000000ffff8c7224 */ /* 0x000fe200078e0a08 */
[C---:B------:R-:W-:Y:S01]  /*ae50*/  ISETP.GT.U32.AND P5, PT, R5.reuse, R137, PT ;  /* 0x000000890500720c */ /* 0x040fe20003fa4070 */
[----:B------:R-:W-:Y:S02]  /*ae60*/  @!P2 IMAD.IADD R138, R138, 0x1, -R5 ;  /* 0x000000018a8aa824 */ /* 0x000fe400078e0a05 */
[----:B------:R-:W-:Y:S02]  /*ae70*/  IMAD R140, R5, R140, R141 ;  /* 0x0000008c058c7224 */ /* 0x000fe400078e028d */
[----:B------:R-:W-:-:S03]  /*ae80*/  IMAD.HI.U32 R8, R4, R142, RZ ;  /* 0x0000008e04087227 */ /* 0x000fc600078e00ff */
[C---:B------:R-:W-:Y:S01]  /*ae90*/  ISETP.GT.U32.AND P2, PT, R5.reuse, R140, PT ;  /* 0x0000008c0500720c */ /* 0x040fe20003f44070 */
[--C-:B------:R-:W-:Y:S01]  /*aea0*/  @!P1 IMAD.IADD R136, R136, 0x1, -R5.reuse ;  /* 0x0000000188889824 */ /* 0x100fe200078e0a05 */
[----:B------:R-:W-:Y:S01]  /*aeb0*/  ISETP.GT.U32.AND P1, PT, R5, R139, PT ;  /* 0x0000008b0500720c */ /* 0x000fe20003f24070 */
[----:B------:R-:W-:Y:S02]  /*aec0*/  IMAD.MOV R8, RZ, RZ, -R8 ;  /* 0x000000ffff087224 */ /* 0x000fe400078e0a08 */
[----:B------:R-:W-:Y:S01]  /*aed0*/  @!P5 IMAD.IADD R137, R137, 0x1, -R5 ;  /* 0x000000018989d824 */ /* 0x000fe200078e0a05 */
[----:B------:R-:W-:Y:S01]  /*aee0*/  ISETP.GE.AND P5, PT, R144, RZ, PT ;  /* 0x000000ff9000720c */ /* 0x000fe20003fa6270 */
[----:B------:R-:W-:Y:S02]  /*aef0*/  IMAD.MOV R144, RZ, RZ, -R9 ;  /* 0x000000ffff907224 */ /* 0x000fe400078e0a09 */
[----:B------:R-:W-:Y:S02]  /*af00*/  IMAD R141, R5, R8, R142 ;  /* 0x00000008058d7224 */ /* 0x000fe400078e028e */
[----:B------:R-:W-:-:S02]  /*af10*/  VIADD R8, R7, 0xde ;  /* 0x000000de07087836 */ /* 0x000fc40000000000 */
[C---:B------:R-:W-:Y:S01]  /*af20*/  IMAD R142, R5.reuse, R144, R143 ;  /* 0x00000090058e7224 */ /* 0x040fe200078e028f */
[----:B------:R-:W-:Y:S01]  /*af30*/  IABS R143, R148 ;  /* 0x00000094008f7213 */ /* 0x000fe20000000000 */
[----:B------:R-:W-:Y:S01]  /*af40*/  @!P2 IMAD.IADD R140, R140, 0x1, -R5 ;  /* 0x000000018c8ca824 */ /* 0x000fe200078e0a05 */
[----:B------:R-:W-:Y:S01]  /*af50*/  IABS R144, R8 ;  /* 0x0000000800907213 */ /* 0x000fe20000000000 */
[----:B------:R-:W-:Y:S01]  /*af60*/  @!P6 IMAD.MOV R137, RZ, RZ, -R137 ;  /* 0x000000ffff89e224 */ /* 0x000fe200078e0a89 */
[----:B------:R-:W-:Y:S01]  /*af70*/  ISETP.GT.U32.AND P6, PT, R5, R141, PT ;  /* 0x0000008d0500720c */ /* 0x000fe20003fc4070 */
[----:B------:R-:W-:Y:S01]  /*af80*/  @!P1 IMAD.IADD R139, R139, 0x1, -R5 ;  /* 0x000000018b8b9824 */ /* 0x000fe200078e0a05 */
[----:B------:R-:W-:Y:S01]  /*af90*/  ISETP.GE.AND P1, PT, R8, RZ, PT ;  /* 0x000000ff0800720c */ /* 0x000fe20003f26270 */
[----:B------:R-:W-:Y:S01]  /*afa0*/  @!P4 IMAD.MOV R138, RZ, RZ, -R138 ;  /* 0x000000ffff8ac224 */ /* 0x000fe200078e0a8a */
[C---:B------:R-:W-:Y:S01]  /*afb0*/  ISETP.GT.U32.AND P2, PT, R5.reuse, R140, PT ;  /* 0x0000008c0500720c */ /* 0x040fe20003f44070 */
[----:B------:R-:W-:Y:S01]  /*afc0*/  IMAD.HI.U32 R8, R4, R143, RZ ;  /* 0x0000008f04087227 */ /* 0x000fe200078e00ff */
[----:B------:R-:W-:-:S03]  /*afd0*/  ISETP.GT.U32.AND P4, PT, R5, R142, PT ;  /* 0x0000008e0500720c */ /* 0x000fc60003f84070 */
[----:B------:R-:W-:Y:S02]  /*afe0*/  IMAD.MOV R8, RZ, RZ, -R8 ;  /* 0x000000ffff087224 */ /* 0x000fe400078e0a08 */
[----:B------:R-:W-:Y:S01]  /*aff0*/  @!P0 IMAD.MOV R136, RZ, RZ, -R136 ;  /* 0x000000ffff888224 */ /* 0x000fe200078e0a88 */
[C---:B------:R-:W-:Y:S01]  /*b000*/  ISETP.GT.U32.AND P0, PT, R5.reuse, R139, PT ;  /* 0x0000008b0500720c */ /* 0x040fe20003f04070 */
[----:B------:R-:W-:Y:S02]  /*b010*/  IMAD R143, R5, R8, R143 ;  /* 0x00000008058f7224 */ /* 0x000fe400078e028f */
[--C-:B------:R-:W-:Y:S01]  /*b020*/  @!P6 IMAD.IADD R141, R141, 0x1, -R5.reuse ;  /* 0x000000018d8de824 */ /* 0x100fe200078e0a05 */
[----:B------:R-:W-:Y:S01]  /*b030*/  ISETP.GE.AND P6, PT, R147, RZ, PT ;  /* 0x000000ff9300720c */ /* 0x000fe20003fc6270 */
[--C-:B------:R-:W-:Y:S01]  /*b040*/  @!P2 IMAD.IADD R140, R140, 0x1, -R5.reuse ;  /* 0x000000018c8ca824 */ /* 0x100fe200078e0a05 */
[C---:B------:R-:W-:Y:S01]  /*b050*/  ISETP.GT.U32.AND P2, PT, R5.reuse, R143, PT ;  /* 0x0000008f0500720c */ /* 0x040fe20003f44070 */
[----:B------:R-:W-:Y:S01]  /*b060*/  @!P4 IMAD.IADD R142, R142, 0x1, -R5 ;  /* 0x000000018e8ec824 */ /* 0x000fe200078e0a05 */
[----:B------:R-:W-:Y:S01]  /*b070*/  ISETP.GT.U32.AND P4, PT, R5, R141, PT ;  /* 0x0000008d0500720c */ /* 0x000fe20003f84070 */
[----:B------:R-:W-:Y:S01]  /*b080*/  IMAD.HI.U32 R8, R4, R144, RZ ;  /* 0x0000009004087227 */ /* 0x000fe200078e00ff */
[----:B------:R-:W-:-:S03]  /*b090*/  IABS R147, R151 ;  /* 0x0000009700937213 */ /* 0x000fc60000000000 */
[----:B------:R-:W-:Y:S02]  /*b0a0*/  IMAD.MOV R8, RZ, RZ, -R8 ;  /* 0x000000ffff087224 */ /* 0x000fe400078e0a08 */
[----:B------:R-:W-:-:S04]  /*b0b0*/  IMAD.HI.U32 R9, R4, R145, RZ ;  /* 0x0000009104097227 */ /* 0x000fc800078e00ff */
[----:B------:R-:W-:Y:S02]  /*b0c0*/  IMAD R144, R5, R8, R144 ;  /* 0x0000000805907224 */ /* 0x000fe400078e0290 */
[--C-:B------:R-:W-:Y:S01]  /*b0d0*/  @!P2 IMAD.IADD R143, R143, 0x1, -R5.reuse ;  /* 0x000000018f8fa824 */ /* 0x100fe200078e0a05 */
[----:B------:R-:W-:Y:S01]  /*b0e0*/  ISETP.GT.U32.AND P2, PT, R5, R142, PT ;  /* 0x0000008e0500720c */ /* 0x000fe20003f44070 */
[--C-:B------:R-:W-:Y:S01]  /*b0f0*/  @!P4 IMAD.IADD R141, R141, 0x1, -R5.reuse ;  /* 0x000000018d8dc824 */ /* 0x100fe200078e0a05 */
[----:B------:R-:W-:Y:S01]  /*b100*/  ISETP.GT.U32.AND P4, PT, R5, R144, PT ;  /* 0x000000900500720c */ /* 0x000fe20003f84070 */
[----:B------:R-:W-:Y:S01]  /*b110*/  @!P0 IMAD.IADD R139, R139, 0x1, -R5 ;  /* 0x000000018b8b8824 */ /* 0x000fe200078e0a05 */
[----:B------:R-:W-:Y:S01]  /*b120*/  ISETP.GE.AND P0, PT, R146, RZ, PT ;  /* 0x000000ff9200720c */ /* 0x000fe20003f06270 */
[----:B------:R-:W-:Y:S02]  /*b130*/  IMAD.MOV R146, RZ, RZ, -R9 ;  /* 0x000000ffff927224 */ /* 0x000fe400078e0a09 */
[----:B------:R-:W-:Y:S01]  /*b140*/  @!P3 IMAD.MOV R139, RZ, RZ, -R139 ;  /* 0x000000ffff8bb224 */ /* 0x000fe200078e0a8b */
[C---:B------:R-:W-:Y:S01]  /*b150*/  ISETP.GT.U32.AND P3, PT, R5.reuse, R143, PT ;  /* 0x0000008f0500720c */ /* 0x040fe20003f64070 */
[----:B------:R-:W-:Y:S01]  /*b160*/  IMAD R145, R5, R146, R145 ;  /* 0x0000009205917224 */ /* 0x000fe200078e0291 */
[----:B------:R-:W-:Y:S01]  /*b170*/  IABS R146, R150 ;  /* 0x0000009600927213 */ /* 0x000fe20000000000 */
[----:B------:R-:W-:Y:S01]  /*b180*/  @!P5 IMAD.MOV R140, RZ, RZ, -R140 ;  /* 0x000000ffff8cd224 */ /* 0x000fe200078e0a8c */
[----:B------:R-:W-:Y:S01]  /*b190*/  ISETP.GE.AND P5, PT, R148, RZ, PT ;  /* 0x000000ff9400720c */ /* 0x000fe20003fa6270 */
[--C-:B------:R-:W-:Y:S01]  /*b1a0*/  @!P2 IMAD.IADD R142, R142, 0x1, -R5.reuse ;  /* 0x000000018e8ea824 */ /* 0x100fe200078e0a05 */
[----:B------:R-:W-:Y:S01]  /*b1b0*/  ISETP.GE.AND P2, PT, R149, RZ, PT ;  /* 0x000000ff9500720c */ /* 0x000fe20003f46270 */
[----:B------:R-:W-:Y:S01]  /*b1c0*/  @!P4 IMAD.IADD R144, R144, 0x1, -R5 ;  /* 0x000000019090c824 */ /* 0x000fe200078e0a05 */
[----:B------:R-:W-:Y:S01]  /*b1d0*/  ISETP.GE.AND P4, PT, R151, RZ, PT ;  /* 0x000000ff9700720c */ /* 0x000fe20003f86270 */
[----:B------:R-:W-:Y:S01]  /*b1e0*/  IMAD.HI.U32 R8, R4, R146, RZ ;  /* 0x0000009204087227 */ /* 0x000fe200078e00ff */
[----:B------:R-:W-:-:S03]  /*b1f0*/  IABS R151, R155 ;  /* 0x0000009b00977213 */ /* 0x000fc60000000000 */
[----:B------:R-:W-:-:S04]  /*b200*/  IMAD.HI.U32 R9, R4, R147, RZ ;  /* 0x0000009304097227 */ /* 0x000fc800078e00ff */
[----:B------:R-:W-:Y:S01]  /*b210*/  @!P0 IMAD.MOV R141, RZ, RZ, -R141 ;  /* 0x000000ffff8d8224 */ /* 0x000fe200078e0a8d */
[C---:B------:R-:W-:Y:S01]  /*b220*/  ISETP.GT.U32.AND P0, PT, R5.reuse, R145, PT ;  /* 0x000000910500720c */ /* 0x040fe20003f04070 */
[----:B------:R-:W-:Y:S01]  /*b230*/  @!P6 IMAD.MOV R142, RZ, RZ, -R142 ;  /* 0x000000ffff8ee224 */ /* 0x000fe200078e0a8e */
[----:B------:R-:W-:Y:S01]  /*b240*/  ISETP.GT.U32.AND P6, PT, R5, R144, PT ;  /* 0x000000900500720c */ /* 0x000fe20003fc4070 */
[----:B------:R-:W-:Y:S02]  /*b250*/  IMAD.MOV R8, RZ, RZ, -R8 ;  /* 0x000000ffff087224 */ /* 0x000fe400078e0a08 */
[----:B------:R-:W-:Y:S01]  /*b260*/  IMAD.MOV R148, RZ, RZ, -R9 ;  /* 0x000000ffff947224 */ /* 0x000fe200078e0a09 */
[----:B------:R-:W-:Y:S01]  /*b270*/  LOP3.LUT R9, R6, 0xd6, RZ, 0xfc, !PT ;  /* 0x000000d606097812 */ /* 0x000fe200078efcff */
[----:B------:R-:W-:Y:S01]  /*b280*/  @!P3 IMAD.IADD R143, R143, 0x1, -R5 ;  /* 0x000000018f8fb824 */ /* 0x000fe200078e0a05 */
[----:B------:R-:W-:Y:S01]  /*b290*/  ISETP.GE.AND P3, PT, R150, RZ, PT ;  /* 0x000000ff9600720c */ /* 0x000fe20003f66270 */
[C---:B------:R-:W-:Y:S01]  /*b2a0*/  IMAD R146, R5.reuse, R8, R146 ;  /* 0x0000000805927224 */ /* 0x040fe200078e0292 */
[----:B------:R-:W-:Y:S01]  /*b2b0*/  IABS R150, R152 ;  /* 0x0000009800967213 */ /* 0x000fe20000000000 */
[C---:B------:R-:W-:Y:S01]  /*b2c0*/  IMAD R147, R5.reuse, R148, R147 ;  /* 0x0000009405937224 */ /* 0x040fe200078e0293 */
[----:B------:R-:W-:Y:S01]  /*b2d0*/  IABS R148, R9 ;  /* 0x0000000900947213 */ /* 0x000fe20000000000 */
[----:B------:R-:W-:Y:S01]  /*b2e0*/  @!P5 IMAD.MOV R143, RZ, RZ, -R143 ;  /* 0x000000ffff8fd224 */ /* 0x000fe200078e0a8f */
[----:B------:R-:W-:Y:S01]  /*b2f0*/  ISETP.GT.U32.AND P5, PT, R5, R146, PT ;  /* 0x000000920500720c */ /* 0x000fe20003fa4070 */
[----:B------:R-:W-:-:S02]  /*b300*/  @!P0 IMAD.IADD R145, R145, 0x1, -R5 ;  /* 0x0000000191918824 */ /* 0x000fc400078e0a05 */
[----:B------:R-:W-:-:S03]  /*b310*/  IMAD.HI.U32 R8, R4, R148, RZ ;  /* 0x0000009404087227 */ /* 0x000fc600078e00ff */
[C---:B------:R-:W-:Y:S01]  /*b320*/  ISETP.GT.U32.AND P0, PT, R5.reuse, R145, PT ;  /* 0x000000910500720c */ /* 0x040fe20003f04070 */
[--C-:B------:R-:W-:Y:S01]  /*b330*/  @!P6 IMAD.IADD R144, R144, 0x1, -R5.reuse ;  /* 0x000000019090e824 */ /* 0x100fe200078e0a05 */
[C---:B------:R-:W-:Y:S01]  /*b340*/  ISETP.GT.U32.AND P6, PT, R5.reuse, R147, PT ;  /* 0x000000930500720c */ /* 0x040fe20003fc4070 */
[----:B------:R-:W-:Y:S02]  /*b350*/  IMAD.MOV R8, RZ, RZ, -R8 ;  /* 0x000000ffff087224 */ /* 0x000fe400078e0a08 */
[----:B------:R-:W-:Y:S02]  /*b360*/  @!P1 IMAD.MOV R144, RZ, RZ, -R144 ;  /* 0x000000ffff909224 */ /* 0x000fe400078e0a90 */
[C---:B------:R-:W-:Y:S02]  /*b370*/  IMAD R148, R5.reuse, R8, R148 ;  /* 0x0000000805947224 */ /* 0x040fe400078e0294 */
[----:B------:R-:W-:Y:S02]  /*b380*/  @!P5 IMAD.IADD R146, R146, 0x1, -R5 ;  /* 0x000000019292d824 */ /* 0x000fe400078e0a05 */
[----:B------:R-:W-:Y:S01]  /*b390*/  IMAD.HI.U32 R8, R4, R150, RZ ;  /* 0x0000009604087227 */ /* 0x000fe200078e00ff */
[----:B------:R-:W-:-:S02]  /*b3a0*/  ISETP.GT.U32.AND P1, PT, R5, R148, PT ;  /* 0x000000940500720c */ /* 0x000fc40003f24070 */
        /* <DEDUP_REMOVED lines=28> */
[----:B------:R-:W-:Y:S01]  /*b570*/  ISETP.GT.U32.AND P1, PT, R5, R151, PT ;  /* 0x000000970500720c */ /* 0x000fe20003f24070 */
        /* <DEDUP_REMOVED lines=177> */
[----:B------:R-:W-:-:S04]  /*c090*/  IMAD.HI.U32 R9, R4, R171, RZ ;  /* 0x000000ab04097227 */ /* 0x000fc800078e00ff */
[--C-:B------:R-:W-:Y:S01]  /*c0a0*/  @!P1 IMAD.IADD R166, R166, 0x1, -R5.reuse ;  /* 0x00000001a6a69824 */ /* 0x100fe200078e0a05 */
[----:B------:R-:W-:Y:S01]  /*c0b0*/  ISETP.GE.AND P1, PT, R173, RZ, PT ;  /* 0x000000ffad00720c */ /* 0x000fe20003f26270 */
[----:B------:R-:W-:Y:S01]  /*c0c0*/  @!P0 IMAD.IADD R168, R168, 0x1, -R5 ;  /* 0x00000001a8a88824 */ /* 0x000fe200078e0a05 */
[----:B------:R-:W-:Y:S01]  /*c0d0*/  ISETP.GE.AND P0, PT, R175, RZ, PT ;  /* 0x000000ffaf00720c */ /* 0x000fe20003f06270 */
[----:B------:R-:W-:Y:S01]  /*c0e0*/  @!P3 IMAD.MOV R164, RZ, RZ, -R164 ;  /* 0x000000ffffa4b224 */ /* 0x000fe200078e0aa4 */
[----:B------:R-:W-:Y:S01]  /*c0f0*/  ISETP.GE.AND P3, PT, R172, RZ, PT ;  /* 0x000000ffac00720c */ /* 0x000fe20003f66270 */
[----:B------:R-:W-:Y:S01]  /*c100*/  IMAD.HI.U32 R8, R4, R170, RZ ;  /* 0x000000aa04087227 */ /* 0x000fe200078e00ff */
[----:B------:R-:W-:-:S03]  /*c110*/  IABS R175, R179 ;  /* 0x000000b300af7213 */ /* 0x000fc60000000000 */
[----:B------:R-:W-:Y:S01]  /*c120*/  IMAD.MOV R172, RZ, RZ, -R9 ;  /* 0x000000ffffac7224 */ /* 0x000fe200078e0a09 */
[----:B------:R-:W-:Y:S01]  /*c130*/  LOP3.LUT R9, R6, 0xa6, RZ, 0xfc, !PT ;  /* 0x000000a606097812 */ /* 0x000fe200078efcff */
[----:B------:R-:W-:Y:S01]  /*c140*/  @!P6 IMAD.MOV R166, RZ, RZ, -R166 ;  /* 0x000000ffffa6e224 */ /* 0x000fe200078e0aa6 */
[C---:B------:R-:W-:Y:S01]  /*c150*/  ISETP.GT.U32.AND P6, PT, R5.reuse, R168, PT ;  /* 0x000000a80500720c */ /* 0x040fe20003fc4070 */
[----:B------:R-:W-:Y:S01]  /*c160*/  @!P4 IMAD.MOV R165, RZ, RZ, -R165 ;  /* 0x000000ffffa5c224 */ /* 0x000fe200078e0aa5 */
[C---:B------:R-:W-:Y:S01]  /*c170*/  ISETP.GT.U32.AND P4, PT, R5.reuse, R169, PT ;  /* 0x000000a90500720c */ /* 0x040fe20003f84070 */
[----:B------:R-:W-:Y:S02]  /*c180*/  IMAD.MOV R8, RZ, RZ, -R8 ;  /* 0x000000ffff087224 */ /* 0x000fe400078e0a08 */
[----:B------:R-:W-:Y:S01]  /*c190*/  IMAD R171, R5, R172, R171 ;  /* 0x000000ac05ab7224 */ /* 0x000fe200078e02ab */
[----:B------:R-:W-:Y:S01]  /*c1a0*/  IABS R172, R9 ;  /* 0x0000000900ac7213 */ /* 0x000fe20000000000 */
[----:B------:R-:W-:Y:S01]  /*c1b0*/  @!P2 IMAD.IADD R167, R167, 0x1, -R5 ;  /* 0x00000001a7a7a824 */ /* 0x000fe200078e0a05 */
[----:B------:R-:W-:Y:S01]  /*c1c0*/  ISETP.GE.AND P2, PT, R174, RZ, PT ;  /* 0x000000ffae00720c */ /* 0x000fe20003f46270 */
[----:B------:R-:W-:Y:S01]  /*c1d0*/  IMAD R170, R5, R8, R170 ;  /* 0x0000000805aa7224 */ /* 0x000fe200078e02aa */
[----:B------:R-:W-:Y:S01]  /*c1e0*/  IABS R174, R176 ;  /* 0x000000b000ae7213 */ /* 0x000fe20000000000 */
[----:B------:R-:W-:-:S04]  /*c1f0*/  IMAD.HI.U32 R8, R4, R172, RZ ;  /* 0x000000ac04087227 */ /* 0x000fc800078e00ff */
[----:B------:R-:W-:Y:S01]  /*c200*/  @!P3 IMAD.MOV R167, RZ, RZ, -R167 ;  /* 0x000000ffffa7b224 */ /* 0x000fe200078e0aa7 */
[C---:B------:R-:W-:Y:S01]  /*c210*/  ISETP.GT.U32.AND P3, PT, R5.reuse, R170, PT ;  /* 0x000000aa0500720c */ /* 0x040fe20003f64070 */
[--C-:B------:R-:W-:Y:S01]  /*c220*/  @!P6 IMAD.IADD R168, R168, 0x1, -R5.reuse ;  /* 0x00000001a8a8e824 */ /* 0x100fe200078e0a05 */
[----:B------:R-:W-:Y:S01]  /*c230*/  ISETP.GT.U32.AND P6, PT, R5, R171, PT ;  /* 0x000000ab0500720c */ /* 0x000fe20003fc4070 */
[----:B------:R-:W-:Y:S02]  /*c240*/  IMAD.MOV R8, RZ, RZ, -R8 ;  /* 0x000000ffff087224 */ /* 0x000fe400078e0a08 */
[----:B------:R-:W-:Y:S02]  /*c250*/  @!P4 IMAD.IADD R169, R169, 0x1, -R5 ;  /* 0x00000001a9a9c824 */ /* 0x000fe400078e0a05 */
[C---:B------:R-:W-:Y:S02]  /*c260*/  IMAD R172, R5.reuse, R8, R172 ;  /* 0x0000000805ac7224 */ /* 0x040fe400078e02ac */
[----:B------:R-:W-:Y:S01]  /*c270*/  @!P5 IMAD.MOV R168, RZ, RZ, -R168 ;  /* 0x000000ffffa8d224 */ /* 0x000fe200078e0aa8 */
[C---:B------:R-:W-:Y:S01]  /*c280*/  ISETP.GT.U32.AND P4, PT, R5.reuse, R169, PT ;  /* 0x000000a90500720c */ /* 0x040fe20003f84070 */
[----:B------:R-:W-:Y:S01]  /*c290*/  IMAD.HI.U32 R8, R4, R174, RZ ;  /* 0x000000ae04087227 */ /* 0x000fe200078e00ff */
[----:B------:R-:W-:-:S03]  /*c2a0*/  ISETP.GT.U32.AND P5, PT, R5, R172, PT ;  /* 0x000000ac0500720c */ /* 0x000fc60003fa4070 */
[--C-:B------:R-:W-:Y:S02]  /*c2b0*/  @!P3 IMAD.IADD R170, R170, 0x1, -R5.reuse ;  /* 0x00000001aaaab824 */ /* 0x100fe400078e0a05 */
[--C-:B------:R-:W-:Y:S02]  /*c2c0*/  @!P6 IMAD.IADD R171, R171, 0x1, -R5.reuse ;  /* 0x00000001ababe824 */ /* 0x100fe400078e0a05 */
[C---:B------:R-:W-:Y:S01]  /*c2d0*/  IMAD.HI.U32 R173, R4.reuse, R177, RZ ;  /* 0x000000b104ad7227 */ /* 0x040fe200078e00ff */
[C---:B------:R-:W-:Y:S02]  /*c2e0*/  ISETP.GT.U32.AND P3, PT, R5.reuse, R170, PT ;  /* 0x000000aa0500720c */ /* 0x040fe40003f64070 */
[----:B------:R-:W-:Y:S01]  /*c2f0*/  ISETP.GT.U32.AND P6, PT, R5, R171, PT ;  /* 0x000000ab0500720c */ /* 0x000fe20003fc4070 */
[----:B------:R-:W-:Y:S01]  /*c300*/  @!P4 IMAD.IADD R169, R169, 0x1, -R5 ;  /* 0x00000001a9a9c824 */ /* 0x000fe200078e0a05 */
[----:B------:R-:W-:Y:S01]  /*c310*/  ISETP.GE.AND P4, PT, R9, RZ, PT ;  /* 0x000000ff0900720c */ /* 0x000fe20003f86270 */
[----:B------:R-:W-:-:S04]  /*c320*/  IMAD.HI.U32 R9, R4, R175, RZ ;  /* 0x000000af04097227 */ /* 0x000fc800078e00ff */
[----:B------:R-:W-:Y:S02]  /*c330*/  @!P5 IMAD.IADD R172, R172, 0x1, -R5 ;  /* 0x00000001acacd824 */ /* 0x000fe400078e0a05 */
[----:B------:R-:W-:Y:S01]  /*c340*/  @!P1 IMAD.MOV R169, RZ, RZ, -R169 ;  /* 0x000000ffffa99224 */ /* 0x000fe200078e0aa9 */
[----:B------:R-:W-:Y:S01]  /*c350*/  ISETP.GE.AND P1, PT, R176, RZ, PT ;  /* 0x000000ffb000720c */ /* 0x000fe20003f26270 */
[----:B------:R-:W-:Y:S01]  /*c360*/  IMAD.MOV R8, RZ, RZ, -R8 ;  /* 0x000000ffff087224 */ /* 0x000fe200078e0a08 */
[C---:B------:R-:W-:Y:S01]  /*c370*/  ISETP.GT.U32.AND P5, PT, R5.reuse, R172, PT ;  /* 0x000000ac0500720c */ /* 0x040fe20003fa4070 */
[----:B------:R-:W-:Y:S02]  /*c380*/  IMAD.MOV R176, RZ, RZ, -R9 ;  /* 0x000000ffffb07224 */ /* 0x000fe400078e0a09 */
[----:B------:R-:W-:Y:S02]  /*c390*/  IMAD.MOV R178, RZ, RZ, -R173 ;  /* 0x000000ffffb27224 */ /* 0x000fe400078e0aad */
[----:B------:R-:W-:-:S02]  /*c3a0*/  IMAD R173, R5, R8, R174 ;  /* 0x0000000805ad7224 */ /* 0x000fc400078e02ae */
[----:B------:R-:W-:Y:S01]  /*c3b0*/  @!P3 IMAD.IADD R170, R170, 0x1, -R5 ;  /* 0x00000001aaaab824 */ /* 0x000fe200078e0a05 */
[----:B------:R-:W-:Y:S01]  /*c3c0*/  ISETP.GE.AND P3, PT, R179, RZ, PT ;  /* 0x000000ffb300720c */ /* 0x000fe20003f66270 */
[----:B------:R-:W-:Y:S01]  /*c3d0*/  IMAD R174, R5, R176, R175 ;  /* 0x000000b005ae7224 */ /* 0x000fe200078e02af */
[----:B------:R-:W-:Y:S01]  /*c3e0*/  IABS R179, R182 ;  /* 0x000000b600b37213 */ /* 0x000fe20000000000 */
[----:B------:R-:W-:Y:S01]  /*c3f0*/  @!P6 IMAD.IADD R171, R171, 0x1, -R5 ;  /* 0x00000001ababe824 */ /* 0x000fe200078e0a05 */
[C---:B------:R-:W-:Y:S01]  /*c400*/  ISETP.GT.U32.AND P6, PT, R5.reuse, R173, PT ;  /* 0x000000ad0500720c */ /* 0x040fe20003fc4070 */
[----:B------:R-:W-:Y:S01]  /*c410*/  @!P2 IMAD.MOV R170, RZ, RZ, -R170 ;  /* 0x000000ffffaaa224 */ /* 0x000fe200078e0aaa */
[C---:B------:R-:W-:Y:S01]  /*c420*/  ISETP.GT.U32.AND P2, PT, R5.reuse, R174, PT ;  /* 0x000000ae0500720c */ /* 0x040fe20003f44070 */
[----:B------:R-:W-:Y:S01]  /*c430*/  IMAD R175, R5, R178, R177 ;  /* 0x000000b205af7224 */ /* 0x000fe200078e02b1 */
[----:B------:R-:W-:Y:S01]  /*c440*/  IABS R178, R181 ;  /* 0x000000b500b27213 */ /* 0x000fe20000000000 */
[----:B------:R-:W-:-:S02]  /*c450*/  @!P5 IMAD.IADD R172, R172, 0x1, -R5 ;  /* 0x00000001acacd824 */ /* 0x000fc400078e0a05 */
[----:B------:R-:W-:Y:S01]  /*c460*/  VIADD R8, R7, 0x9e ;  /* 0x0000009e07087836 */ /* 0x000fe20000000000 */
[----:B------:R-:W-:Y:S01]  /*c470*/  ISETP.GT.U32.AND P5, PT, R5, R175, PT ;  /* 0x000000af0500720c */ /* 0x000fe20003fa4070 */
[----:B------:R-:W-:Y:S02]  /*c480*/  @!P0 IMAD.MOV R171, RZ, RZ, -R171 ;  /* 0x000000ffffab8224 */ /* 0x000fe400078e0aab */
[----:B------:R-:W-:Y:S01]  /*c490*/  IMAD.HI.U32 R9, R4, R178, RZ ;  /* 0x000000b204097227 */ /* 0x000fe200078e00ff */
[----:B------:R-:W-:Y:S02]  /*c4a0*/  IABS R177, R8 ;  /* 0x0000000800b17213 */ /* 0x000fe40000000000 */
[----:B------:R-:W-:Y:S01]  /*c4b0*/  ISETP.GE.AND P0, PT, R8, RZ, PT ;  /* 0x000000ff0800720c */ /* 0x000fe20003f06270 */
[--C-:B------:R-:W-:Y:S02]  /*c4c0*/  @!P6 IMAD.IADD R173, R173, 0x1, -R5.reuse ;  /* 0x00000001adade824 */ /* 0x100fe400078e0a05 */
[----:B------:R-:W-:-:S02]  /*c4d0*/  @!P2 IMAD.IADD R174, R174, 0x1, -R5 ;  /* 0x00000001aeaea824 */ /* 0x000fc400078e0a05 */
[C---:B------:R-:W-:Y:S01]  /*c4e0*/  IMAD.HI.U32 R8, R4.reuse, R177, RZ ;  /* 0x000000b104087227 */ /* 0x040fe200078e00ff */
[C---:B------:R-:W-:Y:S02]  /*c4f0*/  ISETP.GT.U32.AND P6, PT, R5.reuse, R173, PT ;  /* 0x000000ad0500720c */ /* 0x040fe40003fc4070 */
[----:B------:R-:W-:Y:S01]  /*c500*/  ISETP.GT.U32.AND P2, PT, R5, R174, PT ;  /* 0x000000ae0500720c */ /* 0x000fe20003f44070 */
[----:B------:R-:W-:Y:S02]  /*c510*/  @!P5 IMAD.IADD R175, R175, 0x1, -R5 ;  /* 0x00000001afafd824 */ /* 0x000fe400078e0a05 */
[----:B------:R-:W-:-:S03]  /*c520*/  IMAD.HI.U32 R176, R4, R179, RZ ;  /* 0x000000b304b07227 */ /* 0x000fc600078e00ff */
[C---:B------:R-:W-:Y:S01]  /*c530*/  ISETP.GT.U32.AND P5, PT, R5.reuse, R175, PT ;  /* 0x000000af0500720c */ /* 0x040fe20003fa4070 */
[----:B------:R-:W-:Y:S02]  /*c540*/  IMAD.MOV R8, RZ, RZ, -R8 ;  /* 0x000000ffff087224 */ /* 0x000fe400078e0a08 */
[----:B------:R-:W-:Y:S01]  /*c550*/  @!P4 IMAD.MOV R172, RZ, RZ, -R172 ;  /* 0x000000ffffacc224 */ /* 0x000fe200078e0aac */
[----:B------:R-:W-:Y:S01]  /*c560*/  ISETP.GE.AND P4, PT, R180, RZ, PT ;  /* 0x000000ffb400720c */ /* 0x000fe20003f86270 */
[----:B------:R-:W-:Y:S02]  /*c570*/  IMAD.MOV R9, RZ, RZ, -R9 ;  /* 0x000000ffff097224 */ /* 0x000fe400078e0a09 */
[----:B------:R-:W-:Y:S02]  /*c580*/  IMAD.MOV R180, RZ, RZ, -R176 ;  /* 0x000000ffffb47224 */ /* 0x000fe400078e0ab0 */
        /* <DEDUP_REMOVED lines=8> */
[C---:B------:R-:W-:Y:S01]  /*c610*/  IMAD R178, R5.reuse, R180, R179 ;  /* 0x000000b405b27224 */ /* 0x040fe200078e02b3 */
[----:B------:R-:W-:Y:S01]  /*c620*/  IABS R179, R8 ;  /* 0x0000000800b37213 */ /* 0x000fe20000000000 */
[----:B------:R-:W-:Y:S01]  /*c630*/  @!P1 IMAD.MOV R173, RZ, RZ, -R173 ;  /* 0x000000ffffad9224 */ /* 0x000fe200078e0aad */
[----:B------:R-:W-:Y:S01]  /*c640*/  ISETP.GT.U32.AND P1, PT, R5, R177, PT ;  /* 0x000000b10500720c */ /* 0x000fe20003f24070 */
[----:B------:R-:W-:Y:S01]  /*c650*/  @!P5 IMAD.IADD R175, R175, 0x1, -R5 ;  /* 0x00000001afafd824 */ /* 0x000fe200078e0a05 */
[----:B------:R-:W-:Y:S01]  /*c660*/  ISETP.GT.U32.AND P5, PT, R5, R178, PT ;  /* 0x000000b20500720c */ /* 0x000fe20003fa4070 */
[----:B------:R-:W-:Y:S01]  /*c670*/  @!P3 IMAD.MOV R174, RZ, RZ, -R174 ;  /* 0x000000ffffaeb224 */ /* 0x000fe200078e0aae */
[----:B------:R-:W-:Y:S01]  /*c680*/  IABS R181, R185 ;  /* 0x000000b900b57213 */ /* 0x000fe20000000000 */
[----:B------:R-:W-:Y:S01]  /*c690*/  @!P4 IMAD.MOV R175, RZ, RZ, -R175 ;  /* 0x000000ffffafc224 */ /* 0x000fe200078e0aaf */
[----:B------:R-:W-:-:S02]  /*c6a0*/  ISETP.GE.AND P3, PT, R182, RZ, PT ;  /* 0x000000ffb600720c */ /* 0x000fc40003f66270 */
[----:B------:R-:W-:Y:S01]  /*c6b0*/  IABS R182, R186 ;  /* 0x000000ba00b67213 */ /* 0x000fe20000000000 */
[----:B------:R-:W-:Y:S01]  /*c6c0*/  @!P2 IMAD.IADD R176, R176, 0x1, -R5 ;  /* 0x00000001b0b0a824 */ /* 0x000fe200078e0a05 */
[----:B------:R-:W-:Y:S01]  /*c6d0*/  ISETP.GE.AND P2, PT, R8, RZ, PT ;  /* 0x000000ff0800720c */ /* 0x000fe20003f46270 */
[----:B------:R-:W-:-:S04]  /*c6e0*/  IMAD.HI.U32 R8, R4, R179, RZ ;  /* 0x000000b304087227 */ /* 0x000fc800078e00ff */
[--C-:B------:R-:W-:Y:S01]  /*c6f0*/  @!P1 IMAD.IADD R177, R177, 0x1, -R5.reuse ;  /* 0x00000001b1b19824 */ /* 0x100fe200078e0a05 */
[C---:B------:R-:W-:Y:S01]  /*c700*/  ISETP.GT.U32.AND P1, PT, R5.reuse, R176, PT ;  /* 0x000000b00500720c */ /* 0x040fe20003f24070 */
[----:B------:R-:W-:Y:S02]  /*c710*/  @!P5 IMAD.IADD R178, R178, 0x1, -R5 ;  /* 0x00000001b2b2d824 */ /* 0x000fe400078e0a05 */
[----:B------:R-:W-:Y:S01]  /*c720*/  IMAD.MOV R180, RZ, RZ, -R8 ;  /* 0x000000ffffb47224 */ /* 0x000fe200078e0a08 */
[C---:B------:R-:W-:Y:S01]  /*c730*/  ISETP.GT.U32.AND P5, PT, R5.reuse, R177, PT ;  /* 0x000000b10500720c */ /* 0x040fe20003fa4070 */
[----:B------:R-:W-:Y:S01]  /*c740*/  IMAD.HI.U32 R8, R4, R9, RZ ;  /* 0x0000000904087227 */ /* 0x000fe200078e00ff */
[----:B------:R-:W-:-:S03]  /*c750*/  ISETP.GT.U32.AND P4, PT, R5, R178, PT ;  /* 0x000000b20500720c */ /* 0x000fc60003f84070 */
[----:B------:R-:W-:Y:S02]  /*c760*/  IMAD.MOV R8, RZ, RZ, -R8 ;  /* 0x000000ffff087224 */ /* 0x000fe400078e0a08 */
[C---:B------:R-:W-:Y:S02]  /*c770*/  IMAD R179, R5.reuse, R180, R179 ;  /* 0x000000b405b37224 */ /* 0x040fe400078e02b3 */
[C---:B------:R-:W-:Y:S02]  /*c780*/  IMAD R180, R5.reuse, R8, R9 ;  /* 0x0000000805b47224 */ /* 0x040fe400078e0209 */
[--C-:B------:R-:W-:Y:S01]  /*c790*/  @!P1 IMAD.IADD R176, R176, 0x1, -R5.reuse ;  /* 0x00000001b0b09824 */ /* 0x100fe200078e0a05 */
[----:B------:R-:W-:Y:S01]  /*c7a0*/  ISETP.GT.U32.AND P1, PT, R5, R179, PT ;  /* 0x000000b30500720c */ /* 0x000fe20003f24070 */
        /* <DEDUP_REMOVED lines=9> */
[----:B------:R-:W-:Y:S01]  /*c840*/  @!P6 IMAD.MOV R177, RZ, RZ, -R177 ;  /* 0x000000ffffb1e224 */ /* 0x000fe200078e0ab1 */
[C---:B------:R-:W-:Y:S01]  /*c850*/  ISETP.GT.U32.AND P5, PT, R5.reuse, R179, PT ;  /* 0x000000b30500720c */ /* 0x040fe20003fa4070 */
[----:B------:R-:W-:Y:S01]  /*c860*/  IMAD.HI.U32 R8, R4, R182, RZ ;  /* 0x000000b604087227 */ /* 0x000fe200078e00ff */
[----:B------:R-:W-:-:S02]  /*c870*/  ISETP.GT.U32.AND P0, PT, R5, R180, PT ;  /* 0x000000b40500720c */ /* 0x000fc40003f04070 */
        /* <DEDUP_REMOVED lines=10> */
[--C-:B------:R-:W-:Y:S01]  /*c920*/  @!P0 IMAD.IADD R180, R180, 0x1, -R5.reuse ;  /* 0x00000001b4b48824 */ /* 0x100fe200078e0a05 */
[----:B------:R-:W-:Y:S01]  /*c930*/  ISETP.GT.U32.AND P0, PT, R5, R182, PT ;  /* 0x000000b60500720c */ /* 0x000fe20003f04070 */
[----:B------:R-:W-:Y:S02]  /*c940*/  @!P6 IMAD.IADD R181, R181, 0x1, -R5 ;  /* 0x00000001b5b5e824 */ /* 0x000fe400078e0a05 */
[----:B------:R-:W-:Y:S01]  /*c950*/  @!P2 IMAD.MOV R179, RZ, RZ, -R179 ;  /* 0x000000ffffb3a224 */ /* 0x000fe200078e0ab3 */
[----:B------:R-:W-:Y:S01]  /*c960*/  ISETP.GT.U32.AND P2, PT, R5, R183, PT ;  /* 0x000000b70500720c */ /* 0x000fe20003f44070 */
[----:B------:R-:W-:Y:S01]  /*c970*/  VIADD R8, R7, 0x8e ;  /* 0x0000008e07087836 */ /* 0x000fe20000000000 */
[----:B------:R-:W-:Y:S01]  /*c980*/  ISETP.GT.U32.AND P6, PT, R5, R181, PT ;  /* 0x000000b50500720c */ /* 0x000fe20003fc4070 */
[----:B------:R-:W-:Y:S01]  /*c990*/  @!P3 IMAD.MOV R178, RZ, RZ, -R178 ;  /* 0x000000ffffb2b224 */ /* 0x000fe200078e0ab2 */
[----:B------:R-:W-:Y:S01]  /*c9a0*/  ISETP.GE.AND P3, PT, R186, RZ, PT ;  /* 0x000000ffba00720c */ /* 0x000fe20003f66270 */
[----:B------:R-:W-:Y:S01]  /*c9b0*/  @!P4 IMAD.MOV R180, RZ, RZ, -R180 ;  /* 0x000000ffffb4c224 */ /* 0x000fe200078e0ab4 */
[----:B------:R-:W-:-:S02]  /*c9c0*/  IABS R184, R8 ;  /* 0x0000000800b87213 */ /* 0x000fc40000000000 */
[----:B------:R-:W-:Y:S01]  /*c9d0*/  ISETP.GE.AND P5, PT, R8, RZ, PT ;  /* 0x000000ff0800720c */ /* 0x000fe20003fa6270 */
[--C-:B------:R-:W-:Y:S01]  /*c9e0*/  @!P0 IMAD.IADD R182, R182, 0x1, -R5.reuse ;  /* 0x00000001b6b68824 */ /* 0x100fe200078e0a05 */
[----:B------:R-:W-:Y:S01]  /*c9f0*/  IABS R186, R9 ;  /* 0x0000000900ba7213 */ /* 0x000fe20000000000 */
[C---:B------:R-:W-:Y:S01]  /*ca00*/  IMAD.HI.U32 R8, R4.reuse, R184, RZ ;  /* 0x000000b804087227 */ /* 0x040fe200078e00ff */
[----:B------:R-:W-:Y:S02]  /*ca10*/  ISETP.GE.AND P0, PT, R189, RZ, PT ;  /* 0x000000ffbd00720c */ /* 0x000fe40003f06270 */
        /* <DEDUP_REMOVED lines=15> */
[--C-:B------:R-:W-:Y:S01]  /*cb10*/  @!P4 IMAD.IADD R182, R182, 0x1, -R5.reuse ;  /* 0x00000001b6b6c824 */ /* 0x100fe200078e0a05 */
[----:B------:R-:W-:Y:S01]  /*cb20*/  ISETP.GT.U32.AND P4, PT, R5, R184, PT ;  /* 0x000000b80500720c */ /* 0x000fe20003f84070 */
[----:B------:R-:W-:Y:S01]  /*cb30*/  @!P2 IMAD.IADD R183, R183, 0x1, -R5 ;  /* 0x00000001b7b7a824 */ /* 0x000fe200078e0a05 */
[C---:B------:R-:W-:Y:S01]  /*cb40*/  ISETP.GT.U32.AND P2, PT, R5.reuse, R186, PT ;  /* 0x000000ba0500720c */ /* 0x040fe20003f44070 */
[----:B------:R-:W-:Y:S01]  /*cb50*/  @!P3 IMAD.MOV R182, RZ, RZ, -R182 ;  /* 0x000000ffffb6b224 */ /* 0x000fe200078e0ab6 */
[----:B------:R-:W-:Y:S01]  /*cb60*/  ISETP.GT.U32.AND P3, PT, R5, R185, PT ;  /* 0x000000b90500720c */ /* 0x000fe20003f64070 */
[----:B------:R-:W-:Y:S01]  /*cb70*/  @!P0 IMAD.MOV R183, RZ, RZ, -R183 ;  /* 0x000000ffffb78224 */ /* 0x000fe200078e0ab7 */
[----:B------:R-:W-:Y:S01]  /*cb80*/  IABS R187, R8 ;  /* 0x0000000800bb7213 */ /* 0x000fe20000000000 */
[----:B------:R-:W-:Y:S01]  /*cb90*/  @!P1 IMAD.MOV R181, RZ, RZ, -R181 ;  /* 0x000000ffffb59224 */ /* 0x000fe200078e0ab5 */
[----:B------:R-:W-:Y:S01]  /*cba0*/  ISETP.GE.AND P1, PT, R191, RZ, PT ;  /* 0x000000ffbf00720c */ /* 0x000fe20003f26270 */
        /* <DEDUP_REMOVED lines=26> */
[----:B------:R-:W-:Y:S01]  /*cd50*/  IMAD R191, R5, R9, R192 ;  /* 0x0000000905bf7224 */ /* 0x000fe200078e02c0 */
        /* <DEDUP_REMOVED lines=9> */
[----:B------:R-:W-:Y:S01]  /*cdf0*/  @!P1 IMAD.MOV R186, RZ, RZ, -R186 ;  /* 0x000000ffffba9224 */ /* 0x000fe200078e0aba */
[C---:B------:R-:W-:Y:S01]  /*ce00*/  ISETP.GT.U32.AND P1, PT, R5.reuse, R191, PT ;  /* 0x000000bf0500720c */ /* 0x040fe20003f24070 */
[----:B------:R-:W-:Y:S01]  /*ce10*/  IMAD.HI.U32 R8, R4, R192, RZ ;  /* 0x000000c004087227 */ /* 0x000fe200078e00ff */
[----:B------:R-:W-:-:S03]  /*ce20*/  ISETP.GT.U32.AND P0, PT, R5, R187, PT ;  /* 0x000000bb0500720c */ /* 0x000fc60003f04070 */
[----:B------:R-:W-:Y:S02]  /*ce30*/  IMAD.MOV R8, RZ, RZ, -R8 ;  /* 0x000000ffff087224 */ /* 0x000fe400078e0a08 */
[--C-:B------:R-:W-:Y:S01]  /*ce40*/  @!P6 IMAD.IADD R190, R190, 0x1, -R5.reuse ;  /* 0x00000001bebee824 */ /* 0x100fe200078e0a05 */
[----:B------:R-:W-:Y:S01]  /*ce50*/  ISETP.GE.AND P6, PT, R196, RZ, PT ;  /* 0x000000ffc400720c */ /* 0x000fe20003fc6270 */
[----:B------:R-:W-:Y:S01]  /*ce60*/  IMAD R192, R5, R8, R192 ;  /* 0x0000000805c07224 */ /* 0x000fe200078e02c0 */
[----:B------:R-:W-:Y:S01]  /*ce70*/  IABS R196, R200 ;  /* 0x000000c800c47213 */ /* 0x000fe20000000000 */
[--C-:B------:R-:W-:Y:S02]  /*ce80*/  @!P5 IMAD.IADD R189, R189, 0x1, -R5.reuse ;  /* 0x00000001bdbdd824 */ /* 0x100fe400078e0a05 */
[----:B------:R-:W-:Y:S01]  /*ce90*/  @!P1 IMAD.IADD R191, R191, 0x1, -R5 ;  /* 0x00000001bfbf9824 */ /* 0x000fe200078e0a05 */
[C---:B------:R-:W-:Y:S01]  /*cea0*/  ISETP.GT.U32.AND P5, PT, R5.reuse, R192, PT ;  /* 0x000000c00500720c */ /* 0x040fe20003fa4070 */
[----:B------:R-:W-:Y:S01]  /*ceb0*/  IMAD.HI.U32 R8, R4, R193, RZ ;  /* 0x000000c104087227 */ /* 0x000fe200078e00ff */
[----:B------:R-:W-:-:S03]  /*cec0*/  ISETP.GT.U32.AND P1, PT, R5, R190, PT ;  /* 0x000000be0500720c */ /* 0x000fc60003f24070 */
[----:B------:R-:W-:Y:S02]  /*ced0*/  IMAD.MOV R8, RZ, RZ, -R8 ;  /* 0x000000ffff087224 */ /* 0x000fe400078e0a08 */
[----:B------:R-:W-:-:S04]  /*cee0*/  IMAD.HI.U32 R9, R4, R194, RZ ;  /* 0x000000c204097227 */ /* 0x000fc800078e00ff */
[C---:B------:R-:W-:Y:S02]  /*cef0*/  IMAD R193, R5.reuse, R8, R193 ;  /* 0x0000000805c17224 */ /* 0x040fe400078e02c1 */
[--C-:B------:R-:W-:Y:S01]  /*cf00*/  @!P5 IMAD.IADD R192, R192, 0x1, -R5.reuse ;  /* 0x00000001c0c0d824 */ /* 0x100fe200078e0a05 */
[C---:B------:R-:W-:Y:S01]  /*cf10*/  ISETP.GT.U32.AND P5, PT, R5.reuse, R191, PT ;  /* 0x000000bf0500720c */ /* 0x040fe20003fa4070 */
[--C-:B------:R-:W-:Y:S01]  /*cf20*/  @!P1 IMAD.IADD R190, R190, 0x1, -R5.reuse ;  /* 0x00000001bebe9824 */ /* 0x100fe200078e0a05 */
[----:B------:R-:W-:Y:S01]  /*cf30*/  ISETP.GT.U32.AND P1, PT, R5, R193, PT ;  /* 0x000000c10500720c */ /* 0x000fe20003f24070 */
[----:B------:R-:W-:Y:S01]  /*cf40*/  @!P0 IMAD.IADD R187, R187, 0x1, -R5 ;  /* 0x00000001bbbb8824 */ /* 0x000fe200078e0a05 */
[----:B------:R-:W-:Y:S01]  /*cf50*/  ISETP.GE.AND P0, PT, R195, RZ, PT ;  /* 0x000000ffc300720c */ /* 0x000fe20003f06270 */
[----:B------:R-:W-:Y:S01]  /*cf60*/  IMAD.MOV R9, RZ, RZ, -R9 ;  /* 0x000000ffff097224 */ /* 0x000fe200078e0a09 */
[----:B------:R-:W-:Y:S01]  /*cf70*/  IABS R195, R199 ;  /* 0x000000c700c37213 */ /* 0x000fe20000000000 */
[----:B------:R-:W-:Y:S01]  /*cf80*/  @!P4 IMAD.MOV R187, RZ, RZ, -R187 ;  /* 0x000000ffffbbc224 */ /* 0x000fe200078e0abb */
[C---:B------:R-:W-:Y:S01]  /*cf90*/  ISETP.GT.U32.AND P4, PT, R5.reuse, R192, PT ;  /* 0x000000c00500720c */ /* 0x040fe20003f84070 */
[----:B------:R-:W-:-:S02]  /*cfa0*/  IMAD R194, R5, R9, R194 ;  /* 0x0000000905c27224 */ /* 0x000fc400078e02c2 */
[----:B------:R-:W-:-:S04]  /*cfb0*/  IMAD.HI.U32 R9, R4, R196, RZ ;  /* 0x000000c404097227 */ /* 0x000fc800078e00ff */
[--C-:B------:R-:W-:Y:S01]  /*cfc0*/  @!P5 IMAD.IADD R191, R191, 0x1, -R5.reuse ;  /* 0x00000001bfbfd824 */ /* 0x100fe200078e0a05 */
[----:B------:R-:W-:Y:S01]  /*cfd0*/  ISETP.GE.AND P5, PT, R198, RZ, PT ;  /* 0x000000ffc600720c */ /* 0x000fe20003fa6270 */
[----:B------:R-:W-:Y:S01]  /*cfe0*/  @!P1 IMAD.IADD R193, R193, 0x1, -R5 ;  /* 0x00000001c1c19824 */ /* 0x000fe200078e0a05 */
[----:B------:R-:W-:Y:S01]  /*cff0*/  ISETP.GE.AND P1, PT, R200, RZ, PT ;  /* 0x000000ffc800720c */ /* 0x000fe20003f26270 */
[----:B------:R-:W-:Y:S01]  /*d000*/  IMAD.MOV R9, RZ, RZ, -R9 ;  /* 0x000000ffff097224 */ /* 0x000fe200078e0a09 */
[----:B------:R-:W-:Y:S01]  /*d010*/  IABS R200, R203 ;  /* 0x000000cb00c87213 */ /* 0x000fe20000000000 */
[----:B------:R-:W-:Y:S01]  /*d020*/  @!P6 IMAD.MOV R191, RZ, RZ, -R191 ;  /* 0x000000ffffbfe224 */ /* 0x000fe200078e0abf */
[----:B------:R-:W-:Y:S01]  /*d030*/  ISETP.GT.U32.AND P6, PT, R5, R193, PT ;  /* 0x000000c10500720c */ /* 0x000fe20003fc4070 */
[----:B------:R-:W-:Y:S01]  /*d040*/  @!P2 IMAD.MOV R189, RZ, RZ, -R189 ;  /* 0x000000ffffbda224 */ /* 0x000fe200078e0abd */
[----:B------:R-:W-:Y:S01]  /*d050*/  ISETP.GE.AND P2, PT, R197, RZ, PT ;  /* 0x000000ffc500720c */ /* 0x000fe20003f46270 */
        /* <DEDUP_REMOVED lines=177> */
[----:B------:R-:W-:-:S04]  /*db70*/  IMAD.HI.U32 R8, R4, R215, RZ ;  /* 0x000000d704087227 */ /* 0x000fc800078e00ff */
[C---:B------:R-:W-:Y:S02]  /*db80*/  IMAD R212, R5.reuse, R9, R212 ;  /* 0x0000000905d47224 */ /* 0x040fe400078e02d4 */
[----:B------:R-:W-:Y:S02]  /*db90*/  IMAD R213, R5, R214, R213 ;  /* 0x000000d605d57224 */ /* 0x000fe400078e02d5 */
[----:B------:R-:W-:-:S04]  /*dba0*/  IMAD.HI.U32 R9, R4, R216, RZ ;  /* 0x000000d804097227 */ /* 0x000fc800078e00ff */
[----:B------:R-:W-:Y:S02]  /*dbb0*/  IMAD.MOV R8, RZ, RZ, -R8 ;  /* 0x000000ffff087224 */ /* 0x000fe400078e0a08 */
[--C-:B------:R-:W-:Y:S01]  /*dbc0*/  @!P2 IMAD.IADD R209, R209, 0x1, -R5.reuse ;  /* 0x00000001d1d1a824 */ /* 0x100fe200078e0a05 */
[----:B------:R-:W-:Y:S01]  /*dbd0*/  ISETP.GT.U32.AND P2, PT, R5, R212, PT ;  /* 0x000000d40500720c */ /* 0x000fe20003f44070 */
[--C-:B------:R-:W-:Y:S01]  /*dbe0*/  @!P3 IMAD.IADD R211, R211, 0x1, -R5.reuse ;  /* 0x00000001d3d3b824 */ /* 0x100fe200078e0a05 */
[C---:B------:R-:W-:Y:S01]  /*dbf0*/  ISETP.GT.U32.AND P3, PT, R5.reuse, R213, PT ;  /* 0x000000d50500720c */ /* 0x040fe20003f64070 */
[----:B------:R-:W-:Y:S01]  /*dc00*/  @!P4 IMAD.IADD R210, R210, 0x1, -R5 ;  /* 0x00000001d2d2c824 */ /* 0x000fe200078e0a05 */
[----:B------:R-:W-:Y:S01]  /*dc10*/  ISETP.GE.AND P4, PT, R218, RZ, PT ;  /* 0x000000ffda00720c */ /* 0x000fe20003f86270 */
[----:B------:R-:W-:Y:S02]  /*dc20*/  IMAD.MOV R9, RZ, RZ, -R9 ;  /* 0x000000ffff097224 */ /* 0x000fe400078e0a09 */
[----:B------:R-:W-:-:S02]  /*dc30*/  IMAD R214, R5, R8, R215 ;  /* 0x0000000805d67224 */ /* 0x000fc400078e02d7 */
[C---:B------:R-:W-:Y:S01]  /*dc40*/  IMAD R215, R5.reuse, R9, R216 ;  /* 0x0000000905d77224 */ /* 0x040fe200078e02d8 */
[----:B------:R-:W-:Y:S01]  /*dc50*/  IABS R216, R222 ;  /* 0x000000de00d87213 */ /* 0x000fe20000000000 */
[----:B------:R-:W-:Y:S01]  /*dc60*/  @!P6 IMAD.MOV R210, RZ, RZ, -R210 ;  /* 0x000000ffffd2e224 */ /* 0x000fe200078e0ad2 */
[C---:B------:R-:W-:Y:S01]  /*dc70*/  ISETP.GT.U32.AND P6, PT, R5.reuse, R214, PT ;  /* 0x000000d60500720c */ /* 0x040fe20003fc4070 */
[----:B------:R-:W-:Y:S01]  /*dc80*/  @!P5 IMAD.MOV R211, RZ, RZ, -R211 ;  /* 0x000000ffffd3d224 */ /* 0x000fe200078e0ad3 */
[----:B------:R-:W-:Y:S01]  /*dc90*/  ISETP.GT.U32.AND P5, PT, R5, R215, PT ;  /* 0x000000d70500720c */ /* 0x000fe20003fa4070 */
[----:B------:R-:W-:Y:S02]  /*dca0*/  VIADD R8, R7, 0x4e ;  /* 0x0000004e07087836 */ /* 0x000fe40000000000 */
[--C-:B------:R-:W-:Y:S02]  /*dcb0*/  @!P2 IMAD.IADD R212, R212, 0x1, -R5.reuse ;  /* 0x00000001d4d4a824 */ /* 0x100fe400078e0a05 */
[----:B------:R-:W-:Y:S01]  /*dcc0*/  @!P3 IMAD.IADD R213, R213, 0x1, -R5 ;  /* 0x00000001d5d5b824 */ /* 0x000fe200078e0a05 */
[----:B------:R-:W-:Y:S01]  /*dcd0*/  ISETP.GE.AND P2, PT, R8, RZ, PT ;  /* 0x000000ff0800720c */ /* 0x000fe20003f46270 */
[----:B------:R-:W-:Y:S01]  /*dce0*/  @!P1 IMAD.MOV R209, RZ, RZ, -R209 ;  /* 0x000000ffffd19224 */ /* 0x000fe200078e0ad1 */
[----:B------:R-:W-:Y:S01]  /*dcf0*/  IABS R218, R8 ;  /* 0x0000000800da7213 */ /* 0x000fe20000000000 */
[----:B------:R-:W-:Y:S01]  /*dd00*/  IMAD.HI.U32 R8, R4, R216, RZ ;  /* 0x000000d804087227 */ /* 0x000fe200078e00ff */
[----:B------:R-:W-:-:S02]  /*dd10*/  ISETP.GT.U32.AND P3, PT, R5, R213, PT ;  /* 0x000000d50500720c */ /* 0x000fc40003f64070 */
[----:B------:R-:W-:Y:S01]  /*dd20*/  ISETP.GT.U32.AND P1, PT, R5, R212, PT ;  /* 0x000000d40500720c */ /* 0x000fe20003f24070 */
[--C-:B------:R-:W-:Y:S01]  /*dd30*/  @!P6 IMAD.IADD R214, R214, 0x1, -R5.reuse ;  /* 0x00000001d6d6e824 */ /* 0x100fe200078e0a05 */
[----:B------:R-:W-:Y:S01]  /*dd40*/  ISETP.GE.AND P6, PT, R217, RZ, PT ;  /* 0x000000ffd900720c */ /* 0x000fe20003fc6270 */
[----:B------:R-:W-:Y:S02]  /*dd50*/  IMAD.MOV R8, RZ, RZ, -R8 ;  /* 0x000000ffff087224 */ /* 0x000fe400078e0a08 */
[----:B------:R-:W-:Y:S01]  /*dd60*/  @!P5 IMAD.IADD R215, R215, 0x1, -R5 ;  /* 0x00000001d7d7d824 */ /* 0x000fe200078e0a05 */
[C---:B------:R-:W-:Y:S01]  /*dd70*/  ISETP.GT.U32.AND P5, PT, R5.reuse, R214, PT ;  /* 0x000000d60500720c */ /* 0x040fe20003fa4070 */
[----:B------:R-:W-:Y:S02]  /*dd80*/  IMAD R216, R5, R8, R216 ;  /* 0x0000000805d87224 */ /* 0x000fe400078e02d8 */
[----:B------:R-:W-:-:S04]  /*dd90*/  IMAD.HI.U32 R8, R4, R218, RZ ;  /* 0x000000da04087227 */ /* 0x000fc800078e00ff */
[----:B------:R-:W-:Y:S02]  /*dda0*/  IMAD.MOV R8, RZ, RZ, -R8 ;  /* 0x000000ffff087224 */ /* 0x000fe400078e0a08 */
[--C-:B------:R-:W-:Y:S01]  /*ddb0*/  @!P3 IMAD.IADD R213, R213, 0x1, -R5.reuse ;  /* 0x00000001d5d5b824 */ /* 0x100fe200078e0a05 */
[----:B------:R-:W-:Y:S01]  /*ddc0*/  ISETP.GT.U32.AND P3, PT, R5, R216, PT ;  /* 0x000000d80500720c */ /* 0x000fe20003f64070 */
[----:B------:R-:W-:Y:S01]  /*ddd0*/  @!P1 IMAD.IADD R212, R212, 0x1, -R5 ;  /* 0x00000001d4d49824 */ /* 0x000fe200078e0a05 */
[----:B------:R-:W-:Y:S01]  /*dde0*/  ISETP.GE.AND P1, PT, R219, RZ, PT ;  /* 0x000000ffdb00720c */ /* 0x000fe20003f26270 */
[----:B------:R-:W-:Y:S01]  /*ddf0*/  IMAD.HI.U32 R9, R4, R220, RZ ;  /* 0x000000dc04097227 */ /* 0x000fe200078e00ff */
[----:B------:R-:W-:-:S03]  /*de00*/  IABS R219, R223 ;  /* 0x000000df00db7213 */ /* 0x000fc60000000000 */
[C---:B------:R-:W-:Y:S02]  /*de10*/  IMAD R217, R5.reuse, R8, R218 ;  /* 0x0000000805d97224 */ /* 0x040fe400078e02da */
[----:B------:R-:W-:Y:S02]  /*de20*/  IMAD.MOV R9, RZ, RZ, -R9 ;  /* 0x000000ffff097224 */ /* 0x000fe400078e0a09 */
[----:B------:R-:W-:Y:S01]  /*de30*/  @!P0 IMAD.MOV R212, RZ, RZ, -R212 ;  /* 0x000000ffffd48224 */ /* 0x000fe200078e0ad4 */
[C---:B------:R-:W-:Y:S01]  /*de40*/  ISETP.GT.U32.AND P0, PT, R5.reuse, R215, PT ;  /* 0x000000d70500720c */ /* 0x040fe20003f04070 */
[--C-:B------:R-:W-:Y:S01]  /*de50*/  @!P5 IMAD.IADD R214, R214, 0x1, -R5.reuse ;  /* 0x00000001d6d6d824 */ /* 0x100fe200078e0a05 */
[C---:B------:R-:W-:Y:S01]  /*de60*/  ISETP.GT.U32.AND P5, PT, R5.reuse, R217, PT ;  /* 0x000000d90500720c */ /* 0x040fe20003fa4070 */
[----:B------:R-:W-:Y:S01]  /*de70*/  IMAD R218, R5, R9, R220 ;  /* 0x0000000905da7224 */ /* 0x000fe200078e02dc */
[----:B------:R-:W-:Y:S01]  /*de80*/  IABS R220, R224 ;  /* 0x000000e000dc7213 */ /* 0x000fe20000000000 */
[----:B------:R-:W-:-:S02]  /*de90*/  @!P3 IMAD.IADD R216, R216, 0x1, -R5 ;  /* 0x00000001d8d8b824 */ /* 0x000fc400078e0a05 */
[----:B------:R-:W-:Y:S01]  /*dea0*/  @!P4 IMAD.MOV R213, RZ, RZ, -R213 ;  /* 0x000000ffffd5c224 */ /* 0x000fe200078e0ad5 */
[----:B------:R-:W-:Y:S01]  /*deb0*/  ISETP.GE.AND P4, PT, R222, RZ, PT ;  /* 0x000000ffde00720c */ /* 0x000fe20003f86270 */
[----:B------:R-:W-:Y:S01]  /*dec0*/  IMAD.HI.U32 R9, R4, R220, RZ ;  /* 0x000000dc04097227 */ /* 0x000fe200078e00ff */
[----:B------:R-:W-:-:S03]  /*ded0*/  ISETP.GT.U32.AND P3, PT, R5, R216, PT ;  /* 0x000000d80500720c */ /* 0x000fc60003f64070 */
[----:B------:R-:W-:Y:S01]  /*dee0*/  @!P0 IMAD.IADD R215, R215, 0x1, -R5 ;  /* 0x00000001d7d78824 */ /* 0x000fe200078e0a05 */
[----:B------:R-:W-:Y:S01]  /*def0*/  ISETP.GE.AND P0, PT, R221, RZ, PT ;  /* 0x000000ffdd00720c */ /* 0x000fe20003f06270 */
[----:B------:R-:W-:Y:S02]  /*df00*/  IMAD.MOV R9, RZ, RZ, -R9 ;  /* 0x000000ffff097224 */ /* 0x000fe400078e0a09 */
[----:B------:R-:W-:Y:S01]  /*df10*/  @!P5 IMAD.IADD R217, R217, 0x1, -R5 ;  /* 0x00000001d9d9d824 */ /* 0x000fe200078e0a05 */
[----:B------:R-:W-:Y:S01]  /*df20*/  ISETP.GE.AND P5, PT, R224, RZ, PT ;  /* 0x000000ffe000720c */ /* 0x000fe20003fa6270 */
[C---:B------:R-:W-:Y:S01]  /*df30*/  IMAD R220, R5.reuse, R9, R220 ;  /* 0x0000000905dc7224 */ /* 0x040fe200078e02dc */
[----:B------:R-:W-:Y:S01]  /*df40*/  LOP3.LUT R9, R6, 0x46, RZ, 0xfc, !PT ;  /* 0x0000004606097812 */ /* 0x000fe200078efcff */
[----:B------:R-:W-:Y:S01]  /*df50*/  @!P6 IMAD.MOV R215, RZ, RZ, -R215 ;  /* 0x000000ffffd7e224 */ /* 0x000fe200078e0ad7 */
[----:B------:R-:W-:Y:S01]  /*df60*/  ISETP.GT.U32.AND P6, PT, R5, R217, PT ;  /* 0x000000d90500720c */ /* 0x000fe20003fc4070 */
[----:B------:R-:W-:Y:S01]  /*df70*/  IMAD.HI.U32 R8, R4, R219, RZ ;  /* 0x000000db04087227 */ /* 0x000fe200078e00ff */
[----:B------:R-:W-:-:S02]  /*df80*/  IABS R221, R9 ;  /* 0x0000000900dd7213 */ /* 0x000fc40000000000 */
[----:B------:R-:W-:Y:S01]  /*df90*/  IABS R224, R228 ;  /* 0x000000e400e07213 */ /* 0x000fe20000000000 */
[----:B------:R-:W-:Y:S01]  /*dfa0*/  @!P1 IMAD.MOV R214, RZ, RZ, -R214 ;  /* 0x000000ffffd69224 */ /* 0x000fe200078e0ad6 */
[----:B------:R-:W-:Y:S01]  /*dfb0*/  ISETP.GT.U32.AND P1, PT, R5, R218, PT ;  /* 0x000000da0500720c */ /* 0x000fe20003f24070 */
[----:B------:R-:W-:Y:S02]  /*dfc0*/  IMAD.MOV R8, RZ, RZ, -R8 ;  /* 0x000000ffff087224 */ /* 0x000fe400078e0a08 */
[----:B------:R-:W-:Y:S01]  /*dfd0*/  @!P3 IMAD.IADD R216, R216, 0x1, -R5 ;  /* 0x00000001d8d8b824 */ /* 0x000fe200078e0a05 */
[----:B------:R-:W-:Y:S01]  /*dfe0*/  ISETP.GE.AND P3, PT, R223, RZ, PT ;  /* 0x000000ffdf00720c */ /* 0x000fe20003f66270 */
[----:B------:R-:W-:Y:S01]  /*dff0*/  IMAD R219, R5, R8, R219 ;  /* 0x0000000805db7224 */ /* 0x000fe200078e02db */
[----:B------:R-:W-:Y:S01]  /*e000*/  IABS R223, R227 ;  /* 0x000000e300df7213 */ /* 0x000fe20000000000 */
[----:B------:R-:W-:-:S04]  /*e010*/  IMAD.HI.U32 R8, R4, R221, RZ ;  /* 0x000000dd04087227 */ /* 0x000fc800078e00ff */
[----:B------:R-:W-:Y:S01]  /*e020*/  @!P4 IMAD.MOV R216, RZ, RZ, -R216 ;  /* 0x000000ffffd8c224 */ /* 0x000fe200078e0ad8 */
[----:B------:R-:W-:Y:S01]  /*e030*/  ISETP.GT.U32.AND P4, PT, R5, R219, PT ;  /* 0x000000db0500720c */ /* 0x000fe20003f84070 */
[--C-:B------:R-:W-:Y:S01]  /*e040*/  @!P6 IMAD.IADD R217, R217, 0x1, -R5.reuse ;  /* 0x00000001d9d9e824 */ /* 0x100fe200078e0a05 */
[C---:B------:R-:W-:Y:S01]  /*e050*/  ISETP.GT.U32.AND P6, PT, R5.reuse, R220, PT ;  /* 0x000000dc0500720c */ /* 0x040fe20003fc4070 */
        /* <DEDUP_REMOVED lines=9> */
[----:B------:R-:W-:Y:S01]  /*e0f0*/  IMAD.HI.U32 R222, R4, R226, RZ ;  /* 0x000000e204de7227 */ /* 0x000fe200078e00ff */
[C---:B------:R-:W-:Y:S02]  /*e100*/  ISETP.GT.U32.AND P4, PT, R5.reuse, R219, PT ;  /* 0x000000db0500720c */ /* 0x040fe40003f84070 */
[----:B------:R-:W-:Y:S01]  /*e110*/  ISETP.GT.U32.AND P6, PT, R5, R220, PT ;  /* 0x000000dc0500720c */ /* 0x000fe20003fc4070 */
[--C-:B------:R-:W-:Y:S01]  /*e120*/  @!P1 IMAD.IADD R218, R218, 0x1, -R5.reuse ;  /* 0x00000001dada9824 */ /* 0x100fe200078e0a05 */
[----:B------:R-:W-:Y:S01]  /*e130*/  ISETP.GE.AND P1, PT, R9, RZ, PT ;  /* 0x000000ff0900720c */ /* 0x000fe20003f26270 */
[----:B------:R-:W-:-:S02]  /*e140*/  @!P2 IMAD.IADD R221, R221, 0x1, -R5 ;  /* 0x00000001dddda824 */ /* 0x000fc400078e0a05 */
[----:B------:R-:W-:-:S03]  /*e150*/  IMAD.HI.U32 R9, R4, R224, RZ ;  /* 0x000000e004097227 */ /* 0x000fc600078e00ff */
[----:B------:R-:W-:Y:S01]  /*e160*/  ISETP.GT.U32.AND P2, PT, R5, R221, PT ;  /* 0x000000dd0500720c */ /* 0x000fe20003f44070 */
[----:B------:R-:W-:Y:S02]  /*e170*/  IMAD.MOV R8, RZ, RZ, -R8 ;  /* 0x000000ffff087224 */ /* 0x000fe400078e0a08 */
[----:B------:R-:W-:Y:S01]  /*e180*/  @!P0 IMAD.MOV R218, RZ, RZ, -R218 ;  /* 0x000000ffffda8224 */ /* 0x000fe200078e0ada */
[----:B------:R-:W-:Y:S01]  /*e190*/  ISETP.GE.AND P0, PT, R227, RZ, PT ;  /* 0x000000ffe300720c */ /* 0x000fe20003f06270 */
[----:B------:R-:W-:Y:S02]  /*e1a0*/  IMAD.MOV R9, RZ, RZ, -R9 ;  /* 0x000000ffff097224 */ /* 0x000fe400078e0a09 */
[----:B------:R-:W-:Y:S02]  /*e1b0*/  IMAD.MOV R227, RZ, RZ, -R222 ;  /* 0x000000ffffe37224 */ /* 0x000fe400078e0ade */
[----:B------:R-:W-:Y:S02]  /*e1c0*/  IMAD R222, R5, R8, R223 ;  /* 0x0000000805de7224 */ /* 0x000fe400078e02df */
[----:B------:R-:W-:Y:S01]  /*e1d0*/  @!P4 IMAD.IADD R219, R219, 0x1, -R5 ;  /* 0x00000001dbdbc824 */ /* 0x000fe200078e0a05 */
[----:B------:R-:W-:Y:S01]  /*e1e0*/  ISETP.GE.AND P4, PT, R228, RZ, PT ;  /* 0x000000ffe400720c */ /* 0x000fe20003f86270 */
[----:B------:R-:W-:-:S02]  /*e1f0*/  IMAD R223, R5, R9, R224 ;  /* 0x0000000905df7224 */ /* 0x000fc400078e02e0 */
[----:B------:R-:W-:Y:S01]  /*e200*/  @!P6 IMAD.IADD R220, R220, 0x1, -R5 ;  /* 0x00000001dcdce824 */ /* 0x000fe200078e0a05 */
[C---:B------:R-:W-:Y:S01]  /*e210*/  ISETP.GT.U32.AND P6, PT, R5.reuse, R222, PT ;  /* 0x000000de0500720c */ /* 0x040fe20003fc4070 */
[----:B------:R-:W-:Y:S01]  /*e220*/  @!P3 IMAD.MOV R219, RZ, RZ, -R219 ;  /* 0x000000ffffdbb224 */ /* 0x000fe200078e0adb */
[C---:B------:R-:W-:Y:S01]  /*e230*/  ISETP.GT.U32.AND P3, PT, R5.reuse, R223, PT ;  /* 0x000000df0500720c */ /* 0x040fe20003f64070 */
[----:B------:R-:W-:Y:S01]  /*e240*/  IMAD R224, R5, R227, R226 ;  /* 0x000000e305e07224 */ /* 0x000fe200078e02e2 */
[----:B------:R-:W-:Y:S01]  /*e250*/  IABS R227, R231 ;  /* 0x000000e700e37213 */ /* 0x000fe20000000000 */
[----:B------:R-:W-:Y:S02]  /*e260*/  @!P2 IMAD.IADD R221, R221, 0x1, -R5 ;  /* 0x00000001dddda824 */ /* 0x000fe400078e0a05 */
[----:B------:R-:W-:Y:S01]  /*e270*/  VIADD R8, R7, 0x3e ;  /* 0x0000003e07087836 */ /* 0x000fe20000000000 */
[----:B------:R-:W-:Y:S01]  /*e280*/  ISETP.GT.U32.AND P2, PT, R5, R224, PT ;  /* 0x000000e00500720c */ /* 0x000fe20003f44070 */
[----:B------:R-:W-:-:S02]  /*e290*/  @!P5 IMAD.MOV R220, RZ, RZ, -R220 ;  /* 0x000000ffffdcd224 */ /* 0x000fc400078e0adc */
[----:B------:R-:W-:Y:S01]  /*e2a0*/  IMAD.HI.U32 R9, R4, R227, RZ ;  /* 0x000000e304097227 */ /* 0x000fe200078e00ff */
[----:B------:R-:W-:Y:S02]  /*e2b0*/  IABS R226, R8 ;  /* 0x0000000800e27213 */ /* 0x000fe40000000000 */
[----:B------:R-:W-:Y:S01]  /*e2c0*/  ISETP.GE.AND P5, PT, R8, RZ, PT ;  /* 0x000000ff0800720c */ /* 0x000fe20003fa6270 */
[--C-:B------:R-:W-:Y:S02]  /*e2d0*/  @!P6 IMAD.IADD R222, R222, 0x1, -R5.reuse ;  /* 0x00000001dedee824 */ /* 0x100fe400078e0a05 */
[--C-:B------:R-:W-:Y:S02]  /*e2e0*/  @!P3 IMAD.IADD R223, R223, 0x1, -R5.reuse ;  /* 0x00000001dfdfb824 */ /* 0x100fe400078e0a05 */
[----:B------:R-:W-:Y:S01]  /*e2f0*/  IMAD.HI.U32 R8, R4, R226, RZ ;  /* 0x000000e204087227 */ /* 0x000fe200078e00ff */
[C---:B------:R-:W-:Y:S02]  /*e300*/  ISETP.GT.U32.AND P6, PT, R5.reuse, R222, PT ;  /* 0x000000de0500720c */ /* 0x040fe40003fc4070 */
[----:B------:R-:W-:Y:S01]  /*e310*/  ISETP.GT.U32.AND P3, PT, R5, R223, PT ;  /* 0x000000df0500720c */ /* 0x000fe20003f64070 */
[----:B------:R-:W-:-:S02]  /*e320*/  @!P2 IMAD.IADD R224, R224, 0x1, -R5 ;  /* 0x00000001e0e0a824 */ /* 0x000fc400078e0a05 */
[----:B------:R-:W-:Y:S01]  /*e330*/  @!P1 IMAD.MOV R221, RZ, RZ, -R221 ;  /* 0x000000ffffdd9224 */ /* 0x000fe200078e0add */
[----:B------:R-:W-:Y:S01]  /*e340*/  ISETP.GE.AND P1, PT, R225, RZ, PT ;  /* 0x000000ffe100720c */ /* 0x000fe20003f26270 */
[----:B------:R-:W-:Y:S01]  /*e350*/  IMAD.HI.U32 R225, R4, R230, RZ ;  /* 0x000000e604e17227 */ /* 0x000fe200078e00ff */
[----:B------:R-:W-:-:S03]  /*e360*/  ISETP.GT.U32.AND P2, PT, R5, R224, PT ;  /* 0x000000e00500720c */ /* 0x000fc60003f44070 */
[----:B------:R-:W-:Y:S02]  /*e370*/  IMAD.MOV R8, RZ, RZ, -R8 ;  /* 0x000000ffff087224 */ /* 0x000fe400078e0a08 */
[----:B------:R-:W-:Y:S02]  /*e380*/  IMAD.MOV R228, RZ, RZ, -R9 ;  /* 0x000000ffffe47224 */ /* 0x000fe400078e0a09 */
[----:B------:R-:W-:Y:S02]  /*e390*/  IMAD.MOV R9, RZ, RZ, -R225 ;  /* 0x000000ffff097224 */ /* 0x000fe400078e0ae1 */
[----:B------:R-:W-:Y:S01]  /*e3a0*/  IMAD R225, R5, R8, R226 ;  /* 0x0000000805e17224 */ /* 0x000fe200078e02e2 */
[----:B------:R-:W-:Y:S01]  /*e3b0*/  LOP3.LUT R8, R6, 0x38, RZ, 0xfc, !PT ;  /* 0x0000003806087812 */ /* 0x000fe200078efcff */
[----:B------:R-:W-:Y:S01]  /*e3c0*/  @!P6 IMAD.IADD R222, R222, 0x1, -R5 ;  /* 0x00000001dedee824 */ /* 0x000fe200078e0a05 */
[----:B------:R-:W-:Y:S01]  /*e3d0*/  ISETP.GE.AND P6, PT, R231, RZ, PT ;  /* 0x000000ffe700720c */ /* 0x000fe20003fc6270 */
[----:B------:R-:W-:Y:S01]  /*e3e0*/  IMAD R226, R5, R228, R227 ;  /* 0x000000e405e27224 */ /* 0x000fe200078e02e3 */
[----:B------:R-:W-:Y:S01]  /*e3f0*/  IABS R228, R8 ;  /* 0x0000000800e47213 */ /* 0x000fe20000000000 */
[--C-:B------:R-:W-:Y:S01]  /*e400*/  @!P3 IMAD.IADD R223, R223, 0x1, -R5.reuse ;  /* 0x00000001dfdfb824 */ /* 0x100fe200078e0a05 */
        /* <DEDUP_REMOVED lines=8> */
[----:B------:R-:W-:Y:S01]  /*e490*/  ISETP.GE.AND P4, PT, R229, RZ, PT ;  /* 0x000000ffe500720c */ /* 0x000fe20003f86270 */
[----:B------:R-:W-:Y:S01]  /*e4a0*/  @!P1 IMAD.MOV R224, RZ, RZ, -R224 ;  /* 0x000000ffffe09224 */ /* 0x000fe200078e0ae0 */
[----:B------:R-:W-:Y:S01]  /*e4b0*/  IABS R229, R232 ;  /* 0x000000e800e57213 */ /* 0x000fe20000000000 */
[----:B------:R-:W-:-:S04]  /*e4c0*/  IMAD.HI.U32 R231, R4, R230, RZ ;  /* 0x000000e604e77227 */ /* 0x000fc800078e00ff */
        /* <DEDUP_REMOVED lines=10> */
[----:B------:R-:W-:Y:S01]  /*e570*/  IMAD.MOV R234, RZ, RZ, -R8 ;  /* 0x000000ffffea7224 */ /* 0x000fe200078e0a08 */
[C---:B------:R-:W-:Y:S01]  /*e580*/  LOP3.LUT R8, R6.reuse, 0x32, RZ, 0xfc, !PT ;  /* 0x0000003206087812 */ /* 0x040fe200078efcff */
[C---:B------:R-:W-:Y:S01]  /*e590*/  IMAD R228, R5.reuse, R9, R228 ;  /* 0x0000000905e47224 */ /* 0x040fe200078e02e4 */
[----:B------:R-:W-:Y:S01]  /*e5a0*/  LOP3.LUT R9, R6, 0x30, RZ, 0xfc, !PT ;  /* 0x0000003006097812 */ /* 0x000fe200078efcff */
[----:B------:R-:W-:Y:S01]  /*e5b0*/  IMAD R229, R5, R234, R229 ;  /* 0x000000ea05e57224 */ /* 0x000fe200078e02e5 */
[----:B------:R-:W-:Y:S01]  /*e5c0*/  IABS R235, R8 ;  /* 0x0000000800eb7213 */ /* 0x000fe20000000000 */
[--C-:B------:R-:W-:Y:S01]  /*e5d0*/  @!P2 IMAD.IADD R226, R226, 0x1, -R5.reuse ;  /* 0x00000001e2e2a824 */ /* 0x100fe200078e0a05 */
[----:B------:R-:W-:Y:S01]  /*e5e0*/  IABS R236, R9 ;  /* 0x0000000900ec7213 */ /* 0x000fe20000000000 */
[----:B------:R-:W-:Y:S01]  /*e5f0*/  @!P0 IMAD.IADD R225, R225, 0x1, -R5 ;  /* 0x00000001e1e18824 */ /* 0x000fe200078e0a05 */
[C---:B------:R-:W-:Y:S01]  /*e600*/  ISETP.GT.U32.AND P2, PT, R5.reuse, R229, PT ;  /* 0x000000e50500720c */ /* 0x040fe20003f44070 */
[----:B------:R-:W-:Y:S01]  /*e610*/  IMAD.MOV R234, RZ, RZ, -R231 ;  /* 0x000000ffffea7224 */ /* 0x000fe200078e0ae7 */
[----:B------:R-:W-:Y:S01]  /*e620*/  ISETP.GT.U32.AND P0, PT, R5, R228, PT ;  /* 0x000000e40500720c */ /* 0x000fe20003f04070 */
[----:B------:R-:W-:-:S02]  /*e630*/  IMAD.MOV.U32 R231, RZ, RZ, R235 ;  /* 0x000000ffffe77224 */ /* 0x000fc400078e00eb */
[----:B------:R-:W-:Y:S02]  /*e640*/  @!P5 IMAD.MOV R225, RZ, RZ, -R225 ;  /* 0x000000ffffe1d224 */ /* 0x000fe400078e0ae1 */
[----:B------:R-:W-:Y:S01]  /*e650*/  @!P1 IMAD.IADD R227, R227, 0x1, -R5 ;  /* 0x00000001e3e39824 */ /* 0x000fe200078e0a05 */
[----:B------:R-:W-:Y:S01]  /*e660*/  ISETP.GE.AND P1, PT, R232, RZ, PT ;  /* 0x000000ffe800720c */ /* 0x000fe20003f26270 */
[----:B------:R-:W-:Y:S02]  /*e670*/  IMAD.MOV.U32 R232, RZ, RZ, R236 ;  /* 0x000000ffffe87224 */ /* 0x000fe400078e00ec */
[----:B------:R-:W-:Y:S01]  /*e680*/  @!P4 IMAD.MOV R227, RZ, RZ, -R227 ;  /* 0x000000ffffe3c224 */ /* 0x000fe200078e0ae3 */
[----:B------:R-:W-:Y:S01]  /*e690*/  ISETP.GE.AND P4, PT, R8, RZ, PT ;  /* 0x000000ff0800720c */ /* 0x000fe20003f86270 */
[--C-:B------:R-:W-:Y:S02]  /*e6a0*/  @!P2 IMAD.IADD R229, R229, 0x1, -R5.reuse ;  /* 0x00000001e5e5a824 */ /* 0x100fe400078e0a05 */
[----:B------:R-:W-:Y:S01]  /*e6b0*/  @!P0 IMAD.IADD R228, R228, 0x1, -R5 ;  /* 0x00000001e4e48824 */ /* 0x000fe200078e0a05 */
[----:B------:R-:W-:Y:S01]  /*e6c0*/  ISETP.GE.AND P0, PT, R233, RZ, PT ;  /* 0x000000ffe900720c */ /* 0x000fe20003f06270 */
[----:B------:R-:W-:Y:S01]  /*e6d0*/  IMAD.HI.U32 R233, R4, R231, RZ ;  /* 0x000000e704e97227 */ /* 0x000fe200078e00ff */
[----:B------:R-:W-:-:S02]  /*e6e0*/  ISETP.GT.U32.AND P5, PT, R5, R229, PT ;  /* 0x000000e50500720c */ /* 0x000fc40003fa4070 */
[----:B------:R-:W-:Y:S01]  /*e6f0*/  ISETP.GT.U32.AND P2, PT, R5, R228, PT ;  /* 0x000000e40500720c */ /* 0x000fe20003f44070 */
[----:B------:R-:W-:Y:S02]  /*e700*/  IMAD.MOV R236, RZ, RZ, -R233 ;  /* 0x000000ffffec7224 */ /* 0x000fe400078e0ae9 */
[----:B------:R-:W-:Y:S02]  /*e710*/  VIADD R8, R7, 0x2e ;  /* 0x0000002e07087836 */ /* 0x000fe40000000000 */
[C---:B------:R-:W-:Y:S01]  /*e720*/  IMAD R231, R5.reuse, R236, R231 ;  /* 0x000000ec05e77224 */ /* 0x040fe200078e02e7 */
[----:B------:R-:W-:Y:S01]  /*e730*/  LOP3.LUT R236, R6, 0x2a, RZ, 0xfc, !PT ;  /* 0x0000002a06ec7812 */ /* 0x000fe200078efcff */
[----:B------:R-:W-:Y:S01]  /*e740*/  IMAD R230, R5, R234, R230 ;  /* 0x000000ea05e67224 */ /* 0x000fe200078e02e6 */
[----:B------:R-:W-:Y:S01]  /*e750*/  IABS R233, R8 ;  /* 0x0000000800e97213 */ /* 0x000fe20000000000 */
[----:B------:R-:W-:Y:S01]  /*e760*/  @!P6 IMAD.MOV R226, RZ, RZ, -R226 ;  /* 0x000000ffffe2e224 */ /* 0x000fe200078e0ae2 */
[----:B------:R-:W-:Y:S01]  /*e770*/  IABS R235, R236 ;  /* 0x000000ec00eb7213 */ /* 0x000fe20000000000 */
[----:B------:R-:W-:Y:S01]  /*e780*/  @!P5 IMAD.IADD R229, R229, 0x1, -R5 ;  /* 0x00000001e5e5d824 */ /* 0x000fe200078e0a05 */
[C---:B------:R-:W-:Y:S01]  /*e790*/  ISETP.GT.U32.AND P5, PT, R5.reuse, R231, PT ;  /* 0x000000e70500720c */ /* 0x040fe20003fa4070 */
[----:B------:R-:W-:Y:S01]  /*e7a0*/  IMAD.HI.U32 R238, R4, R233, RZ ;  /* 0x000000e904ee7227 */ /* 0x000fe200078e00ff */
[----:B------:R-:W-:-:S03]  /*e7b0*/  ISETP.GT.U32.AND P6, PT, R5, R230, PT ;  /* 0x000000e60500720c */ /* 0x000fc60003fc4070 */
[----:B------:R-:W-:Y:S02]  /*e7c0*/  IMAD.MOV R238, RZ, RZ, -R238 ;  /* 0x000000ffffee7224 */ /* 0x000fe400078e0aee */
[----:B------:R-:W-:-:S04]  /*e7d0*/  IMAD.HI.U32 R234, R4, R232, RZ ;  /* 0x000000e804ea7227 */ /* 0x000fc800078e00ff */
[----:B------:R-:W-:Y:S02]  /*e7e0*/  IMAD R233, R5, R238, R233 ;  /* 0x000000ee05e97224 */ /* 0x000fe400078e02e9 */
[--C-:B------:R-:W-:Y:S02]  /*e7f0*/  @!P5 IMAD.IADD R231, R231, 0x1, -R5.reuse ;  /* 0x00000001e7e7d824 */ /* 0x100fe400078e0a05 */
[----:B------:R-:W-:Y:S02]  /*e800*/  IMAD.MOV R234, RZ, RZ, -R234 ;  /* 0x000000ffffea7224 */ /* 0x000fe400078e0aea */
[--C-:B------:R-:W-:Y:S01]  /*e810*/  @!P2 IMAD.IADD R228, R228, 0x1, -R5.reuse ;  /* 0x00000001e4e4a824 */ /* 0x100fe200078e0a05 */
[C---:B------:R-:W-:Y:S01]  /*e820*/  ISETP.GT.U32.AND P5, PT, R5.reuse, R231, PT ;  /* 0x000000e70500720c */ /* 0x040fe20003fa4070 */
[C---:B------:R-:W-:Y:S01]  /*e830*/  IMAD R232, R5.reuse, R234, R232 ;  /* 0x000000ea05e87224 */ /* 0x040fe200078e02e8 */
[----:B------:R-:W-:Y:S01]  /*e840*/  ISETP.GE.AND P2, PT, R8, RZ, PT ;  /* 0x000000ff0800720c */ /* 0x000fe20003f46270 */
[----:B------:R-:W-:Y:S01]  /*e850*/  @!P6 IMAD.IADD R230, R230, 0x1, -R5 ;  /* 0x00000001e6e6e824 */ /* 0x000fe200078e0a05 */
[----:B------:R-:W-:Y:S01]  /*e860*/  LOP3.LUT R8, R6, 0x2c, RZ, 0xfc, !PT ;  /* 0x0000002c06087812 */ /* 0x000fe200078efcff */
[----:B------:R-:W-:Y:S01]  /*e870*/  @!P3 IMAD.MOV R228, RZ, RZ, -R228 ;  /* 0x000000ffffe4b224 */ /* 0x000fe200078e0ae4 */
[C---:B------:R-:W-:Y:S01]  /*e880*/  ISETP.GT.U32.AND P3, PT, R5.reuse, R232, PT ;  /* 0x000000e80500720c */ /* 0x040fe20003f64070 */
[----:B------:R-:W-:Y:S01]  /*e890*/  @!P1 IMAD.MOV R229, RZ, RZ, -R229 ;  /* 0x000000ffffe59224 */ /* 0x000fe200078e0ae5 */
[----:B------:R-:W-:-:S02]  /*e8a0*/  ISETP.GT.U32.AND P6, PT, R5, R230, PT ;  /* 0x000000e60500720c */ /* 0x000fc40003fc4070 */
[----:B------:R-:W-:Y:S01]  /*e8b0*/  ISETP.GE.AND P1, PT, R9, RZ, PT ;  /* 0x000000ff0900720c */ /* 0x000fe20003f26270 */
[----:B------:R-:W-:Y:S01]  /*e8c0*/  IMAD.HI.U32 R9, R4, R235, RZ ;  /* 0x000000eb04097227 */ /* 0x000fe200078e00ff */
[----:B------:R-:W-:-:S03]  /*e8d0*/  IABS R234, R8 ;  /* 0x0000000800ea7213 */ /* 0x000fc60000000000 */
[----:B------:R-:W-:Y:S01]  /*e8e0*/  @!P5 IMAD.IADD R231, R231, 0x1, -R5 ;  /* 0x00000001e7e7d824 */ /* 0x000fe200078e0a05 */
[C---:B------:R-:W-:Y:S01]  /*e8f0*/  ISETP.GT.U32.AND P5, PT, R5.reuse, R233, PT ;  /* 0x000000e90500720c */ /* 0x040fe20003fa4070 */
[----:B------:R-:W-:Y:S01]  /*e900*/  IMAD.MOV R238, RZ, RZ, -R9 ;  /* 0x000000ffffee7224 */ /* 0x000fe200078e0a09 */
[----:B------:R-:W-:Y:S01]  /*e910*/  IABS R9, R188 ;  /* 0x000000bc00097213 */ /* 0x000fe20000000000 */
[--C-:B------:R-:W-:Y:S02]  /*e920*/  @!P3 IMAD.IADD R232, R232, 0x1, -R5.reuse ;  /* 0x00000001e8e8b824 */ /* 0x100fe400078e0a05 */
[----:B------:R-:W-:Y:S01]  /*e930*/  @!P6 IMAD.IADD R230, R230, 0x1, -R5 ;  /* 0x00000001e6e6e824 */ /* 0x000fe200078e0a05 */
[----:B------:R-:W-:Y:S01]  /*e940*/  ISETP.GE.AND P6, PT, R8, RZ, PT ;  /* 0x000000ff0800720c */ /* 0x000fe20003fc6270 */
[----:B------:R-:W-:Y:S01]  /*e950*/  IMAD.HI.U32 R8, R4, R234, RZ ;  /* 0x000000ea04087227 */ /* 0x000fe200078e00ff */
[----:B------:R-:W-:-:S03]  /*e960*/  ISETP.GT.U32.AND P3, PT, R5, R232, PT ;  /* 0x000000e80500720c */ /* 0x000fc60003f64070 */
[----:B------:R-:W-:Y:S02]  /*e970*/  IMAD R235, R5, R238, R235 ;  /* 0x000000ee05eb7224 */ /* 0x000fe400078e02eb */
[--C-:B------:R-:W-:Y:S02]  /*e980*/  @!P5 IMAD.IADD R233, R233, 0x1, -R5.reuse ;  /* 0x00000001e9e9d824 */ /* 0x100fe400078e0a05 */
[----:B------:R-:W-:Y:S02]  /*e990*/  IMAD.MOV R8, RZ, RZ, -R8 ;  /* 0x000000ffff087224 */ /* 0x000fe400078e0a08 */
[----:B------:R-:W-:Y:S01]  /*e9a0*/  @!P0 IMAD.MOV R230, RZ, RZ, -R230 ;  /* 0x000000ffffe68224 */ /* 0x000fe200078e0ae6 */
[C---:B------:R-:W-:Y:S01]  /*e9b0*/  ISETP.GT.U32.AND P5, PT, R5.reuse, R233, PT ;  /* 0x000000e90500720c */ /* 0x040fe20003fa4070 */
[C---:B------:R-:W-:Y:S01]  /*e9c0*/  IMAD R234, R5.reuse, R8, R234 ;  /* 0x0000000805ea7224 */ /* 0x040fe200078e02ea */
[----:B------:R-:W-:Y:S01]  /*e9d0*/  ISETP.GE.AND P0, PT, R236, RZ, PT ;  /* 0x000000ffec00720c */ /* 0x000fe20003f06270 */
[----:B------:R-:W-:Y:S01]  /*e9e0*/  @!P3 IMAD.IADD R232, R232, 0x1, -R5 ;  /* 0x00000001e8e8b824 */ /* 0x000fe200078e0a05 */
[----:B------:R-:W-:Y:S01]  /*e9f0*/  LOP3.LUT R236, R6, 0x28, RZ, 0xfc, !PT ;  /* 0x0000002806ec7812 */ /* 0x000fe200078efcff */
[----:B------:R-:W-:Y:S01]  /*ea00*/  @!P4 IMAD.MOV R231, RZ, RZ, -R231 ;  /* 0x000000ffffe7c224 */ /* 0x000fe200078e0ae7 */
[----:B------:R-:W-:Y:S01]  /*ea10*/  ISETP.GT.U32.AND P3, PT, R5, R234, PT ;  /* 0x000000ea0500720c */ /* 0x000fe20003f64070 */
[----:B------:R-:W-:Y:S01]  /*ea20*/  IMAD.HI.U32 R8, R4, R237, RZ ;  /* 0x000000ed04087227 */ /* 0x000fe200078e00ff */
[----:B------:R-:W-:-:S02]  /*ea30*/  ISETP.GE.AND P4, PT, R236, RZ, PT ;  /* 0x000000ffec00720c */ /* 0x000fc40003f86270 */
[----:B------:R-:W-:Y:S01]  /*ea40*/  IABS R236, R236 ;  /* 0x000000ec00ec7213 */ /* 0x000fe20000000000 */
[----:B------:R-:W-:Y:S02]  /*ea50*/  IMAD.MOV R8, RZ, RZ, -R8 ;  /* 0x000000ffff087224 */ /* 0x000fe400078e0a08 */
[----:B------:R-:W-:Y:S01]  /*ea60*/  @!P5 IMAD.IADD R233, R233, 0x1, -R5 ;  /* 0x00000001e9e9d824 */ /* 0x000fe200078e0a05 */
[----:B------:R-:W-:Y:S01]  /*ea70*/  ISETP.GT.U32.AND P5, PT, R5, R235, PT ;  /* 0x000000eb0500720c */ /* 0x000fe20003fa4070 */
[----:B------:R-:W-:-:S04]  /*ea80*/  IMAD.HI.U32 R239, R4, R236, RZ ;  /* 0x000000ec04ef7227 */ /* 0x000fc800078e00ff */
[----:B------:R-:W-:Y:S02]  /*ea90*/  @!P3 IMAD.IADD R234, R234, 0x1, -R5 ;  /* 0x00000001eaeab824 */ /* 0x000fe400078e0a05 */
[----:B------:R-:W-:-:S03]  /*eaa0*/  IMAD.HI.U32 R238, R4, R9, RZ ;  /* 0x0000000904ee7227 */ /* 0x000fc600078e00ff */
[C---:B------:R-:W-:Y:S01]  /*eab0*/  ISETP.GT.U32.AND P3, PT, R5.reuse, R234, PT ;  /* 0x000000ea0500720c */ /* 0x040fe20003f64070 */
[----:B------:R-:W-:Y:S02]  /*eac0*/  IMAD R237, R5, R8, R237 ;  /* 0x0000000805ed7224 */ /* 0x000fe400078e02ed */
[----:B------:R-:W-:Y:S02]  /*ead0*/  @!P5 IMAD.IADD R235, R235, 0x1, -R5 ;  /* 0x00000001ebebd824 */ /* 0x000fe400078e0a05 */
[----:B------:R-:W-:Y:S02]  /*eae0*/  IMAD.MOV R239, RZ, RZ, -R239 ;  /* 0x000000ffffef7224 */ /* 0x000fe400078e0aef */
[----:B------:R-:W-:Y:S01]  /*eaf0*/  IMAD.MOV R238, RZ, RZ, -R238 ;  /* 0x000000ffffee7224 */ /* 0x000fe200078e0aee */
[C---:B------:R-:W-:Y:S01]  /*eb00*/  ISETP.GT.U32.AND P5, PT, R5.reuse, R235, PT ;  /* 0x000000eb0500720c */ /* 0x040fe20003fa4070 */
[C---:B------:R-:W-:Y:S01]  /*eb10*/  IMAD R236, R5.reuse, R239, R236 ;  /* 0x000000ef05ec7224 */ /* 0x040fe200078e02ec */
[C---:B------:R-:W-:Y:S01]  /*eb20*/  LOP3.LUT R239, R6.reuse, 0x22, RZ, 0xfc, !PT ;  /* 0x0000002206ef7812 */ /* 0x040fe200078efcff */
[----:B------:R-:W-:Y:S01]  /*eb30*/  IMAD R9, R5, R238, R9 ;  /* 0x000000ee05097224 */ /* 0x000fe200078e0209 */
[----:B------:R-:W-:Y:S01]  /*eb40*/  LOP3.LUT R238, R6, 0x24, RZ, 0xfc, !PT ;  /* 0x0000002406ee7812 */ /* 0x000fe200078efcff */
[----:B------:R-:W-:-:S02]  /*eb50*/  @!P3 IMAD.IADD R234, R234, 0x1, -R5 ;  /* 0x00000001eaeab824 */ /* 0x000fc400078e0a05 */
[----:B------:R-:W-:Y:S01]  /*eb60*/  @!P2 IMAD.MOV R233, RZ, RZ, -R233 ;  /* 0x000000ffffe9a224 */ /* 0x000fe200078e0ae9 */
[----:B------:R-:W-:Y:S01]  /*eb70*/  ISETP.GE.AND P3, PT, R238, RZ, PT ;  /* 0x000000ffee00720c */ /* 0x000fe20003f66270 */
[----:B------:R-:W-:Y:S01]  /*eb80*/  @!P6 IMAD.MOV R234, RZ, RZ, -R234 ;  /* 0x000000ffffeae224 */ /* 0x000fe200078e0aea */
[----:B------:R-:W-:Y:S01]  /*eb90*/  ISETP.GT.U32.AND P6, PT, R5, R236, PT ;  /* 0x000000ec0500720c */ /* 0x000fe20003fc4070 */
[----:B------:R-:W-:Y:S01]  /*eba0*/  @!P1 IMAD.MOV R232, RZ, RZ, -R232 ;  /* 0x000000ffffe89224 */ /* 0x000fe200078e0ae8 */
[----:B------:R-:W-:Y:S01]  /*ebb0*/  IABS R238, R238 ;  /* 0x000000ee00ee7213 */ /* 0x000fe20000000000 */
[----:B------:R-:W-:Y:S01]  /*ebc0*/  @!P5 IMAD.IADD R235, R235, 0x1, -R5 ;  /* 0x00000001ebebd824 */ /* 0x000fe200078e0a05 */
[----:B------:R-:W-:Y:S02]  /*ebd0*/  ISETP.GE.AND P2, PT, R239, RZ, PT ;  /* 0x000000ffef00720c */ /* 0x000fe40003f46270 */
[----:B------:R-:W-:Y:S01]  /*ebe0*/  IABS R239, R239 ;  /* 0x000000ef00ef7213 */ /* 0x000fe20000000000 */
[----:B------:R-:W-:Y:S01]  /*ebf0*/  @!P0 IMAD.MOV R235, RZ, RZ, -R235 ;  /* 0x000000ffffeb8224 */ /* 0x000fe200078e0aeb */
[----:B------:R-:W-:Y:S01]  /*ec00*/  ISETP.GT.U32.AND P0, PT, R5, R237, PT ;  /* 0x000000ed0500720c */ /* 0x000fe20003f04070 */
[----:B------:R-:W-:Y:S01]  /*ec10*/  IMAD.HI.U32 R8, R4, R238, RZ ;  /* 0x000000ee04087227 */ /* 0x000fe200078e00ff */
[----:B------:R-:W-:-:S02]  /*ec20*/  ISETP.GE.AND P1, PT, R243, RZ, PT ;  /* 0x000000fff300720c */ /* 0x000fc40003f26270 */
[----:B------:R-:W-:Y:S01]  /*ec30*/  IABS R243, R243 ;  /* 0x000000f300f37213 */ /* 0x000fe20000000000 */
[----:B------:R-:W-:Y:S01]  /*ec40*/  IMAD.MOV R8, RZ, RZ, -R8 ;  /* 0x000000ffff087224 */ /* 0x000fe200078e0a08 */
[----:B------:R-:W-:Y:S01]  /*ec50*/  ISETP.GT.U32.AND P5, PT, R5, R9, PT ;  /* 0x000000090500720c */ /* 0x000fe20003fa4070 */
[----:B------:R-:W-:-:S04]  /*ec60*/  IMAD.HI.U32 R241, R4, R239, RZ ;  /* 0x000000ef04f17227 */ /* 0x000fc800078e00ff */
[----:B------:R-:W-:-:S04]  /*ec70*/  IMAD.HI.U32 R246, R4, R243, RZ ;  /* 0x000000f304f67227 */ /* 0x000fc800078e00ff */
[--C-:B------:R-:W-:Y:S02]  /*ec80*/  @!P0 IMAD.IADD R237, R237, 0x1, -R5.reuse ;  /* 0x00000001eded8824 */ /* 0x100fe400078e0a05 */
[----:B------:R-:W-:Y:S02]  /*ec90*/  @!P6 IMAD.IADD R236, R236, 0x1, -R5 ;  /* 0x00000001ecece824 */ /* 0x000fe400078e0a05 */
[C---:B------:R-:W-:Y:S01]  /*eca0*/  IMAD R238, R5.reuse, R8, R238 ;  /* 0x0000000805ee7224 */ /* 0x040fe200078e02ee */
[C---:B------:R-:W-:Y:S01]  /*ecb0*/  ISETP.GT.U32.AND P0, PT, R5.reuse, R237, PT ;  /* 0x000000ed0500720c */ /* 0x040fe20003f04070 */
[----:B------:R-:W-:Y:S01]  /*ecc0*/  IMAD.MOV R8, RZ, RZ, -R241 ;  /* 0x000000ffff087224 */ /* 0x000fe200078e0af1 */
[C---:B------:R-:W-:Y:S01]  /*ecd0*/  ISETP.GT.U32.AND P6, PT, R5.reuse, R236, PT ;  /* 0x000000ec0500720c */ /* 0x040fe20003fc4070 */
[----:B------:R-:W-:Y:S02]  /*ece0*/  IMAD.MOV R241, RZ, RZ, -R245 ;  /* 0x000000fffff17224 */ /* 0x000fe400078e0af5 */
[----:B------:R-:W-:Y:S01]  /*ecf0*/  IMAD.MOV R245, RZ, RZ, -R246 ;  /* 0x000000fffff57224 */ /* 0x000fe200078e0af6 */
[----:B------:R-:W-:Y:S01]  /*ed00*/  IABS R246, R13 ;  /* 0x0000000d00f67213 */ /* 0x000fe20000000000 */
[----:B------:R-:W-:-:S02]  /*ed10*/  IMAD R240, R5, R241, R240 ;  /* 0x000000f105f07224 */ /* 0x000fc400078e02f0 */
[C---:B------:R-:W-:Y:S02]  /*ed20*/  IMAD R239, R5.reuse, R8, R239 ;  /* 0x0000000805ef7224 */ /* 0x040fe400078e02ef */
[----:B------:R-:W-:Y:S01]  /*ed30*/  IMAD R241, R5, R245, R243 ;  /* 0x000000f505f17224 */ /* 0x000fe200078e02f3 */
[----:B------:R-:W-:Y:S01]  /*ed40*/  IABS R243, R0 ;  /* 0x0000000000f37213 */ /* 0x000fe20000000000 */
[----:B------:R-:W-:Y:S01]  /*ed50*/  IMAD.MOV R8, RZ, RZ, -R244 ;  /* 0x000000ffff087224 */ /* 0x000fe200078e0af4 */
[----:B------:R-:W-:Y:S01]  /*ed60*/  IABS R245, R15 ;  /* 0x0000000f00f57213 */ /* 0x000fe20000000000 */
[--C-:B------:R-:W-:Y:S01]  /*ed70*/  @!P5 IMAD.IADD R9, R9, 0x1, -R5.reuse ;  /* 0x000000010909d824 */ /* 0x100fe200078e0a05 */
[----:B------:R-:W-:Y:S01]  /*ed80*/  IABS R244, R125 ;  /* 0x0000007d00f47213 */ /* 0x000fe20000000000 */
[----:B------:R-:W-:Y:S01]  /*ed90*/  @!P0 IMAD.IADD R237, R237, 0x1, -R5 ;  /* 0x00000001eded8824 */ /* 0x000fe200078e0a05 */
[C---:B------:R-:W-:Y:S01]  /*eda0*/  ISETP.GT.U32.AND P0, PT, R5.reuse, R240, PT ;  /* 0x000000f00500720c */ /* 0x040fe20003f04070 */
[C---:B------:R-:W-:Y:S01]  /*edb0*/  IMAD R242, R5.reuse, R8, R242 ;  /* 0x0000000805f27224 */ /* 0x040fe200078e02f2 */
[----:B------:R-:W-:Y:S01]  /*edc0*/  ISETP.GT.U32.AND P5, PT, R5, R9, PT ;  /* 0x000000090500720c */ /* 0x000fe20003fa4070 */
[----:B------:R-:W-:-:S04]  /*edd0*/  IMAD.HI.U32 R8, R4, R243, RZ ;  /* 0x000000f304087227 */ /* 0x000fc800078e00ff */
[----:B------:R-:W-:Y:S01]  /*ede0*/  @!P6 IMAD.IADD R236, R236, 0x1, -R5 ;  /* 0x00000001ecece824 */ /* 0x000fe200078e0a05 */
[----:B------:R-:W-:Y:S01]  /*edf0*/  ISETP.GT.U32.AND P6, PT, R5, R238, PT ;  /* 0x000000ee0500720c */ /* 0x000fe20003fc4070 */
[----:B------:R-:W-:Y:S02]  /*ee00*/  IMAD.MOV R8, RZ, RZ, -R8 ;  /* 0x000000ffff087224 */ /* 0x000fe400078e0a08 */
[----:B------:R-:W-:-:S04]  /*ee10*/  IMAD.HI.U32 R247, R4, R245, RZ ;  /* 0x000000f504f77227 */ /* 0x000fc800078e00ff */
[----:B------:R-:W-:Y:S02]  /*ee20*/  IMAD R243, R5, R8, R243 ;  /* 0x0000000805f37224 */ /* 0x000fe400078e02f3 */
[--C-:B------:R-:W-:Y:S02]  /*ee30*/  @!P0 IMAD.IADD R240, R240, 0x1, -R5.reuse ;  /* 0x00000001f0f08824 */ /* 0x100fe400078e0a05 */
[--C-:B------:R-:W-:Y:S01]  /*ee40*/  @!P5 IMAD.IADD R9, R9, 0x1, -R5.reuse ;  /* 0x000000010909d824 */ /* 0x100fe200078e0a05 */
[C---:B------:R-:W-:Y:S01]  /*ee50*/  ISETP.GT.U32.AND P0, PT, R5.reuse, R243, PT ;  /* 0x000000f30500720c */ /* 0x040fe20003f04070 */
[----:B------:R-:W-:Y:S01]  /*ee60*/  @!P6 IMAD.IADD R238, R238, 0x1, -R5 ;  /* 0x00000001eeeee824 */ /* 0x000fe200078e0a05 */
[C---:B------:R-:W-:Y:S01]  /*ee70*/  ISETP.GT.U32.AND P5, PT, R5.reuse, R239, PT ;  /* 0x000000ef0500720c */ /* 0x040fe20003fa4070 */
[----:B------:R-:W-:Y:S02]  /*ee80*/  IMAD.MOV R247, RZ, RZ, -R247 ;  /* 0x000000fffff77224 */ /* 0x000fe400078e0af7 */
[----:B------:R-:W-:Y:S01]  /*ee90*/  IMAD.HI.U32 R248, R4, R244, RZ ;  /* 0x000000f404f87227 */ /* 0x000fe200078e00ff */
[----:B------:R-:W-:-:S03]  /*eea0*/  ISETP.GT.U32.AND P6, PT, R5, R238, PT ;  /* 0x000000ee0500720c */ /* 0x000fc60003fc4070 */
[----:B------:R-:W-:Y:S01]  /*eeb0*/  IMAD R245, R5, R247, R245 ;  /* 0x000000f705f57224 */ /* 0x000fe200078e02f5 */
[----:B------:R-:W-:Y:S01]  /*eec0*/  IABS R247, R12 ;  /* 0x0000000c00f77213 */ /* 0x000fe20000000000 */
[----:B------:R-:W-:Y:S02]  /*eed0*/  IMAD.MOV R248, RZ, RZ, -R248 ;  /* 0x000000fffff87224 */ /* 0x000fe400078e0af8 */
[--C-:B------:R-:W-:Y:S01]  /*eee0*/  @!P0 IMAD.IADD R243, R243, 0x1, -R5.reuse ;  /* 0x00000001f3f38824 */ /* 0x100fe200078e0a05 */
[----:B------:R-:W-:Y:S01]  /*eef0*/  ISETP.GT.U32.AND P0, PT, R5, R240, PT ;  /* 0x000000f00500720c */ /* 0x000fe20003f04070 */
[----:B------:R-:W-:Y:S02]  /*ef00*/  @!P5 IMAD.IADD R239, R239, 0x1, -R5 ;  /* 0x00000001efefd824 */ /* 0x000fe400078e0a05 */
[----:B------:R-:W-:-:S03]  /*ef10*/  IMAD.HI.U32 R8, R4, R246, RZ ;  /* 0x000000f604087227 */ /* 0x000fc600078e00ff */
[C---:B------:R-:W-:Y:S01]  /*ef20*/  ISETP.GT.U32.AND P5, PT, R5.reuse, R239, PT ;  /* 0x000000ef0500720c */ /* 0x040fe20003fa4070 */
[C---:B------:R-:W-:Y:S01]  /*ef30*/  IMAD R244, R5.reuse, R248, R244 ;  /* 0x000000f805f47224 */ /* 0x040fe200078e02f4 */
[----:B------:R-:W-:Y:S01]  /*ef40*/  IABS R248, R11 ;  /* 0x0000000b00f87213 */ /* 0x000fe20000000000 */
[----:B------:R-:W-:Y:S01]  /*ef50*/  @!P6 IMAD.IADD R238, R238, 0x1, -R5 ;  /* 0x00000001eeeee824 */ /* 0x000fe200078e0a05 */
[----:B------:R-:W-:Y:S01]  /*ef60*/  ISETP.GT.U32.AND P6, PT, R5, R241, PT ;  /* 0x000000f10500720c */ /* 0x000fe20003fc4070 */
[----:B------:R-:W-:Y:S02]  /*ef70*/  IMAD.MOV R8, RZ, RZ, -R8 ;  /* 0x000000ffff087224 */ /* 0x000fe400078e0a08 */
[----:B------:R-:W-:-:S04]  /*ef80*/  IMAD.HI.U32 R7, R4, R247, RZ ;  /* 0x000000f704077227 */ /* 0x000fc800078e00ff */
[----:B------:R-:W-:Y:S01]  /*ef90*/  @!P3 IMAD.MOV R238, RZ, RZ, -R238 ;  /* 0x000000ffffeeb224 */ /* 0x000fe200078e0aee */
[C---:B------:R-:W-:Y:S01]  /*efa0*/  ISETP.GT.U32.AND P3, PT, R5.reuse, R243, PT ;  /* 0x000000f30500720c */ /* 0x040fe20003f64070 */
[----:B------:R-:W-:Y:S01]  /*efb0*/  @!P0 IMAD.IADD R240, R240, 0x1, -R5 ;  /* 0x00000001f0f08824 */ /* 0x000fe200078e0a05 */
[C---:B------:R-:W-:Y:S01]  /*efc0*/  ISETP.GT.U32.AND P0, PT, R5.reuse, R245, PT ;  /* 0x000000f50500720c */ /* 0x040fe20003f04070 */
[----:B------:R-:W-:Y:S02]  /*efd0*/  IMAD R246, R5, R8, R246 ;  /* 0x0000000805f67224 */ /* 0x000fe400078e02f6 */
[----:B------:R-:W-:Y:S02]  /*efe0*/  IMAD.MOV R7, RZ, RZ, -R7 ;  /* 0x000000ffff077224 */ /* 0x000fe400078e0a07 */
[----:B------:R-:W-:-:S04]  /*eff0*/  IMAD.HI.U32 R8, R4, R248, RZ ;  /* 0x000000f804087227 */ /* 0x000fc800078e00ff */
[----:B------:R-:W-:Y:S02]  /*f000*/  IMAD R247, R5, R7, R247 ;  /* 0x0000000705f77224 */ /* 0x000fe400078e02f7 */
[----:B------:R-:W-:Y:S02]  /*f010*/  IMAD.MOV R7, RZ, RZ, -R8 ;  /* 0x000000ffff077224 */ /* 0x000fe400078e0a08 */
[--C-:B------:R-:W-:Y:S01]  /*f020*/  @!P5 IMAD.IADD R239, R239, 0x1, -R5.reuse ;  /* 0x00000001efefd824 */ /* 0x100fe200078e0a05 */
[C---:B------:R-:W-:Y:S01]  /*f030*/  ISETP.GT.U32.AND P5, PT, R5.reuse, R242, PT ;  /* 0x000000f20500720c */ /* 0x040fe20003fa4070 */
[----:B------:R-:W-:Y:S02]  /*f040*/  IMAD R248, R5, R7, R248 ;  /* 0x0000000705f87224 */ /* 0x000fe400078e02f8 */
[--C-:B------:R-:W-:Y:S01]  /*f050*/  @!P3 IMAD.IADD R243, R243, 0x1, -R5.reuse ;  /* 0x00000001f3f3b824 */ /* 0x100fe200078e0a05 */
[----:B------:R-:W-:Y:S01]  /*f060*/  ISETP.GE.AND P3, PT, R251, RZ, PT ;  /* 0x000000fffb00720c */ /* 0x000fe20003f66270 */
[--C-:B------:R-:W-:Y:S01]  /*f070*/  @!P0 IMAD.IADD R245, R245, 0x1, -R5.reuse ;  /* 0x00000001f5f58824 */ /* 0x100fe200078e0a05 */
[----:B------:R-:W-:Y:S01]  /*f080*/  ISETP.GT.U32.AND P0, PT, R5, R248, PT ;  /* 0x000000f80500720c */ /* 0x000fe20003f04070 */
[----:B------:R-:W-:Y:S01]  /*f090*/  @!P6 IMAD.IADD R241, R241, 0x1, -R5 ;  /* 0x00000001f1f1e824 */ /* 0x000fe200078e0a05 */
[----:B------:R-:W-:Y:S01]  /*f0a0*/  ISETP.GE.AND P6, PT, R6, RZ, PT ;  /* 0x000000ff0600720c */ /* 0x000fe20003fc6270 */
[----:B------:R-:W-:-:S04]  /*f0b0*/  IMAD.HI.U32 R251, R4, R249, RZ ;  /* 0x000000f904fb7227 */ /* 0x000fc800078e00ff */
[----:B------:R-:W-:Y:S01]  /*f0c0*/  @!P4 IMAD.MOV R236, RZ, RZ, -R236 ;  /* 0x000000ffffecc224 */ /* 0x000fe200078e0aec */
[C---:B------:R-:W-:Y:S01]  /*f0d0*/  ISETP.GT.U32.AND P4, PT, R5.reuse, R241, PT ;  /* 0x000000f10500720c */ /* 0x040fe20003f84070 */
[----:B------:R-:W-:Y:S02]  /*f0e0*/  IMAD.MOV R251, RZ, RZ, -R251 ;  /* 0x000000fffffb7224 */ /* 0x000fe400078e0afb */
[----:B------:R-:W-:Y:S01]  /*f0f0*/  @!P5 IMAD.IADD R242, R242, 0x1, -R5 ;  /* 0x00000001f2f2d824 */ /* 0x000fe200078e0a05 */
[C---:B------:R-:W-:Y:S01]  /*f100*/  ISETP.GT.U32.AND P5, PT, R5.reuse, R244, PT ;  /* 0x000000f40500720c */ /* 0x040fe20003fa4070 */
[C---:B------:R-:W-:Y:S02]  /*f110*/  IMAD R249, R5.reuse, R251, R249 ;  /* 0x000000fb05f97224 */ /* 0x040fe400078e02f9 */
[----:B------:R-:W-:Y:S02]  /*f120*/  @!P0 IMAD.IADD R248, R248, 0x1, -R5 ;  /* 0x00000001f8f88824 */ /* 0x000fe400078e0a05 */
[----:B------:R-:W-:Y:S01]  /*f130*/  @!P6 IMAD.MOV R237, RZ, RZ, -R237 ;  /* 0x000000ffffede224 */ /* 0x000fe200078e0aed */
[C---:B------:R-:W-:Y:S01]  /*f140*/  ISETP.GT.U32.AND P0, PT, R5.reuse, R249, PT ;  /* 0x000000f90500720c */ /* 0x040fe20003f04070 */
[----:B------:R-:W-:Y:S01]  /*f150*/  IMAD.HI.U32 R8, R4, R250, RZ ;  /* 0x000000fa04087227 */ /* 0x000fe200078e00ff */
[----:B------:R-:W-:-:S03]  /*f160*/  ISETP.GT.U32.AND P6, PT, R5, R242, PT ;  /* 0x000000f20500720c */ /* 0x000fc60003fc4070 */
[--C-:B------:R-:W-:Y:S01]  /*f170*/  @!P4 IMAD.IADD R241, R241, 0x1, -R5.reuse ;  /* 0x00000001f1f1c824 */ /* 0x100fe200078e0a05 */
[C---:B------:R-:W-:Y:S01]  /*f180*/  ISETP.GT.U32.AND P4, PT, R5.reuse, R246, PT ;  /* 0x000000f60500720c */ /* 0x040fe20003f84070 */
[----:B------:R-:W-:Y:S01]  /*f190*/  IMAD.MOV R7, RZ, RZ, -R8 ;  /* 0x000000ffff077224 */ /* 0x000fe200078e0a08 */
[----:B------:R-:W-:Y:S01]  /*f1a0*/  IABS R8, R2 ;  /* 0x0000000200087213 */ /* 0x000fe20000000000 */
[--C-:B------:R-:W-:Y:S02]  /*f1b0*/  @!P5 IMAD.IADD R244, R244, 0x1, -R5.reuse ;  /* 0x00000001f4f4d824 */ /* 0x100fe400078e0a05 */
[----:B------:R-:W-:Y:S02]  /*f1c0*/  IMAD R250, R5, R7, R250 ;  /* 0x0000000705fa7224 */ /* 0x000fe400078e02fa */
[--C-:B------:R-:W-:Y:S01]  /*f1d0*/  @!P0 IMAD.IADD R249, R249, 0x1, -R5.reuse ;  /* 0x00000001f9f98824 */ /* 0x100fe200078e0a05 */
[C---:B------:R-:W-:Y:S01]  /*f1e0*/  ISETP.GT.U32.AND P5, PT, R5.reuse, R244, PT ;  /* 0x000000f40500720c */ /* 0x040fe20003fa4070 */
[----:B------:R-:W-:Y:S01]  /*f1f0*/  @!P6 IMAD.IADD R242, R242, 0x1, -R5 ;  /* 0x00000001f2f2e824 */ /* 0x000fe200078e0a05 */
[C---:B------:R-:W-:Y:S01]  /*f200*/  ISETP.GT.U32.AND P0, PT, R5.reuse, R250, PT ;  /* 0x000000fa0500720c */ /* 0x040fe20003f04070 */
[----:B------:R-:W-:Y:S01]  /*f210*/  @!P2 IMAD.MOV R239, RZ, RZ, -R239 ;  /* 0x000000ffffefa224 */ /* 0x000fe200078e0aef */
[----:B------:R-:W-:Y:S01]  /*f220*/  ISETP.GT.U32.AND P6, PT, R5, R247, PT ;  /* 0x000000f70500720c */ /* 0x000fe20003fc4070 */
[----:B------:R-:W-:Y:S01]  /*f230*/  @!P4 IMAD.IADD R246, R246, 0x1, -R5 ;  /* 0x00000001f6f6c824 */ /* 0x000fe200078e0a05 */
[----:B------:R-:W-:Y:S01]  /*f240*/  ISETP.GE.AND P4, PT, R0, RZ, PT ;  /* 0x000000ff0000720c */ /* 0x000fe20003f86270 */
[----:B--2---:R-:W-:Y:S01]  /*f250*/  IMAD.HI.U32 R19, R4, R8, RZ ;  /* 0x0000000804137227 */ /* 0x004fe200078e00ff */
[----:B------:R-:W-:-:S05]  /*f260*/  LOP3.LUT R0, R6, 0x6, RZ, 0xfc, !PT ;  /* 0x0000000606007812 */ /* 0x000fca00078efcff */
[--C-:B------:R-:W-:Y:S01]  /*f270*/  @!P5 IMAD.IADD R244, R244, 0x1, -R5.reuse ;  /* 0x00000001f4f4d824 */ /* 0x100fe200078e0a05 */
[----:B------:R-:W-:Y:S01]  /*f280*/  ISETP.GE.AND P5, PT, R3, RZ, PT ;  /* 0x000000ff0300720c */ /* 0x000fe20003fa6270 */
[--C-:B------:R-:W-:Y:S01]  /*f290*/  @!P0 IMAD.IADD R250, R250, 0x1, -R5.reuse ;  /* 0x00000001fafa8824 */ /* 0x100fe200078e0a05 */
[----:B------:R-:W-:Y:S01]  /*f2a0*/  IABS R7, R0 ;  /* 0x0000000000077213 */ /* 0x000fe20000000000 */
[----:B------:R-:W-:Y:S01]  /*f2b0*/  @!P6 IMAD.IADD R247, R247, 0x1, -R5 ;  /* 0x00000001f7f7e824 */ /* 0x000fe200078e0a05 */
[----:B------:R-:W-:Y:S01]  /*f2c0*/  LOP3.LUT R3, R6, 0xa, RZ, 0xfc, !PT ;  /* 0x0000000a06037812 */ /* 0x000fe200078efcff */
[----:B------:R-:W-:Y:S01]  /*f2d0*/  IMAD.MOV R19, RZ, RZ, -R19 ;  /* 0x000000ffff137224 */ /* 0x000fe200078e0a13 */
[----:B------:R-:W-:Y:S01]  /*f2e0*/  ISETP.GT.U32.AND P0, PT, R5, R245, PT ;  /* 0x000000f50500720c */ /* 0x000fe20003f04070 */
[----:B------:R-:W-:Y:S01]  /*f2f0*/  IMAD.HI.U32 R18, R4, R7, RZ ;  /* 0x0000000704127227 */ /* 0x000fe200078e00ff */
[----:B------:R-:W-:Y:S02]  /*f300*/  ISETP.GE.AND P6, PT, R125, RZ, PT ;  /* 0x000000ff7d00720c */ /* 0x000fe40003fc6270 */
[----:B------:R-:W-:Y:S01]  /*f310*/  ISETP.GT.U32.AND P2, PT, R5, R246, PT ;  /* 0x000000f60500720c */ /* 0x000fe20003f44070 */
[----:B------:R-:W-:Y:S01]  /*f320*/  IMAD.MOV R18, RZ, RZ, -R18 ;  /* 0x000000ffff127224 */ /* 0x000fe200078e0a12 */
[----:B------:R-:W-:-:S02]  /*f330*/  LOP3.LUT R125, R6, 0x2, RZ, 0xfc, !PT ;  /* 0x00000002067d7812 */ /* 0x000fc400078efcff */
[----:B------:R-:W-:Y:S02]  /*f340*/  IABS R251, R3 ;  /* 0x0000000300fb7213 */ /* 0x000fe40000000000 */
[----:B------:R-:W-:Y:S02]  /*f350*/  IABS R6, R10 ;  /* 0x0000000a00067213 */ /* 0x000fe40000000000 */
[----:B------:R-:W-:Y:S01]  /*f360*/  IABS R16, R125 ;  /* 0x0000007d00107213 */ /* 0x000fe20000000000 */
[----:B---3--:R-:W-:-:S04]  /*f370*/  IMAD.HI.U32 R20, R4, R251, RZ ;  /* 0x000000fb04147227 */ /* 0x008fc800078e00ff */
[C---:B------:R-:W-:Y:S02]  /*f380*/  IMAD R8, R5.reuse, R19, R8 ;  /* 0x0000001305087224 */ /* 0x040fe400078e0208 */
[----:B------:R-:W-:Y:S01]  /*f390*/  @!P3 IMAD.MOV R240, RZ, RZ, -R240 ;  /* 0x000000fffff0b224 */ /* 0x000fe200078e0af0 */
[----:B------:R-:W-:Y:S01]  /*f3a0*/  ISETP.GT.U32.AND P3, PT, R5, R248, PT ;  /* 0x000000f80500720c */ /* 0x000fe20003f64070 */
[----:B------:R-:W-:-:S04]  /*f3b0*/  IMAD.HI.U32 R17, R4, R6, RZ ;  /* 0x0000000604117227 */ /* 0x000fc800078e00ff */
[C---:B------:R-:W-:Y:S02]  /*f3c0*/  IMAD R7, R5.reuse, R18, R7 ;  /* 0x0000001205077224 */ /* 0x040fe400078e0207 */
[----:B------:R-:W-:Y:S01]  /*f3d0*/  @!P1 IMAD.MOV R241, RZ, RZ, -R241 ;  /* 0x000000fffff19224 */ /* 0x000fe200078e0af1 */
[----:B------:R-:W-:Y:S01]  /*f3e0*/  ISETP.GT.U32.AND P1, PT, R5, R247, PT ;  /* 0x000000f70500720c */ /* 0x000fe20003f24070 */
[----:B------:R-:W-:Y:S02]  /*f3f0*/  IMAD.MOV R20, RZ, RZ, -R20 ;  /* 0x000000ffff147224 */ /* 0x000fe400078e0a14 */
[----:B------:R-:W-:-:S04]  /*f400*/  IMAD.HI.U32 R4, R4, R16, RZ ;  /* 0x0000001004047227 */ /* 0x000fc800078e00ff */
[----:B------:R-:W-:Y:S01]  /*f410*/  @!P4 IMAD.MOV R243, RZ, RZ, -R243 ;  /* 0x000000fffff3c224 */ /* 0x000fe200078e0af3 */
[----:B------:R-:W-:Y:S01]  /*f420*/  ISETP.GT.U32.AND P4, PT, R5, R249, PT ;  /* 0x000000f90500720c */ /* 0x000fe20003f84070 */
[--C-:B------:R-:W-:Y:S01]  /*f430*/  @!P0 IMAD.IADD R245, R245, 0x1, -R5.reuse ;  /* 0x00000001f5f58824 */ /* 0x100fe200078e0a05 */
[C---:B------:R-:W-:Y:S01]  /*f440*/  ISETP.GT.U32.AND P0, PT, R5.reuse, R8, PT ;  /* 0x000000080500720c */ /* 0x040fe20003f04070 */
[----:B------:R-:W-:Y:S01]  /*f450*/  @!P2 IMAD.IADD R246, R246, 0x1, -R5 ;  /* 0x00000001f6f6a824 */ /* 0x000fe200078e0a05 */
[C---:B------:R-:W-:Y:S01]  /*f460*/  ISETP.GT.U32.AND P2, PT, R5.reuse, R7, PT ;  /* 0x000000070500720c */ /* 0x040fe20003f44070 */
[----:B------:R-:W-:Y:S02]  /*f470*/  IMAD R251, R5, R20, R251 ;  /* 0x0000001405fb7224 */ /* 0x000fe400078e02fb */
[----:B------:R-:W-:Y:S01]  /*f480*/  IMAD.MOV R4, RZ, RZ, -R4 ;  /* 0x000000ffff047224 */ /* 0x000fe200078e0a04 */
[----:B------:R-:W2:Y:S01]  /*f490*/  LDL.LU R20, [R1+0x1b38] ;  /* 0x001b380001147983 */ /* 0x000ea20000300800 */
[----:B------:R-:W-:-:S02]  /*f4a0*/  IMAD.MOV R17, RZ, RZ, -R17 ;  /* 0x000000ffff117224 */ /* 0x000fc400078e0a11 */
[C---:B------:R-:W-:Y:S01]  /*f4b0*/  IMAD R4, R5.reuse, R4, R16 ;  /* 0x0000000405047224 */ /* 0x040fe200078e0210 */
[----:B------:R-:W3:Y:S01]  /*f4c0*/  LDL.LU R19, [R1+0x1b34] ;  /* 0x001b340001137983 */ /* 0x000ee20000300800 */
[----:B------:R-:W-:Y:S01]  /*f4d0*/  @!P6 IMAD.MOV R244, RZ, RZ, -R244 ;  /* 0x000000fffff4e224 */ /* 0x000fe200078e0af4 */
[C---:B------:R-:W-:Y:S01]  /*f4e0*/  ISETP.GT.U32.AND P6, PT, R5.reuse, R251, PT ;  /* 0x000000fb0500720c */ /* 0x040fe20003fc4070 */
[C---:B------:R-:W-:Y:S01]  /*f4f0*/  IMAD R6, R5.reuse, R17, R6 ;  /* 0x0000001105067224 */ /* 0x040fe200078e0206 */
[----:B------:R-:W4:Y:S01]  /*f500*/  LDL.LU R18, [R1+0x1b30] ;  /* 0x001b300001127983 */ /* 0x000f220000300800 */
[--C-:B------:R-:W-:Y:S01]  /*f510*/  @!P3 IMAD.IADD R248, R248, 0x1, -R5.reuse ;  /* 0x00000001f8f8b824 */ /* 0x100fe200078e0a05 */
[----:B------:R-:W-:Y:S01]  /*f520*/  ISETP.GT.U32.AND P3, PT, R5, R4, PT ;  /* 0x000000040500720c */ /* 0x000fe20003f64070 */
[--C-:B------:R-:W-:Y:S01]  /*f530*/  @!P1 IMAD.IADD R247, R247, 0x1, -R5.reuse ;  /* 0x00000001f7f79824 */ /* 0x100fe200078e0a05 */
[----:B------:R-:W-:Y:S01]  /*f540*/  ISETP.GT.U32.AND P1, PT, R5, R6, PT ;  /* 0x000000060500720c */ /* 0x000fe20003f24070 */
[--C-:B------:R-:W-:Y:S01]  /*f550*/  @!P4 IMAD.IADD R249, R249, 0x1, -R5.reuse ;  /* 0x00000001f9f9c824 */ /* 0x100fe200078e0a05 */
[----:B------:R-:W-:Y:S01]  /*f560*/  ISETP.GE.AND P4, PT, R15, RZ, PT ;  /* 0x000000ff0f00720c */ /* 0x000fe20003f86270 */
[----:B------:R-:W-:Y:S01]  /*f570*/  @!P5 IMAD.MOV R242, RZ, RZ, -R242 ;  /* 0x000000fffff2d224 */ /* 0x000fe200078e0af2 */
[----:B------:R-:W-:Y:S01]  /*f580*/  ISETP.GT.U32.AND P5, PT, R5, R250, PT ;  /* 0x000000fa0500720c */ /* 0x000fe20003fa4070 */
[--C-:B------:R-:W-:Y:S01]  /*f590*/  @!P0 IMAD.IADD R8, R8, 0x1, -R5.reuse ;  /* 0x0000000108088824 */ /* 0x100fe200078e0a05 */
[----:B------:R-:W-:Y:S01]  /*f5a0*/  ISETP.GE.AND P0, PT, R12, RZ, PT ;  /* 0x000000ff0c00720c */ /* 0x000fe20003f06270 */
[--C-:B------:R-:W-:Y:S01]  /*f5b0*/  @!P2 IMAD.IADD R7, R7, 0x1, -R5.reuse ;  /* 0x000000010707a824 */ /* 0x100fe200078e0a05 */
[----:B------:R-:W-:Y:S01]  /*f5c0*/  ISETP.GE.AND P2, PT, R11, RZ, PT ;  /* 0x000000ff0b00720c */ /* 0x000fe20003f46270 */
[--C-:B------:R-:W-:Y:S01]  /*f5d0*/  @!P6 IMAD.IADD R251, R251, 0x1, -R5.reuse ;  /* 0x00000001fbfbe824 */ /* 0x100fe200078e0a05 */
[----:B------:R-:W2:Y:S01]  /*f5e0*/  LDL.LU R17, [R1+0x1b2c] ;  /* 0x001b2c0001117983 */ /* 0x000ea20000300800 */
[----:B------:R-:W-:-:S02]  /*f5f0*/  @!P3 IMAD.IADD R4, R4, 0x1, -R5 ;  /* 0x000000010404b824 */ /* 0x000fc400078e0a05 */
[----:B------:R-:W-:Y:S01]  /*f600*/  @!P1 IMAD.IADD R6, R6, 0x1, -R5 ;  /* 0x0000000106069824 */ /* 0x000fe200078e0a05 */
[C---:B------:R-:W-:Y:S01]  /*f610*/  ISETP.GT.U32.AND P3, PT, R5.reuse, R251, PT ;  /* 0x000000fb0500720c */ /* 0x040fe20003f64070 */
[----:B------:R-:W-:Y:S01]  /*f620*/  @!P4 IMAD.MOV R245, RZ, RZ, -R245 ;  /* 0x000000fffff5c224 */ /* 0x000fe200078e0af5 */
[----:B------:R-:W-:Y:S01]  /*f630*/  ISETP.GE.AND P1, PT, R252, RZ, PT ;  /* 0x000000fffc00720c */ /* 0x000fe20003f26270 */
[----:B------:R-:W-:Y:S01]  /*f640*/  @!P5 IMAD.IADD R250, R250, 0x1, -R5 ;  /* 0x00000001fafad824 */ /* 0x000fe200078e0a05 */
[C---:B------:R-:W-:Y:S01]  /*f650*/  ISETP.GT.U32.AND P4, PT, R5.reuse, R8, PT ;  /* 0x000000080500720c */ /* 0x040fe20003f84070 */
[----:B------:R-:W-:Y:S01]  /*f660*/  @!P0 IMAD.MOV R247, RZ, RZ, -R247 ;  /* 0x000000fffff78224 */ /* 0x000fe200078e0af7 */
[----:B------:R-:W-:Y:S01]  /*f670*/  ISETP.GE.AND P5, PT, R14, RZ, PT ;  /* 0x000000ff0e00720c */ /* 0x000fe20003fa6270 */
[----:B------:R-:W-:Y:S01]  /*f680*/  @!P2 IMAD.MOV R248, RZ, RZ, -R248 ;  /* 0x000000fffff8a224 */ /* 0x000fe200078e0af8 */
[C---:B------:R-:W-:Y:S01]  /*f690*/  ISETP.GT.U32.AND P0, PT, R5.reuse, R7, PT ;  /* 0x000000070500720c */ /* 0x040fe20003f04070 */
[----:B------:R-:W3:Y:S01]  /*f6a0*/  LDL.LU R16, [R1+0x1b28] ;  /* 0x001b280001107983 */ /* 0x000ee20000300800 */
[----:B------:R-:W-:-:S02]  /*f6b0*/  ISETP.GT.U32.AND P2, PT, R5, R6, PT ;  /* 0x000000060500720c */ /* 0x000fc40003f44070 */
[----:B------:R-:W-:Y:S01]  /*f6c0*/  ISETP.GE.AND P6, PT, R13, RZ, PT ;  /* 0x000000ff0d00720c */ /* 0x000fe20003fc6270 */
[----:B------:R-:W4:Y:S01]  /*f6d0*/  LDL.LU R15, [R1+0x1b24] ;  /* 0x001b2400010f7983 */ /* 0x000f220000300800 */
[----:B------:R-:W-:-:S03]  /*f6e0*/  @!P3 IMAD.IADD R251, R251, 0x1, -R5 ;  /* 0x00000001fbfbb824 */ /* 0x000fc600078e0a05 */
[----:B------:R-:W2:Y:S01]  /*f6f0*/  LDL.LU R14, [R1+0x1b20] ;  /* 0x001b2000010e7983 */ /* 0x000ea20000300800 */
[----:B------:R-:W-:-:S03]  /*f700*/  @!P1 IMAD.MOV R250, RZ, RZ, -R250 ;  /* 0x000000fffffa9224 */ /* 0x000fc600078e0afa */
[----:B------:R-:W3:Y:S01]  /*f710*/  LDL.LU R13, [R1+0x1b1c] ;  /* 0x001b1c00010d7983 */ /* 0x000ee20000300800 */
[----:B------:R-:W-:-:S03]  /*f720*/  ISETP.GE.AND P3, PT, R2, RZ, PT ;  /* 0x000000ff0200720c */ /* 0x000fc60003f66270 */
[----:B------:R-:W4:Y:S01]  /*f730*/  LDL.LU R12, [R1+0x1b18] ;  /* 0x001b1800010c7983 */ /* 0x000f220000300800 */
[----:B------:R-:W-:Y:S01]  /*f740*/  ISETP.GE.AND P1, PT, R3, RZ, PT ;  /* 0x000000ff0300720c */ /* 0x000fe20003f26270 */
[----:B------:R-:W-:Y:S02]  /*f750*/  @!P4 IMAD.IADD R8, R8, 0x1, -R5 ;  /* 0x000000010808c824 */ /* 0x000fe400078e0a05 */
[----:B------:R-:W2:Y:S01]  /*f760*/  LDL.LU R11, [R1+0x1b14] ;  /* 0x001b1400010b7983 */ /* 0x000ea20000300800 */
[----:B------:R-:W-:Y:S01]  /*f770*/  @!P5 IMAD.MOV R249, RZ, RZ, -R249 ;  /* 0x000000fffff9d224 */ /* 0x000fe200078e0af9 */
[----:B------:R-:W-:Y:S02]  /*f780*/  ISETP.GE.AND P4, PT, R0, RZ, PT ;  /* 0x000000ff0000720c */ /* 0x000fe40003f86270 */
[----:B------:R-:W3:Y:S01]  /*f790*/  LDL.LU R252, [R1+0x24] ;  /* 0x0000240001fc7983 */ /* 0x000ee20000300800 */
[----:B------:R-:W-:Y:S01]  /*f7a0*/  ISETP.GE.AND P5, PT, R188, RZ, PT ;  /* 0x000000ffbc00720c */ /* 0x000fe20003fa6270 */
[----:B------:R-:W-:-:S02]  /*f7b0*/  @!P0 IMAD.IADD R7, R7, 0x1, -R5 ;  /* 0x0000000107078824 */ /* 0x000fc400078e0a05 */
[----:B------:R-:W4:Y:S01]  /*f7c0*/  LDL.LU R2, [R1+0x20] ;  /* 0x0000200001027983 */ /* 0x000f220000300800 */
[----:B------:R-:W-:Y:S01]  /*f7d0*/  ISETP.GE.AND P0, PT, R10, RZ, PT ;  /* 0x000000ff0a00720c */ /* 0x000fe20003f06270 */
[----:B------:R-:W-:Y:S02]  /*f7e0*/  @!P2 IMAD.IADD R6, R6, 0x1, -R5 ;  /* 0x000000010606a824 */ /* 0x000fe400078e0a05 */
[----:B------:R-:W2:Y:S01]  /*f7f0*/  LDL.LU R3, [R1+0x1c] ;  /* 0x00001c0001037983 */ /* 0x000ea20000300800 */
[----:B------:R-:W-:-:S03]  /*f800*/  ISETP.GE.AND P2, PT, R125, RZ, PT ;  /* 0x000000ff7d00720c */ /* 0x000fc60003f46270 */
[----:B------:R-:W2:Y:S04]  /*f810*/  LDL.LU R0, [R1+0x18] ;  /* 0x0000180001007983 */ /* 0x000ea80000300800 */
[----:B------:R-:W2:Y:S04]  /*f820*/  LDL.LU R188, [R1+0x14] ;  /* 0x0000140001bc7983 */ /* 0x000ea80000300800 */
[----:B------:R-:W2:Y:S04]  /*f830*/  LDL.LU R10, [R1+0x1b10] ;  /* 0x001b1000010a7983 */ /* 0x000ea80000300800 */
[----:B------:R-:W3:Y:S01]  /*f840*/  LDL.LU R125, [R1+0x1b0c] ;  /* 0x001b0c00017d7983 */ /* 0x000ee20000300800 */
[----:B------:R-:W-:Y:S01]  /*f850*/  @!P6 IMAD.MOV R246, RZ, RZ, -R246 ;  /* 0x000000fffff6e224 */ /* 0x000fe200078e0af6 */
[----:B------:R-:W-:-:S13]  /*f860*/  ISETP.GT.U32.AND P6, PT, R5, R4, PT ;  /* 0x000000040500720c */ /* 0x000fda0003fc4070 */
[----:B------:R-:W-:Y:S02]  /*f870*/  @!P6 IMAD.IADD R4, R4, 0x1, -R5 ;  /* 0x000000010404e824 */ /* 0x000fe400078e0a05 */
[----:B------:R-:W0:Y:S01]  /*f880*/  S2R R5, SR_TID.X ;  /* 0x0000000000057919 */ /* 0x000e220000002100 */
[----:B------:R-:W-:Y:S01]  /*f890*/  @!P1 IMAD.MOV R251, RZ, RZ, -R251 ;  /* 0x000000fffffb9224 */ /* 0x000fe200078e0afb */
[----:B0-----:R-:W-:-:S05]  /*f8a0*/  LOP3.LUT R5, R5, 0x3f, RZ, 0xc0, !PT ;  /* 0x0000003f05057812 */ /* 0x001fca00078ec0ff */
[----:B------:R-:W-:-:S05]  /*f8b0*/  IMAD R5, R5, UR7, RZ ;  /* 0x0000000705057c24 */ /* 0x000fca000f8e02ff */
[----:B------:R0:W-:Y:S02]  /*f8c0*/  STL [R1+0xe4], R5 ;  /* 0x0000e40501007387 */ /* 0x0001e40000100800 */
[----:B0-----:R-:W-:Y:S01]  /*f8d0*/  IADD3 R5, P6, R5, UR4, RZ ;  /* 0x0000000405057c10 */ /* 0x001fe2000ffde0ff */
[----:B------:R-:W-:Y:S01]  /*f8e0*/  @!P2 IMAD.MOV R4, RZ, RZ, -R4 ;  /* 0x000000ffff04a224 */ /* 0x000fe200078e0a04 */
[----:B------:R-:W-:-:S03]  /*f8f0*/  ULDC UR4, c[0x0][0x234] ;  /* 0x00008d0000047ab9 */ /* 0x000fc60000000800 */
[----:B------:R0:W-:Y:S04]  /*f900*/  STL [R1+0x1adc], R5 ;  /* 0x001adc0501007387 */ /* 0x0001e80000100800 */
[----:B0-----:R-:W2:Y:S01]  /*f910*/  LDL.LU R5, [R1+0x10] ;  /* 0x0000100001057983 */ /* 0x001ea20000300800 */
[----:B---3--:R-:W-:Y:S02]  /*f920*/  ISETP.NE.AND P1, PT, R125, RZ, PT ;  /* 0x000000ff7d00720c */ /* 0x008fe40003f25270 */
[----:B------:R-:W-:-:S04]  /*f930*/  LOP3.LUT R125, RZ, R125, RZ, 0x33, !PT ;  /* 0x0000007dff7d7212 */ /* 0x000fc800078e33ff */
[C---:B------:R-:W-:Y:S02]  /*f940*/  SEL R252, R125.reuse, R252, !P1 ;  /* 0x000000fc7dfc7207 */ /* 0x040fe40004800000 */
[C---:B----4-:R-:W-:Y:S02]  /*f950*/  SEL R2, R125.reuse, R2, !P1 ;  /* 0x000000027d027207 */ /* 0x050fe40004800000 */
[C---:B--2---:R-:W-:Y:S01]  /*f960*/  SEL R3, R125.reuse, R3, !P1 ;  /* 0x000000037d037207 */ /* 0x044fe20004800000 */
[----:B------:R0:W-:Y:S01]  /*f970*/  STL [R1+0xd8], R252 ;  /* 0x0000d8fc01007387 */ /* 0x0001e20000100800 */
[C---:B------:R-:W-:Y:S02]  /*f980*/  SEL R0, R125.reuse, R0, !P1 ;  /* 0x000000007d007207 */ /* 0x040fe40004800000 */
[C---:B------:R-:W-:Y:S01]  /*f990*/  SEL R188, R125.reuse, R188, !P1 ;  /* 0x000000bc7dbc7207 */ /* 0x040fe20004800000 */
[----:B0-----:R-:W2:Y:S04]  /*f9a0*/  LDL.LU R252, [R1+0x1b08] ;  /* 0x001b080001fc7983 */ /* 0x001ea80000300800 */
[----:B------:R0:W-:Y:S04]  /*f9b0*/  STL [R1+0xd4], R2 ;  /* 0x0000d40201007387 */ /* 0x0001e80000100800 */
[----:B0-----:R-:W3:Y:S04]  /*f9c0*/  LDL.LU R2, [R1+0x1b04] ;  /* 0x001b040001027983 */ /* 0x001ee80000300800 */
[----:B------:R0:W-:Y:S04]  /*f9d0*/  STL [R1+0xd0], R3 ;  /* 0x0000d00301007387 */ /* 0x0001e80000100800 */
[----:B0-----:R-:W4:Y:S04]  /*f9e0*/  LDL.LU R3, [R1+0x1b00] ;  /* 0x001b000001037983 */ /* 0x001f280000300800 */
[----:B------:R0:W-:Y:S04]  /*f9f0*/  STL [R1+0xcc], R0 ;  /* 0x0000cc0001007387 */ /* 0x0001e80000100800 */
[----:B0-----:R-:W2:Y:S04]  /*fa00*/  LDL.LU R0, [R1+0x1afc] ;  /* 0x001afc0001007983 */ /* 0x001ea80000300800 */
[----:B------:R0:W-:Y:S04]  /*fa10*/  STL [R1+0xc8], R188 ;  /* 0x0000c8bc01007387 */ /* 0x0001e80000100800 */
[----:B0-----:R-:W3:Y:S01]  /*fa20*/  LDL.LU R188, [R1+0x1af8] ;  /* 0x001af80001bc7983 */ /* 0x001ee20000300800 */
[----:B------:R-:W-:-:S05]  /*fa30*/  SEL R5, R125, R5, !P1 ;  /* 0x000000057d057207 */ /* 0x000fca0004800000 */
[----:B------:R3:W-:Y:S02]  /*fa40*/  STL [R1+0xc4], R5 ;  /* 0x0000c40501007387 */ /* 0x0007e40000100800 */
[C---:B---3--:R-:W-:Y:S02]  /*fa50*/  SEL R5, R125.reuse, R188, !P1 ;  /* 0x000000bc7d057207 */ /* 0x048fe40004800000 */
[----:B------:R-:W3:Y:S04]  /*fa60*/  LDL.LU R188, [R1+0x1af4] ;  /* 0x001af40001bc7983 */ /* 0x000ee80000300800 */
[----:B------:R2:W-:Y:S02]  /*fa70*/  STL [R1+0xc0], R5 ;  /* 0x0000c00501007387 */ /* 0x0005e40000100800 */
[----:B--2---:R-:W-:-:S02]  /*fa80*/  SEL R5, R125, R0, !P1 ;  /* 0x000000007d057207 */ /* 0x004fc40004800000 */
[----:B------:R-:W2:Y:S04]  /*fa90*/  LDL.LU R0, [R1+0x1af0] ;  /* 0x001af00001007983 */ /* 0x000ea80000300800 */
[----:B------:R4:W-:Y:S02]  /*faa0*/  STL [R1+0xbc], R5 ;  /* 0x0000bc0501007387 */ /* 0x0009e40000100800 */
[C---:B----4-:R-:W-:Y:S02]  /*fab0*/  SEL R5, R125.reuse, R3, !P1 ;  /* 0x000000037d057207 */ /* 0x050fe40004800000 */
[C---:B------:R-:W-:Y:S02]  /*fac0*/  SEL R3, R125.reuse, R2, !P1 ;  /* 0x000000027d037207 */ /* 0x040fe40004800000 */
[C---:B------:R-:W-:Y:S01]  /*fad0*/  SEL R2, R125.reuse, R252, !P1 ;  /* 0x000000fc7d027207 */ /* 0x040fe20004800000 */
[----:B------:R0:W-:Y:S04]  /*fae0*/  STL [R1+0xb8], R5 ;  /* 0x0000b80501007387 */ /* 0x0001e80000100800 */
[----:B------:R1:W-:Y:S04]  /*faf0*/  STL [R1+0xb4], R3 ;  /* 0x0000b40301007387 */ /* 0x0003e80000100800 */
[----:B------:R4:W-:Y:S01]  /*fb00*/  STL [R1+0xb0], R2 ;  /* 0x0000b00201007387 */ /* 0x0009e20000100800 */
[----:B0-----:R-:W-:-:S02]  /*fb10*/  SEL R5, R125, R10, !P1 ;  /* 0x0000000a7d057207 */ /* 0x001fc40004800000 */
[----:B-1----:R-:W-:-:S03]  /*fb20*/  SEL R3, R125, R11, !P1 ;  /* 0x0000000b7d037207 */ /* 0x002fc60004800000 */
[----:B------:R0:W-:Y:S01]  /*fb30*/  STL [R1+0xac], R5 ;  /* 0x0000ac0501007387 */ /* 0x0001e20000100800 */
[----:B----4-:R-:W-:-:S03]  /*fb40*/  SEL R2, R125, R12, !P1 ;  /* 0x0000000c7d027207 */ /* 0x010fc60004800000 */
[----:B------:R1:W-:Y:S04]  /*fb50*/  STL [R1+0xa8], R3 ;  /* 0x0000a80301007387 */ /* 0x0003e80000100800 */
[----:B------:R4:W-:Y:S01]  /*fb60*/  STL [R1+0xa4], R2 ;  /* 0x0000a40201007387 */ /* 0x0009e20000100800 */
[C---:B0-----:R-:W-:Y:S02]  /*fb70*/  SEL R5, R125.reuse, R13, !P1 ;  /* 0x0000000d7d057207 */ /* 0x041fe40004800000 */
        /* <DEDUP_REMOVED lines=54> */
[C---:B-1----:R-:W-:Y:S02]  /*fee0*/  SEL R3, R125.reuse, R70, !P1 ;  /* 0x000000467d037207 */ /* 0x042fe40004800000 */
[----:B----4-:R-:W-:-:S03]  /*fef0*/  SEL R2, R125, R71, !P1 ;  /* 0x000000477d027207 */ /* 0x010fc60004800000 */
[----:B------:R0:W-:Y:S04]  /*ff00*/  STL [R1+0x34], R3 ;  /* 0x0000340301007387 */ /* 0x0001e80000100800 */
[----:B------:R1:W-:Y:S04]  /*ff10*/  STL [R1+0x30], R2 ;  /* 0x0000300201007387 */ /* 0x0003e80000100800 */
[----:B------:R4:W-:Y:S01]  /*ff20*/  STL [R1+0x2c], R5 ;  /* 0x00002c0501007387 */ /* 0x0009e20000100800 */
[C---:B0-----:R-:W-:Y:S02]  /*ff30*/  SEL R3, R125.reuse, R73, !P1 ;  /* 0x000000497d037207 */ /* 0x041fe40004800000 */
[----:B-1----:R-:W-:-:S03]  /*ff40*/  SEL R2, R125, R74, !P1 ;  /* 0x0000004a7d027207 */ /* 0x002fc60004800000 */
[----:B------:R0:W-:Y:S01]  /*ff50*/  STL [R1+0x28], R3 ;  /* 0x0000280301007387 */ /* 0x0001e20000100800 */
[----:B----4-:R-:W-:-:S03]  /*ff60*/  SEL R5, R125, R75, !P1 ;  /* 0x0000004b7d057207 */ /* 0x010fc60004800000 */
[----:B------:R1:W-:Y:S04]  /*ff70*/  STL [R1], R2 ;  /* 0x0000000201007387 */ /* 0x0003e80000100800 */
[----:B------:R4:W-:Y:S01]  /*ff80*/  STL [R1+0xc], R5 ;  /* 0x00000c0501007387 */ /* 0x0009e20000100800 */
[C---:B0-----:R-:W-:Y:S02]  /*ff90*/  SEL R3, R125.reuse, R76, !P1 ;  /* 0x0000004c7d037207 */ /* 0x041fe40004800000 */
[----:B-1----:R-:W-:-:S03]  /*ffa0*/  SEL R2, R125, R77, !P1 ;  /* 0x0000004d7d027207 */ /* 0x002fc60004800000 */
[----:B------:R0:W-:Y:S01]  /*ffb0*/  STL [R1+0x18], R3 ;  /* 0x0000180301007387 */ /* 0x0001e20000100800 */
[----:B----4-:R-:W-:-:S03]  /*ffc0*/  SEL R5, R125, R78, !P1 ;  /* 0x0000004e7d057207 */ /* 0x010fc60004800000 */
[----:B------:R1:W-:Y:S01]  /*ffd0*/  STL [R1+0x24], R2 ;  /* 0x0000240201007387 */ /* 0x0003e20000100800 */
[----:B------:R-:W-:-:S03]  /*ffe0*/  SEL R29, R125, R50, !P1 ;  /* 0x000000327d1d7207 */ /* 0x000fc60004800000 */
[----:B------:R4:W-:Y:S04]  /*fff0*/  STL [R1+0x20], R5 ;  /* 0x0000200501007387 */ /* 0x0009e80000100800 */
[----:B------:R-:W2:Y:S01]  /*10000*/  LDL.LU R50, [R1+0xe4] ;  /* 0x0000e40001327983 */ /* 0x000ea20000300800 */
[C---:B0-----:R-:W-:Y:S02]  /*10010*/  SEL R3, R125.reuse, R79, !P1 ;  /* 0x0000004f7d037207 */ /* 0x041fe40004800000 */
[C---:B-1----:R-:W-:Y:S02]  /*10020*/  SEL R2, R125.reuse, R80, !P1 ;  /* 0x000000507d027207 */ /* 0x042fe40004800000 */
[C---:B------:R-:W-:Y:S01]  /*10030*/  SEL R30, R125.reuse, R49, !P1 ;  /* 0x000000317d1e7207 */ /* 0x040fe20004800000 */
[----:B------:R0:W-:Y:S01]  /*10040*/  STL [R1+0x1c], R3 ;  /* 0x00001c0301007387 */ /* 0x0001e20000100800 */
[----:B------:R-:W-:-:S03]  /*10050*/  SEL R31, R125, R48, !P1 ;  /* 0x000000307d1f7207 */ /* 0x000fc60004800000 */
[----:B------:R-:W2:Y:S01]  /*10060*/  LDL.LU R49, [R1+0xd8] ;  /* 0x0000d80001317983 */ /* 0x000ea20000300800 */
[----:B------:R-:W-:-:S03]  /*10070*/  SEL R32, R125, R47, !P1 ;  /* 0x0000002f7d207207 */ /* 0x000fc60004800000 */
[----:B------:R1:W-:Y:S01]  /*10080*/  STL [R1+0x14], R2 ;  /* 0x0000140201007387 */ /* 0x0003e20000100800 */
[----:B------:R-:W-:-:S03]  /*10090*/  SEL R33, R125, R46, !P1 ;  /* 0x0000002e7d217207 */ /* 0x000fc60004800000 */
[----:B------:R-:W2:Y:S01]  /*100a0*/  LDL.LU R48, [R1+0xd4] ;  /* 0x0000d40001307983 */ /* 0x000ea20000300800 */
        /* <DEDUP_REMOVED lines=11> */
[----:B------:R-:W2:Y:S04]  /*10160*/  LDL.LU R42, [R1+0xbc] ;  /* 0x0000bc00012a7983 */ /* 0x000ea80000300800 */
[----:B------:R-:W2:Y:S04]  /*10170*/  LDL.LU R41, [R1+0xb8] ;  /* 0x0000b80001297983 */ /* 0x000ea80000300800 */
[----:B------:R-:W2:Y:S01]  /*10180*/  LDL.LU R40, [R1+0xb4] ;  /* 0x0000b40001287983 */ /* 0x000ea20000300800 */
[C---:B----4-:R-:W-:Y:S02]  /*10190*/  SEL R5, R125.reuse, R81, !P1 ;  /* 0x000000517d057207 */ /* 0x050fe40004800000 */
[----:B0-----:R-:W-:-:S02]  /*101a0*/  SEL R3, R125, R82, !P1 ;  /* 0x000000527d037207 */ /* 0x001fc40004800000 */
[C---:B-1----:R-:W-:Y:S02]  /*101b0*/  SEL R2, R125.reuse, R83, !P1 ;  /* 0x000000537d027207 */ /* 0x042fe40004800000 */
[C---:B------:R-:W-:Y:S02]  /*101c0*/  SEL R252, R125.reuse, R84, !P1 ;  /* 0x000000547dfc7207 */ /* 0x040fe40004800000 */
[----:B------:R-:W-:Y:S01]  /*101d0*/  SEL R84, R125, R4, !P1 ;  /* 0x000000047d547207 */ /* 0x000fe20004800000 */
[----:B------:R-:W-:Y:S01]  /*101e0*/  STL [R1+0x1ae0], R5 ;  /* 0x001ae00501007387 */ /* 0x000fe20000100800 */
[----:B---3--:R-:W-:-:S03]  /*101f0*/  IMAD R188, R188, UR4, RZ ;  /* 0x00000004bcbc7c24 */ /* 0x008fc6000f8e02ff */
[----:B------:R-:W-:Y:S04]  /*10200*/  STL [R1+0x1ae4], R3 ;  /* 0x001ae40301007387 */ /* 0x000fe80000100800 */
[----:B------:R-:W-:Y:S01]  /*10210*/  STL [R1+0x1ae8], R2 ;  /* 0x001ae80201007387 */ /* 0x000fe20000100800 */
[----:B--2---:R-:W-:-:S03]  /*10220*/  IMAD R0, R0, UR4, RZ ;  /* 0x0000000400007c24 */ /* 0x004fc6000f8e02ff */
[----:B------:R0:W-:Y:S01]  /*10230*/  STL [R1+0x1aec], R252 ;  /* 0x001aecfc01007387 */ /* 0x0001e20000100800 */
[C---:B------:R-:W-:Y:S02]  /*10240*/  SEL R10, R125.reuse, R69, !P1 ;  /* 0x000000457d0a7207 */ /* 0x040fe40004800000 */
[C---:B------:R-:W-:Y:S02]  /*10250*/  SEL R11, R125.reuse, R68, !P1 ;  /* 0x000000447d0b7207 */ /* 0x040fe40004800000 */
[C---:B------:R-:W-:Y:S02]  /*10260*/  SEL R12, R125.reuse, R67, !P1 ;  /* 0x000000437d0c7207 */ /* 0x040fe40004800000 */
[C---:B------:R-:W-:Y:S02]  /*10270*/  SEL R13, R125.reuse, R66, !P1 ;  /* 0x000000427d0d7207 */ /* 0x040fe40004800000 */
[C---:B------:R-:W-:Y:S02]  /*10280*/  SEL R14, R125.reuse, R65, !P1 ;  /* 0x000000417d0e7207 */ /* 0x040fe40004800000 */
[----:B------:R-:W-:-:S02]  /*10290*/  SEL R15, R125, R64, !P1 ;  /* 0x000000407d0f7207 */ /* 0x000fc40004800000 */
        /* <DEDUP_REMOVED lines=12> */
[C---:B------:R-:W-:Y:S01]  /*10360*/  SEL R28, R125.reuse, R51, !P1 ;  /* 0x000000337d1c7207 */ /* 0x040fe20004800000 */
[----:B------:R-:W-:Y:S02]  /*10370*/  @!P3 IMAD.MOV R8, RZ, RZ, -R8 ;  /* 0x000000ffff08b224 */ /* 0x000fe400078e0a08 */
[----:B------:R-:W-:Y:S02]  /*10380*/  @!P4 IMAD.MOV R7, RZ, RZ, -R7 ;  /* 0x000000ffff07c224 */ /* 0x000fe400078e0a07 */
[----:B------:R-:W-:Y:S02]  /*10390*/  @!P0 IMAD.MOV R6, RZ, RZ, -R6 ;  /* 0x000000ffff068224 */ /* 0x000fe400078e0a06 */
[----:B------:R-:W-:Y:S01]  /*103a0*/  @!P5 IMAD.MOV R9, RZ, RZ, -R9 ;  /* 0x000000ffff09d224 */ /* 0x000fe200078e0a09 */
        /* <DEDUP_REMOVED lines=74> */
[----:B------:R-:W-:Y:S01]  /*10850*/  LEA.HI.X.SX32 R4, R50, UR5, 0x1, P6 ;  /* 0x0000000532047c11 */ /* 0x000fe2000b0f0eff */
[----:B------:R-:W-:-:S04]  /*10860*/  ULDC UR5, c[0x0][0x240] ;  /* 0x0000900000057ab9 */ /* 0x000fc80000000800 */
[----:B------:R-:W-:Y:S04]  /*10870*/  STL [R1+0x1ad8], R4 ;  /* 0x001ad80401007387 */ /* 0x000fe80000100800 */
[----:B------:R-:W-:Y:S04]  /*10880*/  STL [R1+0x1ad0], R0 ;  /* 0x001ad00001007387 */ /* 0x000fe80000100800 */
[----:B------:R1:W-:Y:S04]  /*10890*/  STL [R1+0x1ad4], R188 ;  /* 0x001ad4bc01007387 */ /* 0x0003e80000100800 */
[----:B------:R-:W2:Y:S04]  /*108a0*/  LDL.LU R70, [R1+0xb0] ;  /* 0x0000b00001467983 */ /* 0x000ea80000300800 */
[----:B------:R-:W3:Y:S04]  /*108b0*/  LDL.LU R69, [R1+0xac] ;  /* 0x0000ac0001457983 */ /* 0x000ee80000300800 */
[----:B------:R-:W4:Y:S04]  /*108c0*/  LDL.LU R68, [R1+0xa8] ;  /* 0x0000a80001447983 */ /* 0x000f280000300800 */
        /* <DEDUP_REMOVED lines=13> */
[----:B------:R-:W4:Y:S01]  /*109a0*/  LDL.LU R54, [R1+0x70] ;  /* 0x0000700001367983 */ /* 0x000f220000300800 */
[----:B------:R-:W-:-:S03]  /*109b0*/  IMAD R80, R49, UR5, RZ ;  /* 0x0000000531507c24 */ /* 0x000fc6000f8e02ff */
        /* <DEDUP_REMOVED lines=17> */
[----:B------:R-:W-:-:S03]  /*10ad0*/  SEL R160, R125, R160, !P1 ;  /* 0x000000a07da07207 */ /* 0x000fc60004800000 */
[----:B------:R-:W4:Y:S01]  /*10ae0*/  LDL.LU R44, [R1+0x48] ;  /* 0x00004800012c7983 */ /* 0x000f220000300800 */
[C---:B------:R-:W-:Y:S01]  /*10af0*/  SEL R161, R125.reuse, R161, !P1 ;  /* 0x000000a17da17207 */ /* 0x040fe20004800000 */
[----:B------:R-:W-:Y:S02]  /*10b00*/  IMAD R71, R40, UR5, RZ ;  /* 0x0000000528477c24 */ /* 0x000fe4000f8e02ff */
[----:B------:R-:W4:Y:S01]  /*10b10*/  LDL.LU R43, [R1+0x44] ;  /* 0x00004400012b7983 */ /* 0x000f220000300800 */
[C---:B------:R-:W-:Y:S02]  /*10b20*/  SEL R162, R125.reuse, R162, !P1 ;  /* 0x000000a27da27207 */ /* 0x040fe40004800000 */
[C---:B------:R-:W-:Y:S01]  /*10b30*/  SEL R163, R125.reuse, R163, !P1 ;  /* 0x000000a37da37207 */ /* 0x040fe20004800000 */
[----:B------:R-:W4:Y:S01]  /*10b40*/  LDL.LU R42, [R1+0x40] ;  /* 0x00004000012a7983 */ /* 0x000f220000300800 */
[C---:B------:R-:W-:Y:S02]  /*10b50*/  SEL R164, R125.reuse, R164, !P1 ;  /* 0x000000a47da47207 */ /* 0x040fe40004800000 */
[C---:B------:R-:W-:Y:S01]  /*10b60*/  SEL R165, R125.reuse, R165, !P1 ;  /* 0x000000a57da57207 */ /* 0x040fe20004800000 */
[----:B------:R-:W4:Y:S01]  /*10b70*/  LDL.LU R41, [R1+0x3c] ;  /* 0x00003c0001297983 */ /* 0x000f220000300800 */
[----:B------:R-:W-:-:S02]  /*10b80*/  SEL R166, R125, R166, !P1 ;  /* 0x000000a67da67207 */ /* 0x000fc40004800000 */
[C---:B------:R-:W-:Y:S01]  /*10b90*/  SEL R167, R125.reuse, R167, !P1 ;  /* 0x000000a77da77207 */ /* 0x040fe20004800000 */
[----:B------:R-:W4:Y:S01]  /*10ba0*/  LDL.LU R40, [R1+0x38] ;  /* 0x0000380001287983 */ /* 0x000f220000300800 */
        /* <DEDUP_REMOVED lines=86> */
[----:B------:R-:W-:Y:S02]  /*11110*/  SEL R125, R125, R9, !P1 ;  /* 0x000000097d7d7207 */ /* 0x000fe40004800000 */
[----:B------:R-:W4:Y:S04]  /*11120*/  LDL.LU R9, [R1+0x34] ;  /* 0x0000340001097983 */ /* 0x000f280000300800 */
[----:B------:R-:W4:Y:S04]  /*11130*/  LDL.LU R8, [R1+0x30] ;  /* 0x0000300001087983 */ /* 0x000f280000300800 */
[----:B------:R-:W4:Y:S04]  /*11140*/  LDL.LU R7, [R1+0x2c] ;  /* 0x00002c0001077983 */ /* 0x000f280000300800 */
[----:B------:R-:W4:Y:S04]  /*11150*/  LDL.LU R6, [R1+0x28] ;  /* 0x0000280001067983 */ /* 0x000f280000300800 */
[----:B0-----:R-:W2:Y:S04]  /*11160*/  LDL.LU R252, [R1] ;  /* 0x0000000001fc7983 */ /* 0x001ea80000300800 */
[----:B------:R-:W3:Y:S04]  /*11170*/  LDL.LU R2, [R1+0xc] ;  /* 0x00000c0001027983 */ /* 0x000ee80000300800 */
[----:B------:R-:W4:Y:S04]  /*11180*/  LDL.LU R3, [R1+0x18] ;  /* 0x0000180001037983 */ /* 0x000f280000300800 */
[----:B------:R-:W4:Y:S04]  /*11190*/  LDL.LU R5, [R1+0x24] ;  /* 0x0000240001057983 */ /* 0x000f280000300800 */
[----:B-1----:R-:W4:Y:S04]  /*111a0*/  LDL.LU R188, [R1+0x20] ;  /* 0x0000200001bc7983 */ /* 0x002f280000300800 */
[----:B------:R-:W4:Y:S04]  /*111b0*/  LDL.LU R0, [R1+0x1c] ;  /* 0x00001c0001007983 */ /* 0x000f280000300800 */
[----:B------:R-:W4:Y:S01]  /*111c0*/  LDL.LU R4, [R1+0x14] ;  /* 0x0000140001047983 */ /* 0x000f220000300800 */
[----:B--2---:R-:W-:-:S02]  /*111d0*/  IMAD R252, R252, UR5, RZ ;  /* 0x00000005fcfc7c24 */ /* 0x004fc4000f8e02ff */
[----:B---3--:R-:W-:-:S03]  /*111e0*/  IMAD R2, R2, UR5, RZ ;  /* 0x0000000502027c24 */ /* 0x008fc6000f8e02ff */
[----:B------:R0:W-:Y:S01]  /*111f0*/  STL [R1], R252 ;  /* 0x000000fc01007387 */ /* 0x0001e20000100800 */
[----:B----4-:R-:W-:Y:S02]  /*11200*/  IMAD R3, R3, UR5, RZ ;  /* 0x0000000503037c24 */ /* 0x010fe4000f8e02ff */
[----:B------:R-:W-:Y:S01]  /*11210*/  IMAD R5, R5, UR5, RZ ;  /* 0x0000000505057c24 */ /* 0x000fe2000f8e02ff */
[----:B0-----:R-:W2:Y:S04]  /*11220*/  LDL.LU R252, [R1+0x1aec] ;  /* 0x001aec0001fc7983 */ /* 0x001ea80000300800 */
[----:B------:R0:W-:Y:S04]  /*11230*/  STL [R1+0xc], R2 ;  /* 0x00000c0201007387 */ /* 0x0001e80000100800 */
[----:B0-----:R-:W3:Y:S04]  /*11240*/  LDL.LU R2, [R1+0x1ae8] ;  /* 0x001ae80001027983 */ /* 0x001ee80000300800 */
[----:B------:R0:W-:Y:S04]  /*11250*/  STL [R1+0x18], R3 ;  /* 0x0000180301007387 */ /* 0x0001e80000100800 */
[----:B0-----:R-:W4:Y:S04]  /*11260*/  LDL.LU R3, [R1+0x1ae4] ;  /* 0x001ae40001037983 */ /* 0x001f280000300800 */
[----:B------:R0:W-:Y:S04]  /*11270*/  STL [R1+0x24], R5 ;  /* 0x0000240501007387 */ /* 0x0001e80000100800 */
[----:B0-----:R-:W2:Y:S01]  /*11280*/  LDL.LU R5, [R1+0x1ae0] ;  /* 0x001ae00001057983 */ /* 0x001ea20000300800 */
[----:B------:R-:W-:-:S02]  /*11290*/  IMAD R188, R188, UR5, RZ ;  /* 0x00000005bcbc7c24 */ /* 0x000fc4000f8e02ff */
[----:B------:R-:W-:-:S03]  /*112a0*/  IMAD R0, R0, UR5, RZ ;  /* 0x0000000500007c24 */ /* 0x000fc6000f8e02ff */
[----:B------:R-:W-:Y:S04]  /*112b0*/  STL [R1+0x20], R188 ;  /* 0x000020bc01007387 */ /* 0x000fe80000100800 */
[----:B------:R2:W-:Y:S02]  /*112c0*/  STL [R1+0x1c], R0 ;  /* 0x00001c0001007387 */ /* 0x0005e40000100800 */
[----:B--2---:R-:W-:Y:S02]  /*112d0*/  IMAD R0, R5, UR5, RZ ;  /* 0x0000000505007c24 */ /* 0x004fe4000f8e02ff */
[----:B------:R-:W2:Y:S01]  /*112e0*/  LDL.LU R5, [R1+0x1adc] ;  /* 0x001adc0001057983 */ /* 0x000ea20000300800 */
[----:B------:R-:W-:Y:S01]  /*112f0*/  IMAD R188, R4, UR5, RZ ;  /* 0x0000000504bc7c24 */ /* 0x000fe2000f8e02ff */
[----:B--2---:R-:W-:-:S05]  /*11300*/  IADD3 R4, P0, R80, R5, RZ ;  /* 0x0000000550047210 */ /* 0x004fca0007f1e0ff */
[----:B------:R0:W-:Y:S02]  /*11310*/  STL [R1+0xec0], R4 ;  /* 0x000ec00401007387 */ /* 0x0001e40000100800 */
[----:B0-----:R-:W-:-:S05]  /*11320*/  IADD3 R4, P1, R79, R5, RZ ;  /* 0x000000054f047210 */ /* 0x001fca0007f3e0ff */
        /* <DEDUP_REMOVED lines=10> */
[----:B------:R0:W-:Y:S04]  /*113d0*/  STL [R1+0xef0], R4 ;  /* 0x000ef00401007387 */ /* 0x0001e80000100800 */
[----:B0-----:R-:W2:Y:S01]  /*113e0*/  LDL.LU R4, [R1+0x1ad8] ;  /* 0x001ad80001047983 */ /* 0x001ea20000300800 */
[----:B------:R-:W-:Y:S02]  /*113f0*/  IMAD R70, R70, UR5, RZ ;  /* 0x0000000546467c24 */ /* 0x000fe4000f8e02ff */
[----:B------:R-:W-:Y:S02]  /*11400*/  IMAD R69, R69, UR5, RZ ;  /* 0x0000000545457c24 */ /* 0x000fe4000f8e02ff */
[----:B------:R-:W-:Y:S02]  /*11410*/  IMAD R68, R68, UR5, RZ ;  /* 0x0000000544447c24 */ /* 0x000fe4000f8e02ff */
[----:B------:R-:W-:-:S02]  /*11420*/  IMAD R67, R67, UR5, RZ ;  /* 0x0000000543437c24 */ /* 0x000fc4000f8e02ff */
[----:B------:R-:W-:Y:S02]  /*11430*/  IMAD R66, R66, UR5, RZ ;  /* 0x0000000542427c24 */ /* 0x000fe4000f8e02ff */
[----:B------:R-:W-:Y:S02]  /*11440*/  IMAD R65, R65, UR5, RZ ;  /* 0x0000000541417c24 */ /* 0x000fe4000f8e02ff */
        /* <DEDUP_REMOVED lines=45> */
[----:B------:R-:W-:Y:S01]  /*11720*/  IMAD R19, R19, UR5, RZ ;  /* 0x0000000513137c24 */ /* 0x000fe2000f8e02ff */
[----:B--2---:R-:W-:-:S02]  /*11730*/  LEA.HI.X.SX32 R80, R80, R4, 0x1, P0 ;  /* 0x0000000450507211 */ /* 0x004fc400000f0eff */
[----:B------:R-:W-:-:S03]  /*11740*/  LEA.HI.X.SX32 R79, R79, R4, 0x1, P1 ;  /* 0x000000044f4f7211 */ /* 0x000fc600008f0eff */
[----:B------:R0:W-:Y:S01]  /*11750*/  STL [R1+0xebc], R80 ;  /* 0x000ebc5001007387 */ /* 0x0001e20000100800 */
[----:B------:R-:W-:Y:S02]  /*11760*/  LEA.HI.X.SX32 R78, R78, R4, 0x1, P2 ;  /* 0x000000044e4e7211 */ /* 0x000fe400010f0eff */
[----:B0-----:R-:W-:-:S05]  /*11770*/  IADD3 R80, P0, R73, R5, RZ ;  /* 0x0000000549507210 */ /* 0x001fca0007f1e0ff */
[----:B------:R0:W-:Y:S01]  /*11780*/  STL [R1+0xef8], R80 ;  /* 0x000ef85001007387 */ /* 0x0001e20000100800 */
[----:B------:R-:W-:-:S03]  /*11790*/  LEA.HI.X.SX32 R77, R77, R4, 0x1, P3 ;  /* 0x000000044d4d7211 */ /* 0x000fc600018f0eff */
[----:B------:R1:W-:Y:S01]  /*117a0*/  STL [R1+0xec4], R79 ;  /* 0x000ec44f01007387 */ /* 0x0003e20000100800 */
[-C--:B0-----:R-:W-:Y:S02]  /*117b0*/  IADD3 R80, P1, R72, R5.reuse, RZ ;  /* 0x0000000548507210 */ /* 0x081fe40007f3e0ff */
[----:B-1----:R-:W-:-:S03]  /*117c0*/  IADD3 R79, P2, R71, R5, RZ ;  /* 0x00000005474f7210 */ /* 0x002fc60007f5e0ff */
[----:B------:R-:W-:Y:S01]  /*117d0*/  STL [R1+0xf00], R80 ;  /* 0x000f005001007387 */ /* 0x000fe20000100800 */
[----:B------:R-:W-:-:S03]  /*117e0*/  LEA.HI.X.SX32 R76, R76, R4, 0x1, P4 ;  /* 0x000000044c4c7211 */ /* 0x000fc600020f0eff */
[----:B------:R0:W-:Y:S01]  /*117f0*/  STL [R1+0xecc], R78 ;  /* 0x000ecc4e01007387 */ /* 0x0001e20000100800 */
[----:B------:R-:W-:-:S03]  /*11800*/  LEA.HI.X.SX32 R75, R75, R4, 0x1, P5 ;  /* 0x000000044b4b7211 */ /* 0x000fc600028f0eff */
[----:B------:R-:W-:Y:S04]  /*11810*/  STL [R1+0xf08], R79 ;  /* 0x000f084f01007387 */ /* 0x000fe80000100800 */
[----:B------:R1:W-:Y:S01]  /*11820*/  STL [R1+0xed4], R77 ;  /* 0x000ed44d01007387 */ /* 0x0003e20000100800 */
[----:B0-----:R-:W-:Y:S02]  /*11830*/  IADD3 R78, P3, R70, R5, RZ ;  /* 0x00000005464e7210 */ /* 0x001fe40007f7e0ff */
[----:B------:R-:W-:-:S03]  /*11840*/  LEA.HI.X.SX32 R74, R74, R4, 0x1, P6 ;  /* 0x000000044a4a7211 */ /* 0x000fc600030f0eff */
[----:B------:R-:W-:Y:S01]  /*11850*/  STL [R1+0xf10], R78 ;  /* 0x000f104e01007387 */ /* 0x000fe20000100800 */
[----:B-1----:R-:W-:-:S03]  /*11860*/  IADD3 R77, P4, R69, R5, RZ ;  /* 0x00000005454d7210 */ /* 0x002fc60007f9e0ff */
        /* <DEDUP_REMOVED lines=193> */
[----:B------:R-:W-:-:S03]  /*12480*/  IMAD R18, R18, UR5, RZ ;  /* 0x0000000512127c24 */ /* 0x000fc6000f8e02ff */
[----:B------:R-:W-:Y:S01]  /*12490*/  STL [R1+0x1098], R29 ;  /* 0x0010981d01007387 */ /* 0x000fe20000100800 */
[----:B------:R-:W-:-:S03]  /*124a0*/  LEA.HI.X.SX32 R25, R25, R4, 0x1, P6 ;  /* 0x0000000419197211 */ /* 0x000fc600030f0eff */
[----:B------:R1:W-:Y:S01]  /*124b0*/  STL [R1+0x1064], R27 ;  /* 0x0010641b01007387 */ /* 0x0003e20000100800 */
[----:B0-----:R-:W-:-:S05]  /*124c0*/  IADD3 R28, P4, R20, R5, RZ ;  /* 0x00000005141c7210 */ /* 0x001fca0007f9e0ff */
[----:B------:R-:W-:Y:S01]  /*124d0*/  STL [R1+0x10a0], R28 ;  /* 0x0010a01c01007387 */ /* 0x000fe20000100800 */
[----:B-1----:R-:W-:-:S03]  /*124e0*/  IADD3 R27, P5, R19, R5, RZ ;  /* 0x00000005131b7210 */ /* 0x002fc60007fbe0ff */
[----:B------:R0:W-:Y:S01]  /*124f0*/  STL [R1+0x106c], R26 ;  /* 0x00106c1a01007387 */ /* 0x0001e20000100800 */
[----:B------:R-:W-:-:S03]  /*12500*/  IMAD R17, R17, UR5, RZ ;  /* 0x0000000511117c24 */ /* 0x000fc6000f8e02ff */
[----:B------:R-:W-:Y:S04]  /*12510*/  STL [R1+0x10a8], R27 ;  /* 0x0010a81b01007387 */ /* 0x000fe80000100800 */
[----:B------:R-:W2:Y:S01]  /*12520*/  LDL.LU R75, [R1] ;  /* 0x00000000014b7983 */ /* 0x000ea20000300800 */
[----:B0-----:R-:W-:-:S03]  /*12530*/  IADD3 R26, P6, R18, R5, RZ ;  /* 0x00000005121a7210 */ /* 0x001fc60007fde0ff */
[----:B------:R0:W-:Y:S04]  /*12540*/  STL [R1+0x1074], R25 ;  /* 0x0010741901007387 */ /* 0x0001e80000100800 */
[----:B------:R-:W-:Y:S01]  /*12550*/  STL [R1+0x10b0], R26 ;  /* 0x0010b01a01007387 */ /* 0x000fe20000100800 */
[----:B------:R-:W-:-:S03]  /*12560*/  IMAD R16, R16, UR5, RZ ;  /* 0x0000000510107c24 */ /* 0x000fc6000f8e02ff */
[----:B------:R-:W2:Y:S01]  /*12570*/  LDL.LU R76, [R1+0xc] ;  /* 0x00000c00014c7983 */ /* 0x000ea20000300800 */
[----:B0-----:R-:W-:Y:S02]  /*12580*/  LEA.HI.X.SX32 R25, R24, R4, 0x1, P0 ;  /* 0x0000000418197211 */ /* 0x001fe400000f0eff */
[----:B------:R-:W-:-:S03]  /*12590*/  IADD3 R24, P0, R17, R5, RZ ;  /* 0x0000000511187210 */ /* 0x000fc60007f1e0ff */
[----:B------:R-:W-:Y:S01]  /*125a0*/  STL [R1+0x107c], R25 ;  /* 0x00107c1901007387 */ /* 0x000fe20000100800 */
[----:B------:R-:W-:-:S03]  /*125b0*/  LEA.HI.X.SX32 R23, R23, R4, 0x1, P1 ;  /* 0x0000000417177211 */ /* 0x000fc600008f0eff */
[----:B------:R-:W2:Y:S04]  /*125c0*/  LDL.LU R77, [R1+0x18] ;  /* 0x00001800014d7983 */ /* 0x000ea80000300800 */
[----:B------:R0:W-:Y:S04]  /*125d0*/  STL [R1+0x10b8], R24 ;  /* 0x0010b81801007387 */ /* 0x0001e80000100800 */
[----:B------:R-:W2:Y:S04]  /*125e0*/  LDL.LU R78, [R1+0x24] ;  /* 0x00002400014e7983 */ /* 0x000ea80000300800 */
[----:B------:R1:W-:Y:S01]  /*125f0*/  STL [R1+0x1084], R23 ;  /* 0x0010841701007387 */ /* 0x0003e20000100800 */
[----:B0-----:R-:W-:-:S03]  /*12600*/  IADD3 R24, P1, R16, R5, RZ ;  /* 0x0000000510187210 */ /* 0x001fc60007f3e0ff */
[----:B------:R-:W2:Y:S04]  /*12610*/  LDL.LU R79, [R1+0x20] ;  /* 0x00002000014f7983 */ /* 0x000ea80000300800 */
[----:B------:R-:W-:Y:S04]  /*12620*/  STL [R1+0x10c0], R24 ;  /* 0x0010c01801007387 */ /* 0x000fe80000100800 */
[----:B------:R-:W2:Y:S01]  /*12630*/  LDL.LU R80, [R1+0x1c] ;  /* 0x00001c0001507983 */ /* 0x000ea20000300800 */
[----:B------:R-:W-:Y:S01]  /*12640*/  IMAD R15, R15, UR5, RZ ;  /* 0x000000050f0f7c24 */ /* 0x000fe2000f8e02ff */
[----:B-1----:R-:W-:Y:S01]  /*12650*/  LEA.HI.X.SX32 R23, R22, R4, 0x1, P2 ;  /* 0x0000000416177211 */ /* 0x002fe200010f0eff */
[----:B------:R-:W-:-:S03]  /*12660*/  IMAD R14, R14, UR5, RZ ;  /* 0x000000050e0e7c24 */ /* 0x000fc6000f8e02ff */
[----:B------:R-:W-:Y:S01]  /*12670*/  IADD3 R22, P2, R15, R5, RZ ;  /* 0x000000050f167210 */ /* 0x000fe20007f5e0ff */
[----:B------:R-:W-:Y:S01]  /*12680*/  IMAD R13, R13, UR5, RZ ;  /* 0x000000050d0d7c24 */ /* 0x000fe2000f8e02ff */
[----:B------:R0:W-:Y:S01]  /*12690*/  STL [R1+0x108c], R23 ;  /* 0x00108c1701007387 */ /* 0x0001e20000100800 */
[----:B------:R-:W-:-:S03]  /*126a0*/  IMAD R12, R12, UR5, RZ ;  /* 0x000000050c0c7c24 */ /* 0x000fc6000f8e02ff */
[----:B------:R1:W-:Y:S01]  /*126b0*/  STL [R1+0x10c8], R22 ;  /* 0x0010c81601007387 */ /* 0x0003e20000100800 */
[----:B------:R-:W-:Y:S01]  /*126c0*/  IMAD R11, R11, UR5, RZ ;  /* 0x000000050b0b7c24 */ /* 0x000fe2000f8e02ff */
[-C--:B0-----:R-:W-:Y:S02]  /*126d0*/  LEA.HI.X.SX32 R23, R21, R4.reuse, 0x1, P3 ;  /* 0x0000000415177211 */ /* 0x081fe400018f0eff */
[-C--:B------:R-:W-:Y:S02]  /*126e0*/  IADD3 R21, P3, R14, R5.reuse, RZ ;  /* 0x000000050e157210 */ /* 0x080fe40007f7e0ff */
[----:B-1----:R-:W-:Y:S02]  /*126f0*/  LEA.HI.X.SX32 R22, R20, R4, 0x1, P4 ;  /* 0x0000000414167211 */ /* 0x002fe400020f0eff */
[----:B------:R-:W-:Y:S01]  /*12700*/  IADD3 R20, P4, R13, R5, RZ ;  /* 0x000000050d147210 */ /* 0x000fe20007f9e0ff */
[----:B------:R-:W-:Y:S04]  /*12710*/  STL [R1+0x1094], R23 ;  /* 0x0010941701007387 */ /* 0x000fe80000100800 */
[----:B------:R0:W-:Y:S01]  /*12720*/  STL [R1+0x10d0], R21 ;  /* 0x0010d01501007387 */ /* 0x0001e20000100800 */
[----:B------:R-:W-:-:S03]  /*12730*/  IMAD R10, R10, UR5, RZ ;  /* 0x000000050a0a7c24 */ /* 0x000fc6000f8e02ff */
[----:B------:R-:W-:Y:S04]  /*12740*/  STL [R1+0x109c], R22 ;  /* 0x00109c1601007387 */ /* 0x000fe80000100800 */
[----:B------:R1:W-:Y:S01]  /*12750*/  STL [R1+0x10d8], R20 ;  /* 0x0010d81401007387 */ /* 0x0003e20000100800 */
[-C--:B0-----:R-:W-:Y:S02]  /*12760*/  LEA.HI.X.SX32 R21, R19, R4.reuse, 0x1, P5 ;  /* 0x0000000413157211 */ /* 0x081fe400028f0eff */
[----:B------:R-:W-:Y:S01]  /*12770*/  IADD3 R19, P5, R12, R5, RZ ;  /* 0x000000050c137210 */ /* 0x000fe20007fbe0ff */
[----:B------:R-:W-:Y:S02]  /*12780*/  IMAD R9, R9, UR5, RZ ;  /* 0x0000000509097c24 */ /* 0x000fe4000f8e02ff */
[----:B------:R-:W-:Y:S01]  /*12790*/  STL [R1+0x10a4], R21 ;  /* 0x0010a41501007387 */ /* 0x000fe20000100800 */
[----:B-1----:R-:W-:-:S02]  /*127a0*/  LEA.HI.X.SX32 R20, R18, R4, 0x1, P6 ;  /* 0x0000000412147211 */ /* 0x002fc400030f0eff */
[----:B------:R-:W-:Y:S01]  /*127b0*/  IADD3 R18, P6, R11, R5, RZ ;  /* 0x000000050b127210 */ /* 0x000fe20007fde0ff */
        /* <DEDUP_REMOVED lines=14> */
[----:B0-----:R-:W-:Y:S02]  /*128a0*/  LEA.HI.X.SX32 R17, R15, R4, 0x1, P2 ;  /* 0x000000040f117211 */ /* 0x001fe400010f0eff */
[----:B------:R-:W-:-:S03]  /*128b0*/  IADD3 R15, P2, R8, R5, RZ ;  /* 0x00000005080f7210 */ /* 0x000fc60007f5e0ff */
[----:B------:R-:W-:Y:S01]  /*128c0*/  STL [R1+0x10c4], R17 ;  /* 0x0010c41101007387 */ /* 0x000fe20000100800 */
[-C--:B-1----:R-:W-:Y:S02]  /*128d0*/  LEA.HI.X.SX32 R16, R14, R4.reuse, 0x1, P3 ;  /* 0x000000040e107211 */ /* 0x082fe400018f0eff */
[----:B------:R-:W-:Y:S01]  /*128e0*/  IADD3 R14, P3, R7, R5, RZ ;  /* 0x00000005070e7210 */ /* 0x000fe20007f7e0ff */
[----:B------:R0:W-:Y:S04]  /*128f0*/  STL [R1+0x1100], R15 ;  /* 0x0011000f01007387 */ /* 0x0001e80000100800 */
[----:B------:R-:W-:Y:S04]  /*12900*/  STL [R1+0x10cc], R16 ;  /* 0x0010cc1001007387 */ /* 0x000fe80000100800 */
[----:B------:R1:W-:Y:S01]  /*12910*/  STL [R1+0x1108], R14 ;  /* 0x0011080e01007387 */ /* 0x0003e20000100800 */
[----:B0-----:R-:W-:-:S02]  /*12920*/  LEA.HI.X.SX32 R15, R13, R4, 0x1, P4 ;  /* 0x000000040d0f7211 */ /* 0x001fc400020f0eff */
[----:B------:R-:W-:-:S03]  /*12930*/  IADD3 R13, P4, R6, R5, RZ ;  /* 0x00000005060d7210 */ /* 0x000fc60007f9e0ff */
[----:B------:R-:W-:Y:S01]  /*12940*/  STL [R1+0x10d4], R15 ;  /* 0x0010d40f01007387 */ /* 0x000fe20000100800 */
[----:B-1----:R-:W-:-:S03]  /*12950*/  LEA.HI.X.SX32 R14, R12, R4, 0x1, P5 ;  /* 0x000000040c0e7211 */ /* 0x002fc600028f0eff */
[----:B------:R0:W-:Y:S04]  /*12960*/  STL [R1+0x1110], R13 ;  /* 0x0011100d01007387 */ /* 0x0001e80000100800 */
[----:B------:R-:W-:Y:S01]  /*12970*/  STL [R1+0x10dc], R14 ;  /* 0x0010dc0e01007387 */ /* 0x000fe20000100800 */
[----:B0-----:R-:W-:Y:S01]  /*12980*/  LEA.HI.X.SX32 R13, R11, R4, 0x1, P6 ;  /* 0x000000040b0d7211 */ /* 0x001fe200030f0eff */
[----:B----4-:R-:W-:Y:S02]  /*12990*/  IMAD R3, R3, UR5, RZ ;  /* 0x0000000503037c24 */ /* 0x010fe4000f8e02ff */
[----:B---3--:R-:W-:Y:S02]  /*129a0*/  IMAD R2, R2, UR5, RZ ;  /* 0x0000000502027c24 */ /* 0x008fe4000f8e02ff */
        /* <DEDUP_REMOVED lines=14> */
[----:B------:R-:W-:Y:S01]  /*12a90*/  IMAD R98, R98, UR5, RZ ;  /* 0x0000000562627c24 */ /* 0x000fe2000f8e02ff */
[----:B--2---:R-:W-:-:S05]  /*12aa0*/  IADD3 R12, P5, R75, R5, RZ ;  /* 0x000000054b0c7210 */ /* 0x004fca0007fbe0ff */
[----:B------:R0:W-:Y:S01]  /*12ab0*/  STL [R1+0x1118], R12 ;  /* 0x0011180c01007387 */ /* 0x0001e20000100800 */
[-C--:B------:R-:W-:Y:S02]  /*12ac0*/  IADD3 R11, P6, R76, R5.reuse, RZ ;  /* 0x000000054c0b7210 */ /* 0x080fe40007fde0ff */
[----:B0-----:R-:W-:Y:S01]  /*12ad0*/  LEA.HI.X.SX32 R12, R10, R4, 0x1, P0 ;  /* 0x000000040a0c7211 */ /* 0x001fe200000f0eff */
[----:B------:R-:W-:Y:S04]  /*12ae0*/  STL [R1+0x10e4], R13 ;  /* 0x0010e40d01007387 */ /* 0x000fe80000100800 */
[----:B------:R0:W-:Y:S01]  /*12af0*/  STL [R1+0x1120], R11 ;  /* 0x0011200b01007387 */ /* 0x0001e20000100800 */
[----:B------:R-:W-:-:S03]  /*12b00*/  IADD3 R10, P0, R77, R5, RZ ;  /* 0x000000054d0a7210 */ /* 0x000fc60007f1e0ff */
        /* <DEDUP_REMOVED lines=13> */
[-C--:B-1----:R-:W-:Y:S02]  /*12be0*/  LEA.HI.X.SX32 R8, R6, R4.reuse, 0x1, P4 ;  /* 0x0000000406087211 */ /* 0x082fe400020f0eff */
[----:B------:R-:W-:Y:S01]  /*12bf0*/  IADD3 R6, P4, R188, R5, RZ ;  /* 0x00000005bc067210 */ /* 0x000fe20007f9e0ff */
[----:B------:R0:W-:Y:S04]  /*12c00*/  STL [R1+0x1140], R7 ;  /* 0x0011400701007387 */ /* 0x0001e80000100800 */
[----:B------:R1:W-:Y:S04]  /*12c10*/  STL [R1+0x110c], R8 ;  /* 0x00110c0801007387 */ /* 0x0003e80000100800 */
[----:B------:R2:W-:Y:S01]  /*12c20*/  STL [R1+0x1148], R6 ;  /* 0x0011480601007387 */ /* 0x0005e20000100800 */
[----:B0-----:R-:W-:-:S02]  /*12c30*/  LEA.HI.X.SX32 R7, R75, R4, 0x1, P5 ;  /* 0x000000044b077211 */ /* 0x001fc400028f0eff */
[----:B-1----:R-:W-:-:S03]  /*12c40*/  IADD3 R8, P5, R0, R5, RZ ;  /* 0x0000000500087210 */ /* 0x002fc60007fbe0ff */
[----:B------:R0:W-:Y:S01]  /*12c50*/  STL [R1+0x1114], R7 ;  /* 0x0011140701007387 */ /* 0x0001e20000100800 */
[----:B--2---:R-:W-:-:S03]  /*12c60*/  LEA.HI.X.SX32 R6, R76, R4, 0x1, P6 ;  /* 0x000000044c067211 */ /* 0x004fc600030f0eff */
[----:B------:R1:W-:Y:S04]  /*12c70*/  STL [R1+0x1150], R8 ;  /* 0x0011500801007387 */ /* 0x0003e80000100800 */
[----:B------:R2:W-:Y:S01]  /*12c80*/  STL [R1+0x111c], R6 ;  /* 0x00111c0601007387 */ /* 0x0005e20000100800 */
[----:B0-----:R-:W-:Y:S02]  /*12c90*/  IADD3 R7, P6, R3, R5, RZ ;  /* 0x0000000503077210 */ /* 0x001fe40007fde0ff */
[----:B-1----:R-:W-:-:S03]  /*12ca0*/  LEA.HI.X.SX32 R8, R77, R4, 0x1, P0 ;  /* 0x000000044d087211 */ /* 0x002fc600000f0eff */
[----:B------:R0:W-:Y:S01]  /*12cb0*/  STL [R1+0x1158], R7 ;  /* 0x0011580701007387 */ /* 0x0001e20000100800 */
[----:B--2---:R-:W-:-:S03]  /*12cc0*/  IADD3 R6, P0, R2, R5, RZ ;  /* 0x0000000502067210 */ /* 0x004fc60007f1e0ff */
[----:B------:R1:W-:Y:S04]  /*12cd0*/  STL [R1+0x1124], R8 ;  /* 0x0011240801007387 */ /* 0x0003e80000100800 */
[----:B------:R2:W-:Y:S01]  /*12ce0*/  STL [R1+0x1160], R6 ;  /* 0x0011600601007387 */ /* 0x0005e20000100800 */
[----:B0-----:R-:W-:Y:S02]  /*12cf0*/  LEA.HI.X.SX32 R7, R78, R4, 0x1, P1 ;  /* 0x000000044e077211 */ /* 0x001fe400008f0eff */
        /* <DEDUP_REMOVED lines=9> */
[----:B------:R1:W-:Y:S01]  /*12d90*/  STL [R1+0x113c], R8 ;  /* 0x00113c0801007387 */ /* 0x0003e20000100800 */
[----:B0-----:R-:W-:-:S03]  /*12da0*/  LEA.HI.X.SX32 R7, R188, R4, 0x1, P4 ;  /* 0x00000004bc077211 */ /* 0x001fc600020f0eff */
[----:B------:R-:W2:Y:S04]  /*12db0*/  LDL.LU R188, [R1+0x1ad4] ;  /* 0x001ad40001bc7983 */ /* 0x000ea80000300800 */
[----:B------:R0:W-:Y:S01]  /*12dc0*/  STL [R1+0x1178], R6 ;  /* 0x0011780601007387 */ /* 0x0001e20000100800 */
[----:B-1----:R-:W-:-:S03]  /*12dd0*/  LEA.HI.X.SX32 R8, R0, R4, 0x1, P5 ;  /* 0x0000000400087211 */ /* 0x002fc600028f0eff */
[----:B------:R1:W-:Y:S04]  /*12de0*/  STL [R1+0x1144], R7 ;  /* 0x0011440701007387 */ /* 0x0003e80000100800 */
[----:B------:R-:W3:Y:S01]  /*12df0*/  LDL.LU R0, [R1+0x1ad0] ;  /* 0x001ad00001007983 */ /* 0x000ee20000300800 */
[----:B0-----:R-:W-:-:S05]  /*12e00*/  IADD3 R6, P4, R87, R5, RZ ;  /* 0x0000000557067210 */ /* 0x001fca0007f9e0ff */
[----:B------:R0:W-:Y:S01]  /*12e10*/  STL [R1+0x1180], R6 ;  /* 0x0011800601007387 */ /* 0x0001e20000100800 */
[----:B-1----:R-:W-:-:S03]  /*12e20*/  LEA.HI.X.SX32 R7, R3, R4, 0x1, P6 ;  /* 0x0000000403077211 */ /* 0x002fc600030f0eff */
[----:B------:R1:W-:Y:S04]  /*12e30*/  STL [R1+0x114c], R8 ;  /* 0x00114c0801007387 */ /* 0x0003e80000100800 */
[----:B------:R4:W5:Y:S01]  /*12e40*/  LDL.LU R3, [R1+0x1acc] ;  /* 0x001acc0001037983 */ /* 0x0009620000300800 */
[----:B0-----:R-:W-:-:S05]  /*12e50*/  IADD3 R6, P5, R88, R5, RZ ;  /* 0x0000000558067210 */ /* 0x001fca0007fbe0ff */
[----:B------:R0:W-:Y:S01]  /*12e60*/  STL [R1+0x1188], R6 ;  /* 0x0011880601007387 */ /* 0x0001e20000100800 */
[----:B-1----:R-:W-:-:S03]  /*12e70*/  LEA.HI.X.SX32 R8, R2, R4, 0x1, P0 ;  /* 0x0000000402087211 */ /* 0x002fc600000f0eff */
[----:B------:R1:W-:Y:S04]  /*12e80*/  STL [R1+0x1154], R7 ;  /* 0x0011540701007387 */ /* 0x0003e80000100800 */
[----:B------:R4:W5:Y:S01]  /*12e90*/  LDL.LU R2, [R1+0x1ac8] ;  /* 0x001ac80001027983 */ /* 0x0009620000300800 */
[-C--:B0-----:R-:W-:Y:S02]  /*12ea0*/  IADD3 R6, P6, R89, R5.reuse, RZ ;  /* 0x0000000559067210 */ /* 0x081fe40007fde0ff */
[----:B-1----:R-:W-:-:S03]  /*12eb0*/  IADD3 R7, P0, R90, R5, RZ ;  /* 0x000000055a077210 */ /* 0x002fc60007f1e0ff */
[----:B------:R0:W-:Y:S04]  /*12ec0*/  STL [R1+0x1190], R6 ;  /* 0x0011900601007387 */ /* 0x0001e80000100800 */
[----:B------:R1:W-:Y:S01]  /*12ed0*/  STL [R1+0x115c], R8 ;  /* 0x00115c0801007387 */ /* 0x0003e20000100800 */
[----:B0-----:R-:W-:-:S03]  /*12ee0*/  LEA.HI.X.SX32 R6, R252, R4, 0x1, P1 ;  /* 0x00000004fc067211 */ /* 0x001fc600008f0eff */
[----:B------:R0:W-:Y:S01]  /*12ef0*/  STL [R1+0x1198], R7 ;  /* 0x0011980701007387 */ /* 0x0001e20000100800 */
[----:B-1----:R-:W-:-:S03]  /*12f00*/  IADD3 R8, P1, R91, R5, RZ ;  /* 0x000000055b087210 */ /* 0x002fc60007f3e0ff */
[----:B------:R1:W-:Y:S01]  /*12f10*/  STL [R1+0x1164], R6 ;  /* 0x0011640601007387 */ /* 0x0003e20000100800 */
[----:B0-----:R-:W-:-:S03]  /*12f20*/  LEA.HI.X.SX32 R7, R85, R4, 0x1, P2 ;  /* 0x0000000455077211 */ /* 0x001fc600010f0eff */
[----:B------:R0:W-:Y:S01]  /*12f30*/  STL [R1+0x11a0], R8 ;  /* 0x0011a00801007387 */ /* 0x0001e20000100800 */
[----:B-1----:R-:W-:-:S03]  /*12f40*/  IADD3 R6, P2, R92, R5, RZ ;  /* 0x000000055c067210 */ /* 0x002fc60007f5e0ff */
[----:B------:R1:W-:Y:S04]  /*12f50*/  STL [R1+0x116c], R7 ;  /* 0x00116c0701007387 */ /* 0x0003e80000100800 */
[----:B------:R4:W-:Y:S01]  /*12f60*/  STL [R1+0x11a8], R6 ;  /* 0x0011a80601007387 */ /* 0x0009e20000100800 */
[----:B0-----:R-:W-:Y:S02]  /*12f70*/  LEA.HI.X.SX32 R8, R86, R4, 0x1, P3 ;  /* 0x0000000456087211 */ /* 0x001fe400018f0eff */
[----:B-1----:R-:W-:-:S03]  /*12f80*/  IADD3 R7, P3, R93, R5, RZ ;  /* 0x000000055d077210 */ /* 0x002fc60007f7e0ff */
[----:B------:R0:W-:Y:S01]  /*12f90*/  STL [R1+0x1174], R8 ;  /* 0x0011740801007387 */ /* 0x0001e20000100800 */
[----:B----4-:R-:W-:-:S03]  /*12fa0*/  LEA.HI.X.SX32 R6, R87, R4, 0x1, P4 ;  /* 0x0000000457067211 */ /* 0x010fc600020f0eff */
[----:B------:R1:W-:Y:S04]  /*12fb0*/  STL [R1+0x11b0], R7 ;  /* 0x0011b00701007387 */ /* 0x0003e80000100800 */
[----:B------:R4:W-:Y:S01]  /*12fc0*/  STL [R1+0x117c], R6 ;  /* 0x00117c0601007387 */ /* 0x0009e20000100800 */
[----:B0-----:R-:W-:Y:S02]  /*12fd0*/  IADD3 R8, P4, R94, R5, RZ ;  /* 0x000000055e087210 */ /* 0x001fe40007f9e0ff */
[----:B-1----:R-:W-:-:S03]  /*12fe0*/  LEA.HI.X.SX32 R7, R88, R4, 0x1, P5 ;  /* 0x0000000458077211 */ /* 0x002fc600028f0eff */
[----:B------:R0:W-:Y:S01]  /*12ff0*/  STL [R1+0x11b8], R8 ;  /* 0x0011b80801007387 */ /* 0x0001e20000100800 */
[----:B----4-:R-:W-:-:S03]  /*13000*/  IADD3 R6, P5, R95, R5, RZ ;  /* 0x000000055f067210 */ /* 0x010fc60007fbe0ff */
[----:B------:R1:W-:Y:S04]  /*13010*/  STL [R1+0x1184], R7 ;  /* 0x0011840701007387 */ /* 0x0003e80000100800 */
[----:B------:R4:W-:Y:S01]  /*13020*/  STL [R1+0x11c0], R6 ;  /* 0x0011c00601007387 */ /* 0x0009e20000100800 */
[----:B0-----:R-:W-:Y:S02]  /*13030*/  LEA.HI.X.SX32 R8, R89, R4, 0x1, P6 ;  /* 0x0000000459087211 */ /* 0x001fe400030f0eff */
[----:B-1----:R-:W-:-:S03]  /*13040*/  IADD3 R7, P6, R96, R5, RZ ;  /* 0x0000000560077210 */ /* 0x002fc60007fde0ff */
[----:B------:R0:W-:Y:S01]  /*13050*/  STL [R1+0x118c], R8 ;  /* 0x00118c0801007387 */ /* 0x0001e20000100800 */
[----:B----4-:R-:W-:-:S03]  /*13060*/  LEA.HI.X.SX32 R6, R90, R4, 0x1, P0 ;  /* 0x000000045a067211 */ /* 0x010fc600000f0eff */
[----:B------:R1:W-:Y:S01]  /*13070*/  STL [R1+0x11c8], R7 ;  /* 0x0011c80701007387 */ /* 0x0003e20000100800 */
[----:B------:R-:W-:-:S03]  /*13080*/  IMAD R99, R99, UR5, RZ ;  /* 0x0000000563637c24 */ /* 0x000fc6000f8e02ff */
[----:B------:R4:W-:Y:S01]  /*13090*/  STL [R1+0x1194], R6 ;  /* 0x0011940601007387 */ /* 0x0009e20000100800 */
[----:B0-----:R-:W-:Y:S02]  /*130a0*/  IADD3 R8, P0, R97, R5, RZ ;  /* 0x0000000561087210 */ /* 0x001fe40007f1e0ff */
[----:B-1----:R-:W-:-:S03]  /*130b0*/  LEA.HI.X.SX32 R7, R91, R4, 0x1, P1 ;  /* 0x000000045b077211 */ /* 0x002fc600008f0eff */
[----:B------:R0:W-:Y:S01]  /*130c0*/  STL [R1+0x11d0], R8 ;  /* 0x0011d00801007387 */ /* 0x0001e20000100800 */
[----:B----4-:R-:W-:-:S03]  /*130d0*/  IADD3 R6, P1, R98, R5, RZ ;  /* 0x0000000562067210 */ /* 0x010fc60007f3e0ff */
[----:B------:R1:W-:Y:S01]  /*130e0*/  STL [R1+0x119c], R7 ;  /* 0x00119c0701007387 */ /* 0x0003e20000100800 */
[----:B------:R-:W-:-:S03]  /*130f0*/  IMAD R100, R100, UR5, RZ ;  /* 0x0000000564647c24 */ /* 0x000fc6000f8e02ff */
[----:B------:R4:W-:Y:S01]  /*13100*/  STL [R1+0x11d8], R6 ;  /* 0x0011d80601007387 */ /* 0x0009e20000100800 */
[----:B0-----:R-:W-:Y:S01]  /*13110*/  LEA.HI.X.SX32 R8, R92, R4, 0x1, P2 ;  /* 0x000000045c087211 */ /* 0x001fe200010f0eff */
[----:B------:R-:W-:Y:S01]  /*13120*/  IMAD R101, R101, UR5, RZ ;  /* 0x0000000565657c24 */ /* 0x000fe2000f8e02ff */
        /* <DEDUP_REMOVED lines=756> */
[-C--:B0-----:R-:W-:Y:S01]  /*16070*/  IADD3 R8, P6, R251, R5.reuse, RZ ;  /* 0x00000005fb087210 */ /* 0x081fe20007fde0ff */
[----:B------:R-:W0:Y:S01]  /*16080*/  S2R R80, SR_TID.X ;  /* 0x0000000000507919 */ /* 0x000e220000002100 */
[----:B-1----:R-:W-:Y:S02]  /*16090*/  LEA.HI.X.SX32 R7, R245, R4, 0x1, P0 ;  /* 0x00000004f5077211 */ /* 0x002fe400000f0eff */
[----:B----4-:R-:W-:Y:S01]  /*160a0*/  IADD3 R6, P0, R81, R5, RZ ;  /* 0x0000000551067210 */ /* 0x010fe20007f1e0ff */
[----:B------:R1:W-:Y:S01]  /*160b0*/  STL [R1+0x1a94], R8 ;  /* 0x001a940801007387 */ /* 0x0003e20000100800 */
[----:B------:R-:W-:-:S03]  /*160c0*/  IMAD R83, R83, UR5, RZ ;  /* 0x0000000553537c24 */ /* 0x000fc6000f8e02ff */
[----:B------:R4:W-:Y:S01]  /*160d0*/  STL [R1+0x1a6c], R7 ;  /* 0x001a6c0701007387 */ /* 0x0009e20000100800 */
[----:B------:R-:W-:-:S03]  /*160e0*/  IMAD R84, R84, UR5, RZ ;  /* 0x0000000554547c24 */ /* 0x000fc6000f8e02ff */
[----:B------:R2:W-:Y:S01]  /*160f0*/  STL [R1+0x1a98], R6 ;  /* 0x001a980601007387 */ /* 0x0005e20000100800 */
[----:B-1----:R-:W-:Y:S02]  /*16100*/  LEA.HI.X.SX32 R8, R246, R4, 0x1, P1 ;  /* 0x00000004f6087211 */ /* 0x002fe400008f0eff */
[----:B----4-:R-:W-:-:S03]  /*16110*/  IADD3 R7, P1, R82, R5, RZ ;  /* 0x0000000552077210 */ /* 0x010fc60007f3e0ff */
[----:B------:R1:W-:Y:S01]  /*16120*/  STL [R1+0x1a74], R8 ;  /* 0x001a740801007387 */ /* 0x0003e20000100800 */
[----:B--2---:R-:W-:-:S03]  /*16130*/  LEA.HI.X.SX32 R6, R247, R4, 0x1, P2 ;  /* 0x00000004f7067211 */ /* 0x004fc600010f0eff */
[----:B------:R2:W-:Y:S04]  /*16140*/  STL [R1+0x1a9c], R7 ;  /* 0x001a9c0701007387 */ /* 0x0005e80000100800 */
[----:B------:R4:W-:Y:S01]  /*16150*/  STL [R1+0x1a7c], R6 ;  /* 0x001a7c0601007387 */ /* 0x0009e20000100800 */
[----:B-1----:R-:W-:Y:S02]  /*16160*/  IADD3 R8, P2, R83, R5, RZ ;  /* 0x0000000553087210 */ /* 0x002fe40007f5e0ff */
[----:B--2---:R-:W-:-:S03]  /*16170*/  LEA.HI.X.SX32 R7, R248, R4, 0x1, P3 ;  /* 0x00000004f8077211 */ /* 0x004fc600018f0eff */
[----:B------:R-:W-:Y:S01]  /*16180*/  STL [R1+0x1aa0], R8 ;  /* 0x001aa00801007387 */ /* 0x000fe20000100800 */
[----:B----4-:R-:W-:Y:S02]  /*16190*/  IADD3 R6, P3, R84, R5, RZ ;  /* 0x0000000554067210 */ /* 0x010fe40007f7e0ff */
[-C--:B------:R-:W-:Y:S01]  /*161a0*/  LEA.HI.X.SX32 R5, R249, R4.reuse, 0x1, P4 ;  /* 0x00000004f9057211 */ /* 0x080fe200020f0eff */
[----:B------:R-:W-:Y:S04]  /*161b0*/  STL [R1+0x1a84], R7 ;  /* 0x001a840701007387 */ /* 0x000fe80000100800 */
[----:B------:R1:W-:Y:S04]  /*161c0*/  STL [R1+0x16a0], R6 ;  /* 0x0016a00601007387 */ /* 0x0003e80000100800 */
[----:B------:R2:W-:Y:S01]  /*161d0*/  STL [R1+0x1688], R5 ;  /* 0x0016880501007387 */ /* 0x0005e20000100800 */
[----:B-1----:R-:W-:-:S02]  /*161e0*/  LEA.HI.X.SX32 R6, R250, R4, 0x1, P5 ;  /* 0x00000004fa067211 */ /* 0x002fc400028f0eff */
[----:B--2---:R-:W-:-:S03]  /*161f0*/  LEA.HI.X.SX32 R5, R251, R4, 0x1, P6 ;  /* 0x00000004fb057211 */ /* 0x004fc600030f0eff */
[----:B------:R1:W-:Y:S01]  /*16200*/  STL [R1+0x168c], R6 ;  /* 0x00168c0601007387 */ /* 0x0003e20000100800 */
[----:B------:R-:W-:-:S03]  /*16210*/  LEA.HI.X.SX32 R7, R81, R4, 0x1, P0 ;  /* 0x0000000451077211 */ /* 0x000fc600000f0eff */
[----:B------:R2:W-:Y:S01]  /*16220*/  STL [R1+0x1690], R5 ;  /* 0x0016900501007387 */ /* 0x0005e20000100800 */
[----:B-1----:R-:W-:-:S03]  /*16230*/  LEA.HI.X.SX32 R6, R82, R4, 0x1, P1 ;  /* 0x0000000452067211 */ /* 0x002fc600008f0eff */
[----:B------:R-:W-:Y:S01]  /*16240*/  STL [R1+0x1694], R7 ;  /* 0x0016940701007387 */ /* 0x000fe20000100800 */
[-C--:B--2---:R-:W-:Y:S02]  /*16250*/  LEA.HI.X.SX32 R5, R83, R4.reuse, 0x1, P2 ;  /* 0x0000000453057211 */ /* 0x084fe400010f0eff */
[----:B------:R-:W-:Y:S01]  /*16260*/  LEA.HI.X.SX32 R4, R84, R4, 0x1, P3 ;  /* 0x0000000454047211 */ /* 0x000fe200018f0eff */
[----:B------:R-:W-:Y:S01]  /*16270*/  STL [R1+0x1698], R6 ;  /* 0x0016980601007387 */ /* 0x000fe20000100800 */
[----:B---3--:R-:W-:-:S03]  /*16280*/  IADD3 R13, P4, R0, UR8, RZ ;  /* 0x00000008000d7c10 */ /* 0x008fc6000ff9e0ff */
[----:B------:R-:W-:Y:S04]  /*16290*/  STL [R1+0x169c], R5 ;  /* 0x00169c0501007387 */ /* 0x000fe80000100800 */
[----:B------:R0:W-:Y:S01]  /*162a0*/  STL [R1+0x1290], R4 ;  /* 0x0012900401007387 */ /* 0x0001e20000100800 */
[----:B------:R-:W-:-:S03]  /*162b0*/  LEA.HI.X.SX32 R12, R0, UR9, 0x1, P4 ;  /* 0x00000009000c7c11 */ /* 0x000fc6000a0f0eff */
[----:B------:R1:W5:Y:S01]  /*162c0*/  LDL.LU R0, [R1+0x1ac4] ;  /* 0x001ac40001007983 */ /* 0x0003620000300800 */
[----:B0-----:R-:W-:-:S05]  /*162d0*/  IMAD.SHL.U32 R4, R80, 0x8, RZ ;  /* 0x0000000850047824 */ /* 0x001fca00078e00ff */
[----:B------:R-:W-:Y:S04]  /*162e0*/  STL [R1+0x1ac0], R4 ;  /* 0x001ac00401007387 */ /* 0x000fe80000100800 */
[----:B------:R-:W-:Y:S04]  /*162f0*/  STL [R1+0xeb8], RZ ;  /* 0x000eb8ff01007387 */ /* 0x000fe80000100800 */
        /* <DEDUP_REMOVED lines=768> */
[----:B------:R-:W-:Y:S04]  /*19300*/  STL [R1], RZ ;  /* 0x000000ff01007387 */ /* 0x000fe80000100800 */
        /* <DEDUP_REMOVED lines=112> */
[----:B------:R-:W-:Y:S01]  /*19a10*/  STL [R1+0x1c4], RZ ;  /* 0x0001c4ff01007387 */ /* 0x000fe20000100800 */
[----:B------:R-:W-:-:S03]  /*19a20*/  UIMAD UR24, UR14, 0x3f, URZ ;  /* 0x0000003f0e1878a4 */ /* 0x000fc6000f8e023f */
[----:B------:R-:W-:Y:S04]  /*19a30*/  STL [R1+0x1c8], RZ ;  /* 0x0001c8ff01007387 */ /* 0x000fe80000100800 */
[----:B------:R-:W-:Y:S01]  /*19a40*/  STL [R1+0x1cc], RZ ;  /* 0x0001ccff01007387 */ /* 0x000fe20000100800 */
[----:B------:R-:W-:-:S03]  /*19a50*/  IADD3 R15, P5, R188, UR8, RZ ;  /* 0x00000008bc0f7c10 */ /* 0x000fc6000ffbe0ff */
[----:B------:R-:W-:Y:S04]  /*19a60*/  STL [R1+0x1d0], RZ ;  /* 0x0001d0ff01007387 */ /* 0x000fe80000100800 */
[----:B------:R-:W-:Y:S04]  /*19a70*/  STL [R1+0x1d4], RZ ;  /* 0x0001d4ff01007387 */ /* 0x000fe80000100800 */
[----:B------:R-:W-:Y:S04]  /*19a80*/  STL [R1+0x1d8], RZ ;  /* 0x0001d8ff01007387 */ /* 0x000fe80000100800 */
[----:B------:R-:W-:Y:S01]  /*19a90*/  STL [R1+0x1dc], RZ ;  /* 0x0001dcff01007387 */ /* 0x000fe20000100800 */
[----:B------:R-:W-:-:S03]  /*19aa0*/  USHF.R.S32.HI UR20, URZ, 0x1f, UR24 ;  /* 0x0000001f3f147899 */ /* 0x000fc60008011418 */
[----:B------:R-:W-:Y:S01]  /*19ab0*/  STL [R1+0x1e0], RZ ;  /* 0x0001e0ff01007387 */ /* 0x000fe20000100800 */
[----:B------:R-:W-:-:S03]  /*19ac0*/  IADD3 R6, P0, R15, UR24, RZ ;  /* 0x000000180f067c10 */ /* 0x000fc6000ff1e0ff */
[----:B------:R-:W-:Y:S01]  /*19ad0*/  STL [R1+0x1e4], RZ ;  /* 0x0001e4ff01007387 */ /* 0x000fe20000100800 */
[----:B------:R-:W-:-:S03]  /*19ae0*/  IADD3 R5, P1, R13, UR24, RZ ;  /* 0x000000180d057c10 */ /* 0x000fc6000ff3e0ff */
[----:B------:R-:W-:Y:S01]  /*19af0*/  STL [R1+0x1e8], RZ ;  /* 0x0001e8ff01007387 */ /* 0x000fe20000100800 */
[----:B------:R-:W-:-:S03]  /*19b00*/  LEA.HI.X.SX32 R14, R188, UR9, 0x1, P5 ;  /* 0x00000009bc0e7c11 */ /* 0x000fc6000a8f0eff */
[----:B------:R-:W-:Y:S04]  /*19b10*/  STL [R1+0x1ec], RZ ;  /* 0x0001ecff01007387 */ /* 0x000fe80000100800 */
[----:B------:R-:W-:Y:S04]  /*19b20*/  STL [R1+0x1f0], RZ ;  /* 0x0001f0ff01007387 */ /* 0x000fe80000100800 */
[----:B------:R-:W-:Y:S01]  /*19b30*/  STL [R1+0x1f4], RZ ;  /* 0x0001f4ff01007387 */ /* 0x000fe20000100800 */
[----:B------:R-:W-:-:S03]  /*19b40*/  UIMAD UR15, UR14, 0x3e, URZ ;  /* 0x0000003e0e0f78a4 */ /* 0x000fc6000f8e023f */
[----:B------:R-:W-:Y:S04]  /*19b50*/  STL [R1+0x1f8], RZ ;  /* 0x0001f8ff01007387 */ /* 0x000fe80000100800 */
[----:B------:R-:W-:Y:S04]  /*19b60*/  STL [R1+0x1fc], RZ ;  /* 0x0001fcff01007387 */ /* 0x000fe80000100800 */
[----:B------:R0:W-:Y:S04]  /*19b70*/  STL [R1+0x1298], R6 ;  /* 0x0012980601007387 */ /* 0x0001e80000100800 */
[----:B------:R2:W-:Y:S01]  /*19b80*/  STL [R1+0x12a0], R5 ;  /* 0x0012a00501007387 */ /* 0x0005e20000100800 */
[----:B0-----:R-:W-:-:S02]  /*19b90*/  IADD3.X R6, R14, UR20, RZ, P0, !PT ;  /* 0x000000140e067c10 */ /* 0x001fc400087fe4ff */
[----:B--2---:R-:W-:-:S03]  /*19ba0*/  IADD3.X R5, R12, UR20, RZ, P1, !PT ;  /* 0x000000140c057c10 */ /* 0x004fc60008ffe4ff */
[----:B------:R0:W-:Y:S01]  /*19bb0*/  STL [R1+0x1294], R6 ;  /* 0x0012940601007387 */ /* 0x0001e20000100800 */
[----:B------:R-:W-:-:S03]  /*19bc0*/  USHF.R.S32.HI UR24, URZ, 0x1f, UR15 ;  /* 0x0000001f3f187899 */ /* 0x000fc6000801140f */
[----:B------:R2:W-:Y:S01]  /*19bd0*/  STL [R1+0x129c], R5 ;  /* 0x00129c0501007387 */ /* 0x0005e20000100800 */
[----:B0-----:R-:W-:Y:S02]  /*19be0*/  IADD3 R6, P0, R15, UR15, RZ ;  /* 0x0000000f0f067c10 */ /* 0x001fe4000ff1e0ff */
[----:B--2---:R-:W-:-:S03]  /*19bf0*/  IADD3 R5, P1, R13, UR15, RZ ;  /* 0x0000000f0d057c10 */ /* 0x004fc6000ff3e0ff */
[----:B------:R0:W-:Y:S01]  /*19c00*/  STL [R1+0x12a8], R6 ;  /* 0x0012a80601007387 */ /* 0x0001e20000100800 */
[----:B------:R-:W-:-:S03]  /*19c10*/  UIMAD UR18, UR14, 0x3d, URZ ;  /* 0x0000003d0e1278a4 */ /* 0x000fc6000f8e023f */
[----:B------:R2:W-:Y:S01]  /*19c20*/  STL [R1+0x12b0], R5 ;  /* 0x0012b00501007387 */ /* 0x0005e20000100800 */
[----:B0-----:R-:W-:Y:S02]  /*19c30*/  IADD3.X R6, R14, UR24, RZ, P0, !PT ;  /* 0x000000180e067c10 */ /* 0x001fe400087fe4ff */
        /* <DEDUP_REMOVED lines=287> */
[----:B------:R-:W-:-:S03]  /*1ae30*/  USHF.L.U32 UR40, UR14, 0x5, URZ ;  /* 0x000000050e287899 */ /* 0x000fc6000800063f */
        /* <DEDUP_REMOVED lines=56> */
[----:B0-----:R-:W-:Y:S01]  /*1b1c0*/  IADD3 R6, P0, R15, UR57, RZ ;  /* 0x000000390f067c10 */ /* 0x001fe2000ff1e0ff */
[----:B------:R-:W0:Y:S01]  /*1b1d0*/  S2R R188, SR_TID.X ;  /* 0x0000000000bc7919 */ /* 0x000e220000002100 */
[----:B--2---:R-:W-:-:S03]  /*1b1e0*/  IADD3 R5, P1, R13, UR57, RZ ;  /* 0x000000390d057c10 */ /* 0x004fc6000ff3e0ff */
[----:B------:R2:W-:Y:S01]  /*1b1f0*/  STL [R1+0x14d8], R6 ;  /* 0x0014d80601007387 */ /* 0x0005e20000100800 */
[----:B------:R-:W-:-:S03]  /*1b200*/  UIMAD UR59, UR14, 0x1a, URZ ;  /* 0x0000001a0e3b78a4 */ /* 0x000fc6000f8e023f */
[----:B------:R3:W-:Y:S01]  /*1b210*/  STL [R1+0x14e0], R5 ;  /* 0x0014e00501007387 */ /* 0x0007e20000100800 */
[----:B--2---:R-:W-:Y:S02]  /*1b220*/  IADD3.X R6, R14, UR58, RZ, P0, !PT ;  /* 0x0000003a0e067c10 */ /* 0x004fe400087fe4ff */
[----:B---3--:R-:W-:-:S03]  /*1b230*/  IADD3.X R5, R12, UR58, RZ, P1, !PT ;  /* 0x0000003a0c057c10 */ /* 0x008fc60008ffe4ff */
[----:B------:R2:W-:Y:S04]  /*1b240*/  STL [R1+0x14d4], R6 ;  /* 0x0014d40601007387 */ /* 0x0005e80000100800 */
[----:B------:R3:W-:Y:S01]  /*1b250*/  STL [R1+0x14dc], R5 ;  /* 0x0014dc0501007387 */ /* 0x0007e20000100800 */
[----:B--2---:R-:W-:Y:S02]  /*1b260*/  IADD3 R6, P0, R15, UR59, RZ ;  /* 0x0000003b0f067c10 */ /* 0x004fe4000ff1e0ff */
[----:B---3--:R-:W-:-:S05]  /*1b270*/  IADD3 R5, P1, R13, UR59, RZ ;  /* 0x0000003b0d057c10 */ /* 0x008fca000ff3e0ff */
[----:B------:R-:W-:Y:S04]  /*1b280*/  STL [R1+0x14f0], R5 ;  /* 0x0014f00501007387 */ /* 0x000fe80000100800 */
[----:B------:R2:W-:Y:S01]  /*1b290*/  STL [R1+0x14e8], R6 ;  /* 0x0014e80601007387 */ /* 0x0005e20000100800 */
[----:B0-----:R-:W-:Y:S01]  /*1b2a0*/  LOP3.LUT R188, R188, 0x7f, RZ, 0xc0, !PT ;  /* 0x0000007fbcbc7812 */ /* 0x001fe200078ec0ff */
[----:B------:R-:W-:Y:S01]  /*1b2b0*/  UIADD3 UR28, UR46, 0x8000, URZ ;  /* 0x000080002e1c7890 */ /* 0x000fe2000fffe03f */
[----:B------:R-:W-:Y:S01]  /*1b2c0*/  CS2R R24, SRZ ;  /* 0x0000000000187805 */ /* 0x000fe2000001ff00 */
[----:B------:R-:W-:Y:S01]  /*1b2d0*/  USHF.R.U32.HI UR30, URZ, 0x4, UR46 ;  /* 0x000000043f1e7899 */ /* 0x000fe2000801162e */
[C---:B------:R-:W-:Y:S01]  /*1b2e0*/  LOP3.LUT R18, R188.reuse, 0x10, RZ, 0x3c, !PT ;  /* 0x00000010bc127812 */ /* 0x040fe200078e3cff */
[----:B------:R-:W-:Y:S01]  /*1b2f0*/  UIMAD UR61, UR14, 0x19, URZ ;  /* 0x000000190e3d78a4 */ /* 0x000fe2000f8e023f */
[C---:B------:R-:W-:Y:S01]  /*1b300*/  LOP3.LUT R17, R188.reuse, 0x20, RZ, 0x3c, !PT ;  /* 0x00000020bc117812 */ /* 0x040fe200078e3cff */
[----:B------:R-:W-:Y:S01]  /*1b310*/  UIMAD UR8, UR14, 0x18, URZ ;  /* 0x000000180e0878a4 */ /* 0x000fe2000f8e023f */
[----:B------:R-:W-:Y:S01]  /*1b320*/  LOP3.LUT R16, R188, 0x30, RZ, 0x3c, !PT ;  /* 0x00000030bc107812 */ /* 0x000fe200078e3cff */
[----:B------:R-:W-:Y:S01]  /*1b330*/  UIMAD UR5, UR14, 0x17, URZ ;  /* 0x000000170e0578a4 */ /* 0x000fe2000f8e023f */
[----:B------:R-:W-:Y:S01]  /*1b340*/  CS2R R26, SRZ ;  /* 0x00000000001a7805 */ /* 0x000fe2000001ff00 */
        /* <DEDUP_REMOVED lines=12> */
[----:B------:R-:W-:Y:S01]  /*1b410*/  USHF.L.U32 UR52, UR14, 0x4, URZ ;  /* 0x000000040e347899 */ /* 0x000fe2000800063f */
        /* <DEDUP_REMOVED lines=22> */
[----:B------:R-:W-:-:S02]  /*1b580*/  CS2R R62, SRZ ;  /* 0x00000000003e7805 */ /* 0x000fc4000001ff00 */
[----:B------:R-:W-:Y:S02]  /*1b590*/  CS2R R64, SRZ ;  /* 0x0000000000407805 */ /* 0x000fe4000001ff00 */
[----:B------:R-:W-:Y:S02]  /*1b5a0*/  CS2R R66, SRZ ;  /* 0x0000000000427805 */ /* 0x000fe4000001ff00 */
[----:B------:R-:W-:Y:S02]  /*1b5b0*/  CS2R R68, SRZ ;  /* 0x0000000000447805 */ /* 0x000fe4000001ff00 */
[----:B------:R-:W-:Y:S02]  /*1b5c0*/  CS2R R70, SRZ ;  /* 0x0000000000467805 */ /* 0x000fe4000001ff00 */
[----:B------:R-:W-:Y:S02]  /*1b5d0*/  CS2R R72, SRZ ;  /* 0x0000000000487805 */ /* 0x000fe4000001ff00 */
        /* <DEDUP_REMOVED lines=15> */
[----:B------:R-:W-:Y:S01]  /*1b6d0*/  CS2R R104, SRZ ;  /* 0x0000000000687805 */ /* 0x000fe2000001ff00 */
[----:B------:R-:W-:Y:S01]  /*1b6e0*/  UMOV UR9, URZ ;  /* 0x0000003f00097c82 */ /* 0x000fe20008000000 */
[----:B------:R-:W-:Y:S01]  /*1b6f0*/  UMOV UR11, URZ ;  /* 0x0000003f000b7c82 */ /* 0x000fe20008000000 */
[----:B------:R-:W-:Y:S02]  /*1b700*/  USHF.L.U32 UR7, UR7, 0x6, URZ ;  /* 0x0000000607077899 */ /* 0x000fe4000800063f */
[----:B------:R-:W-:Y:S02]  /*1b710*/  USHF.L.U32 UR32, UR14, 0x2, URZ ;  /* 0x000000020e207899 */ /* 0x000fe4000800063f */
[----:B------:R-:W-:-:S02]  /*1b720*/  UIMAD UR33, UR14, 0x3, URZ ;  /* 0x000000030e2178a4 */ /* 0x000fc4000f8e023f */
[----:B------:R-:W-:Y:S02]  /*1b730*/  USHF.L.U32 UR36, UR14, 0x1, URZ ;  /* 0x000000010e247899 */ /* 0x000fe4000800063f */
[----:B------:R-:W-:Y:S02]  /*1b740*/  USHF.R.S32.HI UR37, URZ, 0x1f, UR14 ;  /* 0x0000001f3f257899 */ /* 0x000fe4000801140e */
[----:B------:R-:W-:Y:S02]  /*1b750*/  USHF.L.U32 UR6, UR14, 0x6, URZ ;  /* 0x000000060e067899 */ /* 0x000fe4000800063f */
[----:B------:R-:W-:Y:S02]  /*1b760*/  USHF.R.U32.HI UR28, URZ, 0x4, UR28 ;  /* 0x000000043f1c7899 */ /* 0x000fe4000801161c */
[----:B------:R-:W-:Y:S02]  /*1b770*/  USGXT.U32 UR30, UR30, 0xe ;  /* 0x0000000e1e1e789a */ /* 0x000fe40008000000 */
[----:B------:R-:W-:-:S02]  /*1b780*/  USHF.R.S32.HI UR60, URZ, 0x1f, UR59 ;  /* 0x0000001f3f3c7899 */ /* 0x000fc4000801143b */
[----:B------:R-:W-:Y:S02]  /*1b790*/  USHF.R.S32.HI UR10, URZ, 0x1f, UR61 ;  /* 0x0000001f3f0a7899 */ /* 0x000fe4000801143d */
[----:B------:R-:W-:Y:S02]  /*1b7a0*/  USHF.R.S32.HI UR39, URZ, 0x1f, UR8 ;  /* 0x0000001f3f277899 */ /* 0x000fe40008011408 */
[----:B------:R-:W-:Y:S02]  /*1b7b0*/  USHF.R.S32.HI UR35, URZ, 0x1f, UR5 ;  /* 0x0000001f3f237899 */ /* 0x000fe40008011405 */
[----:B------:R-:W-:Y:S02]  /*1b7c0*/  USHF.R.S32.HI UR49, URZ, 0x1f, UR4 ;  /* 0x0000001f3f317899 */ /* 0x000fe40008011404 */
[----:B------:R-:W-:Y:S02]  /*1b7d0*/  USHF.R.S32.HI UR13, URZ, 0x1f, UR38 ;  /* 0x0000001f3f0d7899 */ /* 0x000fe40008011426 */
        /* <DEDUP_REMOVED lines=15> */
[----:B------:R-:W-:Y:S01]  /*1b8d0*/  USHF.R.S32.HI UR58, URZ, 0x1f, UR31 ;  /* 0x0000001f3f3a7899 */ /* 0x000fe2000801141f */
[----:B------:R-:W3:Y:S01]  /*1b8e0*/  LDL.LU R23, [R1+0xe00] ;  /* 0x000e000001177983 */ /* 0x000ee20000300800 */
[----:B--2---:R-:W-:Y:S01]  /*1b8f0*/  IADD3.X R6, R14, UR60, RZ, P0, !PT ;  /* 0x0000003c0e067c10 */ /* 0x004fe200087fe4ff */
[----:B------:R-:W-:Y:S01]  /*1b900*/  USHF.R.S32.HI UR59, URZ, 0x1f, UR32 ;  /* 0x0000001f3f3b7899 */ /* 0x000fe20008011420 */
[----:B------:R-:W-:Y:S01]  /*1b910*/  IADD3.X R5, R12, UR60, RZ, P1, !PT ;  /* 0x0000003c0c057c10 */ /* 0x000fe20008ffe4ff */
[----:B------:R-:W-:Y:S01]  /*1b920*/  USHF.R.S32.HI UR60, URZ, 0x1f, UR33 ;  /* 0x0000001f3f3c7899 */ /* 0x000fe20008011421 */
[----:B------:R-:W-:Y:S01]  /*1b930*/  LOP3.LUT R4, R4, 0x30, RZ, 0xc0, !PT ;  /* 0x0000003004047812 */ /* 0x000fe200078ec0ff */
[----:B------:R0:W-:Y:S01]  /*1b940*/  STL [R1+0x14e4], R6 ;  /* 0x0014e40601007387 */ /* 0x0001e20000100800 */
[----:B------:R-:W-:Y:S01]  /*1b950*/  USGXT.U32 UR28, UR28, 0xe ;  /* 0x0000000e1c1c789a */ /* 0x000fe20008000000 */
[----:B------:R-:W-:-:S02]  /*1b960*/  CS2R R106, SRZ ;  /* 0x00000000006a7805 */ /* 0x000fc4000001ff00 */
[----:B------:R-:W-:Y:S01]  /*1b970*/  CS2R R108, SRZ ;  /* 0x00000000006c7805 */ /* 0x000fe2000001ff00 */
[----:B------:R2:W-:Y:S01]  /*1b980*/  STL [R1+0x14ec], R5 ;  /* 0x0014ec0501007387 */ /* 0x0005e20000100800 */
[----:B------:R-:W-:Y:S01]  /*1b990*/  IMAD R4, R188, 0x40, R4 ;  /* 0x00000040bc047824 */ /* 0x000fe200078e0204 */
[----:B------:R-:W-:Y:S02]  /*1b9a0*/  CS2R R110, SRZ ;  /* 0x00000000006e7805 */ /* 0x000fe4000001ff00 */
[----:B------:R-:W-:Y:S02]  /*1b9b0*/  CS2R R112, SRZ ;  /* 0x0000000000707805 */ /* 0x000fe4000001ff00 */
[----:B------:R-:W-:Y:S02]  /*1b9c0*/  CS2R R114, SRZ ;  /* 0x0000000000727805 */ /* 0x000fe4000001ff00 */
[----:B------:R-:W-:Y:S02]  /*1b9d0*/  CS2R R116, SRZ ;  /* 0x0000000000747805 */ /* 0x000fe4000001ff00 */
[----:B0-----:R-:W-:-:S02]  /*1b9e0*/  IADD3 R6, P0, R15, UR61, RZ ;  /* 0x0000003d0f067c10 */ /* 0x001fc4000ff1e0ff */
[----:B------:R-:W-:Y:S02]  /*1b9f0*/  CS2R R118, SRZ ;  /* 0x0000000000767805 */ /* 0x000fe4000001ff00 */
[----:B------:R-:W-:Y:S02]  /*1ba00*/  CS2R R120, SRZ ;  /* 0x0000000000787805 */ /* 0x000fe4000001ff00 */
[----:B------:R-:W-:Y:S02]  /*1ba10*/  CS2R R122, SRZ ;  /* 0x00000000007a7805 */ /* 0x000fe4000001ff00 */
[----:B--2---:R-:W-:Y:S01]  /*1ba20*/  IADD3 R5, P1, R13, UR61, RZ ;  /* 0x0000003d0d057c10 */ /* 0x004fe2000ff3e0ff */
[----:B------:R0:W-:Y:S01]  /*1ba30*/  STL [R1+0x14f8], R6 ;  /* 0x0014f80601007387 */ /* 0x0001e20000100800 */
[----:B------:R-:W-:Y:S01]  /*1ba40*/  USHF.R.S32.HI UR61, URZ, 0x1f, UR36 ;  /* 0x0000001f3f3d7899 */ /* 0x000fe20008011424 */
[----:B------:R-:W-:Y:S02]  /*1ba50*/  CS2R R124, SRZ ;  /* 0x00000000007c7805 */ /* 0x000fe4000001ff00 */
[----:B------:R-:W-:Y:S01]  /*1ba60*/  CS2R R126, SRZ ;  /* 0x00000000007e7805 */ /* 0x000fe2000001ff00 */
[----:B------:R2:W-:Y:S01]  /*1ba70*/  STL [R1+0x1500], R5 ;  /* 0x0015000501007387 */ /* 0x0005e20000100800 */
[----:B------:R-:W-:-:S02]  /*1ba80*/  CS2R R128, SRZ ;  /* 0x0000000000807805 */ /* 0x000fc4000001ff00 */
[----:B------:R-:W-:Y:S02]  /*1ba90*/  CS2R R130, SRZ ;  /* 0x0000000000827805 */ /* 0x000fe4000001ff00 */
[----:B------:R-:W-:Y:S02]  /*1baa0*/  CS2R R132, SRZ ;  /* 0x0000000000847805 */ /* 0x000fe4000001ff00 */
[----:B------:R-:W-:Y:S02]  /*1bab0*/  CS2R R134, SRZ ;  /* 0x0000000000867805 */ /* 0x000fe4000001ff00 */
[----:B------:R-:W-:Y:S02]  /*1bac0*/  CS2R R136, SRZ ;  /* 0x0000000000887805 */ /* 0x000fe4000001ff00 */
[----:B0-----:R-:W-:Y:S02]  /*1bad0*/  IADD3.X R6, R12, UR10, RZ, P1, !PT ;  /* 0x0000000a0c067c10 */ /* 0x001fe40008ffe4ff */
[----:B------:R-:W-:-:S02]  /*1bae0*/  CS2R R138, SRZ ;  /* 0x00000000008a7805 */ /* 0x000fc4000001ff00 */
[----:B------:R-:W-:Y:S02]  /*1baf0*/  CS2R R140, SRZ ;  /* 0x00000000008c7805 */ /* 0x000fe4000001ff00 */
[----:B------:R-:W-:Y:S02]  /*1bb00*/  CS2R R142, SRZ ;  /* 0x00000000008e7805 */ /* 0x000fe4000001ff00 */
[----:B--2---:R-:W-:Y:S01]  /*1bb10*/  IADD3.X R5, R14, UR10, RZ, P0, !PT ;  /* 0x0000000a0e057c10 */ /* 0x004fe200087fe4ff */
[----:B------:R-:W-:Y:S01]  /*1bb20*/  UIADD3 UR10, UP1, UR30, 0x2, URZ ;  /* 0x000000021e0a7890 */ /* 0x000fe2000ff3e03f */
[----:B------:R-:W-:Y:S02]  /*1bb30*/  CS2R R144, SRZ ;  /* 0x0000000000907805 */ /* 0x000fe4000001ff00 */
[----:B------:R-:W-:Y:S02]  /*1bb40*/  CS2R R146, SRZ ;  /* 0x0000000000927805 */ /* 0x000fe4000001ff00 */
[----:B------:R-:W-:Y:S01]  /*1bb50*/  CS2R R148, SRZ ;  /* 0x0000000000947805 */ /* 0x000fe2000001ff00 */
[----:B------:R0:W-:Y:S01]  /*1bb60*/  STL [R1+0x14f4], R5 ;  /* 0x0014f40501007387 */ /* 0x0001e20000100800 */
[----:B------:R-:W-:Y:S01]  /*1bb70*/  UIADD3.X UR11, UR11, -0x7fffffe0, URZ, UP1, !UPT ;  /* 0x800000200b0b7890 */ /* 0x000fe20008ffe43f */
[----:B------:R-:W-:-:S02]  /*1bb80*/  CS2R R150, SRZ ;  /* 0x0000000000967805 */ /* 0x000fc4000001ff00 */
[----:B------:R2:W-:Y:S01]  /*1bb90*/  STL [R1+0x14fc], R6 ;  /* 0x0014fc0601007387 */ /* 0x0005e20000100800 */
[----:B0-----:R-:W-:Y:S02]  /*1bba0*/  IADD3 R5, P5, R15, UR8, RZ ;  /* 0x000000080f057c10 */ /* 0x001fe4000ffbe0ff */
[----:B--2---:R-:W-:-:S03]  /*1bbb0*/  IADD3 R6, P1, R13, UR8, RZ ;  /* 0x000000080d067c10 */ /* 0x004fc6000ff3e0ff */
[----:B------:R-:W-:Y:S01]  /*1bbc0*/  STL [R1+0x1508], R5 ;  /* 0x0015080501007387 */ /* 0x000fe20000100800 */
[----:B------:R-:W-:Y:S01]  /*1bbd0*/  IADD3.X R7, R14, UR39, RZ, P5, !PT ;  /* 0x000000270e077c10 */ /* 0x000fe2000affe4ff */
[----:B------:R-:W-:Y:S02]  /*1bbe0*/  UIADD3 UR8, UP0, UR28, 0x2, URZ ;  /* 0x000000021c087890 */ /* 0x000fe4000ff1e03f */
[----:B------:R0:W-:Y:S02]  /*1bbf0*/  STL [R1+0x1510], R6 ;  /* 0x0015100601007387 */ /* 0x0001e40000100800 */
[----:B------:R-:W-:Y:S01]  /*1bc00*/  UIADD3.X UR9, UR9, -0x7fffffe0, URZ, UP0, !UPT ;  /* 0x8000002009097890 */ /* 0x000fe200087fe43f */
[----:B0-----:R-:W-:Y:S02]  /*1bc10*/  IADD3 R6, P0, R15, UR5, RZ ;  /* 0x000000050f067c10 */ /* 0x001fe4000ff1e0ff */
[----:B---3--:R-:W-:-:S05]  /*1bc20*/  SHF.R.S32.HI R5, RZ, 0x6, R23 ;  /* 0x00000006ff057819 */ /* 0x008fca0000011417 */
[----:B------:R0:W-:Y:S04]  /*1bc30*/  STL [R1+0x1abc], R5 ;  /* 0x001abc0501007387 */ /* 0x0001e80000100800 */
[----:B------:R-:W-:Y:S04]  /*1bc40*/  STL [R1+0x1aac], R4 ;  /* 0x001aac0401007387 */ /* 0x000fe80000100800 */
[----:B------:R2:W-:Y:S01]  /*1bc50*/  STL [R1+0x1518], R6 ;  /* 0x0015180601007387 */ /* 0x0005e20000100800 */
[----:B0-----:R-:W-:Y:S01]  /*1bc60*/  IADD3 R5, P4, R13, UR5, RZ ;  /* 0x000000050d057c10 */ /* 0x001fe2000ff9e0ff */
[----:B------:R-:W-:-:S04]  /*1bc70*/  USHF.R.S32.HI UR5, URZ, 0x1f, UR6 ;  /* 0x0000001f3f057899 */ /* 0x000fc80008011406 */
[----:B------:R0:W-:Y:S01]  /*1bc80*/  STL [R1+0x1520], R5 ;  /* 0x0015200501007387 */ /* 0x0001e20000100800 */
[----:B--2---:R-:W-:-:S05]  /*1bc90*/  IADD3 R6, P3, R15, UR4, RZ ;  /* 0x000000040f067c10 */ /* 0x004fca000ff7e0ff */
[----:B------:R2:W-:Y:S01]  /*1bca0*/  STL [R1+0x1528], R6 ;  /* 0x0015280601007387 */ /* 0x0005e20000100800 */
[----:B0-----:R-:W-:Y:S01]  /*1bcb0*/  IADD3 R5, P2, R13, UR4, RZ ;  /* 0x000000040d057c10 */ /* 0x001fe2000ff5e0ff */
[----:B------:R-:W-:-:S04]  /*1bcc0*/  USHF.R.S32.HI UR4, URZ, 0x1f, UR7 ;  /* 0x0000001f3f047899 */ /* 0x000fc80008011407 */
[----:B------:R0:W-:Y:S01]  /*1bcd0*/  STL [R1+0x1530], R5 ;  /* 0x0015300501007387 */ /* 0x0001e20000100800 */
[----:B--2---:R-:W-:-:S05]  /*1bce0*/  IADD3 R6, P6, R15, UR38, RZ ;  /* 0x000000260f067c10 */ /* 0x004fca000ffde0ff */
[----:B------:R2:W-:Y:S01]  /*1bcf0*/  STL [R1+0x1538], R6 ;  /* 0x0015380601007387 */ /* 0x0005e20000100800 */
[----:B0-----:R-:W-:-:S03]  /*1bd00*/  IADD3 R5, P5, R13, UR38, RZ ;  /* 0x000000260d057c10 */ /* 0x001fc6000ffbe0ff */
[----:B------:R0:W-:Y:S04]  /*1bd10*/  STL [R1+0x1504], R7 ;  /* 0x0015040701007387 */ /* 0x0001e80000100800 */
[----:B------:R3:W-:Y:S01]  /*1bd20*/  STL [R1+0x1540], R5 ;  /* 0x0015400501007387 */ /* 0x0007e20000100800 */
[----:B--2---:R-:W-:Y:S01]  /*1bd30*/  IADD3.X R6, R12, UR39, RZ, P1, !PT ;  /* 0x000000270c067c10 */ /* 0x004fe20008ffe4ff */
[----:B------:R-:W-:Y:S01]  /*1bd40*/  UIADD3.64 UR38, UR10, 0x3fe, URZ ;  /* 0x000003fe0a267897 */ /* 0x000fe2000fffe03f */
[----:B0-----:R-:W-:-:S03]  /*1bd50*/  IADD3.X R7, R14, UR35, RZ, P0, !PT ;  /* 0x000000230e077c10 */ /* 0x001fc600087fe4ff */
[----:B------:R0:W-:Y:S01]  /*1bd60*/  STL [R1+0x150c], R6 ;  /* 0x00150c0601007387 */ /* 0x0001e20000100800 */
[----:B---3--:R-:W-:-:S05]  /*1bd70*/  IADD3 R5, P1, R15, UR34, RZ ;  /* 0x000000220f057c10 */ /* 0x008fca000ff3e0ff */
        /* <DEDUP_REMOVED lines=60> */
[----:B0-----:R-:W-:-:S03]  /*1c140*/  LOP3.LUT R7, R4, 0x10, RZ, 0x3c, !PT ;  /* 0x0000001004077812 */ /* 0x001fc600078e3cff */
[----:B------:R0:W-:Y:S01]  /*1c150*/  STL [R1+0x157c], R5 ;  /* 0x00157c0501007387 */ /* 0x0001e20000100800 */
[----:B---3--:R-:W-:-:S03]  /*1c160*/  LOP3.LUT R6, R4, 0x20, RZ, 0x3c, !PT ;  /* 0x0000002004067812 */ /* 0x008fc600078e3cff */
[----:B------:R-:W-:Y:S04]  /*1c170*/  STL [R1+0x1ab8], R7 ;  /* 0x001ab80701007387 */ /* 0x000fe80000100800 */
[----:B------:R2:W-:Y:S01]  /*1c180*/  STL [R1+0x1ab4], R6 ;  /* 0x001ab40601007387 */ /* 0x0005e20000100800 */
[----:B0-----:R-:W-:Y:S02]  /*1c190*/  LOP3.LUT R5, R4, 0x30, RZ, 0x3c, !PT ;  /* 0x0000003004057812 */ /* 0x001fe400078e3cff */
[----:B------:R-:W-:-:S03]  /*1c1a0*/  IADD3 R4, P1, R15, UR15, RZ ;  /* 0x0000000f0f047c10 */ /* 0x000fc6000ff3e0ff */
[----:B------:R0:W-:Y:S01]  /*1c1b0*/  STL [R1+0x1ab0], R5 ;  /* 0x001ab00501007387 */ /* 0x0001e20000100800 */
[----:B--2---:R-:W-:-:S03]  /*1c1c0*/  IADD3.X R6, R14, UR40, RZ, P0, !PT ;  /* 0x000000280e067c10 */ /* 0x004fc600087fe4ff */
[----:B------:R2:W-:Y:S04]  /*1c1d0*/  STL [R1+0x15b8], R4 ;  /* 0x0015b80401007387 */ /* 0x0005e80000100800 */
[----:B------:R3:W-:Y:S01]  /*1c1e0*/  STL [R1+0x1584], R6 ;  /* 0x0015840601007387 */ /* 0x0007e20000100800 */
[----:B0-----:R-:W-:Y:S02]  /*1c1f0*/  IADD3 R5, P0, R13, UR15, RZ ;  /* 0x0000000f0d057c10 */ /* 0x001fe4000ff1e0ff */
[----:B--2---:R-:W-:-:S03]  /*1c200*/  IADD3.X R4, R12, UR40, RZ, P4, !PT ;  /* 0x000000280c047c10 */ /* 0x004fc6000a7fe4ff */
[----:B------:R0:W-:Y:S01]  /*1c210*/  STL [R1+0x15c0], R5 ;  /* 0x0015c00501007387 */ /* 0x0001e20000100800 */
[----:B---3--:R-:W-:-:S03]  /*1c220*/  IADD3 R6, P4, R15, UR18, RZ ;  /* 0x000000120f067c10 */ /* 0x008fc6000ff9e0ff */
[----:B------:R2:W-:Y:S04]  /*1c230*/  STL [R1+0x158c], R4 ;  /* 0x00158c0401007387 */ /* 0x0005e80000100800 */
[----:B------:R3:W-:Y:S01]  /*1c240*/  STL [R1+0x15c8], R6 ;  /* 0x0015c80601007387 */ /* 0x0007e20000100800 */
[----:B0-----:R-:W-:Y:S02]  /*1c250*/  IADD3.X R5, R14, UR41, RZ, P3, !PT ;  /* 0x000000290e057c10 */ /* 0x001fe40009ffe4ff */
[----:B--2---:R-:W-:-:S03]  /*1c260*/  IADD3 R4, P3, R13, UR18, RZ ;  /* 0x000000120d047c10 */ /* 0x004fc6000ff7e0ff */
[----:B------:R0:W-:Y:S01]  /*1c270*/  STL [R1+0x1594], R5 ;  /* 0x0015940501007387 */ /* 0x0001e20000100800 */
[----:B---3--:R-:W-:-:S03]  /*1c280*/  IADD3.X R6, R12, UR41, RZ, P2, !PT ;  /* 0x000000290c067c10 */ /* 0x008fc600097fe4ff */
        /* <DEDUP_REMOVED lines=47> */
[----:B------:R-:W-:Y:S01]  /*1c580*/  UMOV UR29, 0x80000020 ;  /* 0x80000020001d7882 */ /* 0x000fe20000000000 */
[----:B---3--:R-:W-:Y:S02]  /*1c590*/  IADD3.X R6, R12, UR54, RZ, P4, !PT ;  /* 0x000000360c067c10 */ /* 0x008fe4000a7fe4ff */
[----:B------:R2:W-:Y:S04]  /*1c5a0*/  STL [R1+0x1630], R4 ;  /* 0x0016300401007387 */ /* 0x0005e80000100800 */
[----:B------:R3:W-:Y:S01]  /*1c5b0*/  STL [R1+0x15fc], R6 ;  /* 0x0015fc0601007387 */ /* 0x0007e20000100800 */
[----:B0-----:R-:W-:Y:S02]  /*1c5c0*/  IADD3 R5, P4, R15, UR31, RZ ;  /* 0x0000001f0f057c10 */ /* 0x001fe4000ff9e0ff */
[----:B--2---:R-:W-:-:S03]  /*1c5d0*/  IADD3.X R4, R14, UR55, RZ, P3, !PT ;  /* 0x000000370e047c10 */ /* 0x004fc60009ffe4ff */
[----:B------:R0:W-:Y:S01]  /*1c5e0*/  STL [R1+0x1638], R5 ;  /* 0x0016380501007387 */ /* 0x0001e20000100800 */
[----:B---3--:R-:W-:-:S03]  /*1c5f0*/  IADD3 R6, P3, R13, UR31, RZ ;  /* 0x0000001f0d067c10 */ /* 0x008fc6000ff7e0ff */
[----:B------:R2:W-:Y:S01]  /*1c600*/  STL [R1+0x1604], R4 ;  /* 0x0016040401007387 */ /* 0x0005e20000100800 */
[----:B------:R-:W-:-:S03]  /*1c610*/  UMOV UR31, 0x80000020 ;  /* 0x80000020001f7882 */ /* 0x000fc60000000000 */
        /* <DEDUP_REMOVED lines=34> */
[----:B---3--:R-:W-:-:S03]  /*1c840*/  IADD3.X R6, R14, UR60, RZ, P5, !PT ;  /* 0x0000003c0e067c10 */ /* 0x008fc6000affe4ff */
[----:B------:R2:W-:Y:S04]  /*1c850*/  STL [R1+0x164c], R4 ;  /* 0x00164c0401007387 */ /* 0x0005e80000100800 */
[----:B------:R3:W-:Y:S01]  /*1c860*/  STL [R1+0x1654], R6 ;  /* 0x0016540601007387 */ /* 0x0007e20000100800 */
[----:B0-----:R-:W-:Y:S02]  /*1c870*/  IADD3.X R5, R12, UR60, RZ, P1, !PT ;  /* 0x0000003c0c057c10 */ /* 0x001fe40008ffe4ff */
[----:B--2---:R-:W-:-:S03]  /*1c880*/  IADD3.X R4, R14, UR61, RZ, P0, !PT ;  /* 0x0000003d0e047c10 */ /* 0x004fc600087fe4ff */
[----:B------:R0:W-:Y:S01]  /*1c890*/  STL [R1+0x165c], R5 ;  /* 0x00165c0501007387 */ /* 0x0001e20000100800 */
[----:B---3--:R-:W-:-:S03]  /*1c8a0*/  IADD3.X R6, R12, UR61, RZ, P4, !PT ;  /* 0x0000003d0c067c10 */ /* 0x008fc6000a7fe4ff */
[----:B------:R2:W-:Y:S04]  /*1c8b0*/  STL [R1+0x1664], R4 ;  /* 0x0016640401007387 */ /* 0x0005e80000100800 */
[----:B------:R1:W-:Y:S01]  /*1c8c0*/  STL [R1+0x166c], R6 ;  /* 0x00166c0601007387 */ /* 0x0003e20000100800 */
[----:B0-----:R-:W-:Y:S02]  /*1c8d0*/  IADD3.X R5, R14, UR37, RZ, P3, !PT ;  /* 0x000000250e057c10 */ /* 0x001fe40009ffe4ff */
[----:B--2---:R-:W-:-:S03]  /*1c8e0*/  IADD3.X R4, R12, UR37, RZ, P2, !PT ;  /* 0x000000250c047c10 */ /* 0x004fc600097fe4ff */
[----:B------:R1:W-:Y:S04]  /*1c8f0*/  STL [R1+0x1674], R5 ;  /* 0x0016740501007387 */ /* 0x0003e80000100800 */
[----:B------:R1:W-:Y:S02]  /*1c900*/  STL [R1+0x167c], R4 ;  /* 0x00167c0401007387 */ /* 0x0003e40000100800 */
.L_x_2:
[----:B-1----:R-:W2:Y:S01]  /*1c910*/  LDL R6, [R1+0xeb8] ;  /* 0x000eb80001067983 */ /* 0x002ea20000100800 */
[----:B------:R-:W2:Y:S03]  /*1c920*/  LDC R4, c[0x0][0x230] ;  /* 0x00008c00ff047b82 */ /* 0x000ea60000000800 */
[----:B------:R-:W-:Y:S04]  /*1c930*/  STL [R1+0x2048], R81 ;  /* 0x0020485101007387 */ /* 0x000fe80000100800 */
        /* <DEDUP_REMOVED lines=32> */
[----:B0-----:R0:W-:Y:S04]  /*1cb40*/  STL [R1+0x1fc4], R46 ;  /* 0x001fc42e01007387 */ /* 0x0011e80000100800 */
[----:B0-----:R-:W3:Y:S04]  /*1cb50*/  LDL R46, [R1+0x1678] ;  /* 0x00167800012e7983 */ /* 0x001ee80000100800 */
[----:B------:R-:W-:Y:S04]  /*1cb60*/  STL [R1+0x1fc0], R47 ;  /* 0x001fc02f01007387 */ /* 0x000fe80000100800 */
[----:B------:R-:W-:Y:S04]  /*1cb70*/  STL [R1+0x1fbc], R44 ;  /* 0x001fbc2c01007387 */ /* 0x000fe80000100800 */
[----:B------:R-:W-:Y:S04]  /*1cb80*/  STL [R1+0x1fb8], R45 ;  /* 0x001fb82d01007387 */ /* 0x000fe80000100800 */
[----:B------:R-:W-:Y:S04]  /*1cb90*/  STL [R1+0x1fb4], R42 ;  /* 0x001fb42a01007387 */ /* 0x000fe80000100800 */
[----:B------:R-:W-:Y:S04]  /*1cba0*/  STL [R1+0x1fb0], R43 ;  /* 0x001fb02b01007387 */ /* 0x000fe80000100800 */
[----:B------:R0:W-:Y:S04]  /*1cbb0*/  STL [R1+0x1fac], R40 ;  /* 0x001fac2801007387 */ /* 0x0001e80000100800 */
[----:B0-----:R-:W4:Y:S04]  /*1cbc0*/  LDL R40, [R1+0x167c] ;  /* 0x00167c0001287983 */ /* 0x001f280000100800 */
[----:B------:R-:W-:Y:S04]  /*1cbd0*/  STL [R1+0x1fa8], R41 ;  /* 0x001fa82901007387 */ /* 0x000fe80000100800 */
[----:B------:R-:W-:Y:S04]  /*1cbe0*/  STL [R1+0x1fa4], R38 ;  /* 0x001fa42601007387 */ /* 0x000fe80000100800 */
[----:B------:R-:W-:Y:S04]  /*1cbf0*/  STL [R1+0x1fa0], R39 ;  /* 0x001fa02701007387 */ /* 0x000fe80000100800 */
[----:B------:R-:W-:Y:S04]  /*1cc00*/  STL [R1+0x1f9c], R36 ;  /* 0x001f9c2401007387 */ /* 0x000fe80000100800 */
[----:B------:R-:W-:Y:S04]  /*1cc10*/  STL [R1+0x1f98], R37 ;  /* 0x001f982501007387 */ /* 0x000fe80000100800 */
[----:B------:R0:W-:Y:S04]  /*1cc20*/  STL [R1+0x1f94], R34 ;  /* 0x001f942201007387 */ /* 0x0001e80000100800 */
[----:B0-----:R-:W3:Y:S04]  /*1cc30*/  LDL R34, [R1+0x1674] ;  /* 0x0016740001227983 */ /* 0x001ee80000100800 */
        /* <DEDUP_REMOVED lines=11> */
[----:B------:R-:W3:Y:S04]  /*1ccf0*/  LDL.LU R17, [R1+0x1680] ;  /* 0x0016800001117983 */ /* 0x000ee80000300800 */
[----:B------:R-:W3:Y:S04]  /*1cd00*/  LDL.LU R16, [R1+0x1660] ;  /* 0x0016600001107983 */ /* 0x000ee80000300800 */
[----:B------:R0:W-:Y:S04]  /*1cd10*/  STL [R1+0x1b50], R125 ;  /* 0x001b507d01007387 */ /* 0x0001e80000100800 */
[----:B------:R-:W-:Y:S04]  /*1cd20*/  STL [R1+0x1b4c], R126 ;  /* 0x001b4c7e01007387 */ /* 0x000fe80000100800 */
[----:B------:R-:W-:Y:S04]  /*1cd30*/  STL [R1+0x1b48], R127 ;  /* 0x001b487f01007387 */ /* 0x000fe80000100800 */
[----:B------:R-:W-:Y:S04]  /*1cd40*/  STL [R1+0x1b44], R128 ;  /* 0x001b448001007387 */ /* 0x000fe80000100800 */
[----:B------:R-:W-:Y:S04]  /*1cd50*/  STL [R1+0x1b40], R129 ;  /* 0x001b408101007387 */ /* 0x000fe80000100800 */
[----:B------:R-:W-:Y:S04]  /*1cd60*/  STL [R1+0x1b3c], R130 ;  /* 0x001b3c8201007387 */ /* 0x000fe80000100800 */
[----:B------:R-:W-:Y:S04]  /*1cd70*/  STL [R1+0x1b38], R131 ;  /* 0x001b388301007387 */ /* 0x000fe80000100800 */
[----:B------:R-:W-:Y:S01]  /*1cd80*/  STL [R1+0x1b34], R132 ;  /* 0x001b348401007387 */ /* 0x000fe20000100800 */
[----:B--2---:R-:W-:-:S03]  /*1cd90*/  IMAD R4, R6, -0x40, R4 ;  /* 0xffffffc006047824 */ /* 0x004fc600078e0204 */
        /* <DEDUP_REMOVED lines=16> */
[----:B------:R-:W-:Y:S01]  /*1cea0*/  STL [R1+0x1af0], R149 ;  /* 0x001af09501007387 */ /* 0x000fe20000100800 */
[----:B------:R-:W-:-:S03]  /*1ceb0*/  ISETP.GT.AND P0, PT, R4, RZ, PT ;  /* 0x000000ff0400720c */ /* 0x000fc60003f04270 */
[----:B------:R-:W-:Y:S04]  /*1cec0*/  STL [R1+0x1aec], R150 ;  /* 0x001aec9601007387 */ /* 0x000fe80000100800 */
[----:B------:R-:W-:Y:S04]  /*1ced0*/  STL [R1+0x1ae8], R151 ;  /* 0x001ae89701007387 */ /* 0x000fe80000100800 */
[----:B-----5:R-:W-:Y:S04]  /*1cee0*/  STL [R1+0x1acc], R3 ;  /* 0x001acc0301007387 */ /* 0x020fe80000100800 */
[----:B------:R-:W-:Y:S04]  /*1cef0*/  STL [R1+0x1ac8], R2 ;  /* 0x001ac80201007387 */ /* 0x000fe80000100800 */
[----:B------:R-:W-:Y:S04]  /*1cf00*/  STL [R1+0x1ac4], R0 ;  /* 0x001ac40001007387 */ /* 0x000fe80000100800 */
[----:B0-----:R-:W2:Y:S04]  /*1cf10*/  LDL R125, [R1+0x166c] ;  /* 0x00166c00017d7983 */ /* 0x001ea80000100800 */
[----:B------:R-:W2:Y:S04]  /*1cf20*/  LDL R45, [R1+0x1670] ;  /* 0x00167000012d7983 */ /* 0x000ea80000100800 */
[----:B------:R-:W2:Y:S01]  /*1cf30*/  LDL R42, [R1+0x1664] ;  /* 0x00166400012a7983 */ /* 0x000ea20000100800 */
[----:B------:R-:W-:-:S03]  /*1cf40*/  @P0 IMAD.MOV.U32 R7, RZ, RZ, R12 ;  /* 0x000000ffff070224 */ /* 0x000fc600078e000c */
[----:B------:R-:W2:Y:S04]  /*1cf50*/  LDL R43, [R1+0x165c] ;  /* 0x00165c00012b7983 */ /* 0x000ea80000100800 */
[----:B------:R-:W2:Y:S04]  /*1cf60*/  LDL R44, [R1+0x1654] ;  /* 0x00165400012c7983 */ /* 0x000ea80000100800 */
[----:B------:R-:W2:Y:S01]  /*1cf70*/  LDL R41, [R1+0x1658] ;  /* 0x0016580001297983 */ /* 0x000ea20000100800 */
[----:B------:R-:W-:Y:S01]  /*1cf80*/  ISETP.GT.AND P1, PT, R4, 0x1, PT ;  /* 0x000000010400780c */ /* 0x000fe20003f24270 */
[----:B------:R-:W-:Y:S01]  /*1cf90*/  @P0 IMAD.MOV.U32 R6, RZ, RZ, R13 ;  /* 0x000000ffff060224 */ /* 0x000fe200078e000d */
[----:B------:R-:W-:Y:S01]  /*1cfa0*/  PRMT R36, RZ, 0x7610, R36 ;  /* 0x00007610ff247816 */ /* 0x000fe20000000024 */
[----:B------:R-:W-:Y:S01]  /*1cfb0*/  STL [R1+0x1d64], R13 ;  /* 0x001d640d01007387 */ /* 0x000fe20000100800 */
[----:B------:R-:W-:-:S03]  /*1cfc0*/  PRMT R33, RZ, 0x7610, R33 ;  /* 0x00007610ff217816 */ /* 0x000fc60000000021 */
[----:B------:R0:W-:Y:S04]  /*1cfd0*/  STL [R1+0x1d5c], R12 ;  /* 0x001d5c0c01007387 */ /* 0x0001e80000100800 */
[----:B------:R1:W2:Y:S04]  /*1cfe0*/  @P0 LDG.E.U8 R36, desc[UR44][R6.64] ;  /* 0x0000002c06240981 */ /* 0x0002a8000c1e1100 */
[----:B0-----:R-:W2:Y:S01]  /*1cff0*/  LDL.LU R12, [R1+0x1668] ;  /* 0x00166800010c7983 */ /* 0x001ea20000300800 */
[----:B-1----:R-:W-:Y:S02]  /*1d000*/  @P0 IMAD.MOV.U32 R6, RZ, RZ, R15 ;  /* 0x000000ffff060224 */ /* 0x002fe400078e000f */
[----:B------:R-:W-:Y:S01]  /*1d010*/  @P0 IMAD.MOV.U32 R7, RZ, RZ, R14 ;  /* 0x000000ffff070224 */ /* 0x000fe200078e000e */
[----:B------:R-:W-:Y:S01]  /*1d020*/  PRMT R23, RZ, 0x7610, R23 ;  /* 0x00007610ff177816 */ /* 0x000fe20000000017 */
[----:B------:R0:W-:Y:S04]  /*1d030*/  STL [R1+0x1d58], R14 ;  /* 0x001d580e01007387 */ /* 0x0001e80000100800 */
[----:B------:R4:W2:Y:S04]  /*1d040*/  @P0 LDG.E.U8 R33, desc[UR44][R6.64] ;  /* 0x0000002c06210981 */ /* 0x0008a8000c1e1100 */
[----:B------:R-:W2:Y:S01]  /*1d050*/  LDL R39, [R1+0x1650] ;  /* 0x0016500001277983 */ /* 0x000ea20000100800 */
[----:B------:R-:W-:-:S03]  /*1d060*/  ISETP.GT.AND P0, PT, R4, 0x2, PT ;  /* 0x000000020400780c */ /* 0x000fc60003f04270 */
[----:B------:R-:W2:Y:S01]  /*1d070*/  LDL R126, [R1+0x1644] ;  /* 0x00164400017e7983 */ /* 0x000ea20000100800 */
[----:B------:R-:W-:-:S03]  /*1d080*/  PRMT R32, RZ, 0x7610, R32 ;  /* 0x00007610ff207816 */ /* 0x000fc60000000020 */
[----:B------:R-:W2:Y:S01]  /*1d090*/  LDL R25, [R1+0x1640] ;  /* 0x0016400001197983 */ /* 0x000ea20000100800 */
[----:B------:R-:W-:Y:S01]  /*1d0a0*/  PRMT R37, RZ, 0x7610, R37 ;  /* 0x00007610ff257816 */ /* 0x000fe20000000025 */
[----:B----4-:R-:W-:Y:S02]  /*1d0b0*/  @P1 IMAD.MOV.U32 R7, RZ, RZ, R40 ;  /* 0x000000ffff071224 */ /* 0x010fe400078e0028 */
[----:B------:R-:W4:Y:S01]  /*1d0c0*/  LDL R40, [R1+0x164c] ;  /* 0x00164c0001287983 */ /* 0x000f220000100800 */
[----:B------:R-:W-:Y:S02]  /*1d0d0*/  PRMT R31, RZ, 0x7610, R31 ;  /* 0x00007610ff1f7816 */ /* 0x000fe4000000001f */
[----:B------:R-:W-:Y:S01]  /*1d0e0*/  PRMT R20, RZ, 0x7610, R20 ;  /* 0x00007610ff147816 */ /* 0x000fe20000000014 */
[----:B---3--:R-:W-:-:S05]  /*1d0f0*/  @P1 IMAD.MOV.U32 R6, RZ, RZ, R17 ;  /* 0x000000ffff061224 */ /* 0x008fca00078e0011 */
[----:B------:R1:W3:Y:S02]  /*1d100*/  @P1 LDG.E.U8 R23, desc[UR44][R6.64] ;  /* 0x0000002c06171981 */ /* 0x0002e4000c1e1100 */
[----:B-1----:R-:W-:Y:S02]  /*1d110*/  @P1 IMAD.MOV.U32 R6, RZ, RZ, R46 ;  /* 0x000000ffff061224 */ /* 0x002fe400078e002e */
[----:B------:R-:W3:Y:S01]  /*1d120*/  LDL R46, [R1+0x1648] ;  /* 0x00164800012e7983 */ /* 0x000ee20000100800 */
[----:B------:R-:W-:-:S03]  /*1d130*/  @P1 IMAD.MOV.U32 R7, RZ, RZ, R34 ;  /* 0x000000ffff071224 */ /* 0x000fc600078e0022 */
[----:B------:R-:W3:Y:S04]  /*1d140*/  LDL R34, [R1+0x163c] ;  /* 0x00163c0001227983 */ /* 0x000ee80000100800 */
[----:B------:R2:W3:Y:S01]  /*1d150*/  @P1 LDG.E.U8 R32, desc[UR44][R6.64] ;  /* 0x0000002c06201981 */ /* 0x0004e2000c1e1100 */
[----:B------:R-:W-:Y:S01]  /*1d160*/  ISETP.GT.AND P1, PT, R4, 0x3, PT ;  /* 0x000000030400780c */ /* 0x000fe20003f24270 */
[----:B--2---:R-:W-:Y:S02]  /*1d170*/  @P0 IMAD.MOV.U32 R7, RZ, RZ, R125 ;  /* 0x000000ffff070224 */ /* 0x004fe400078e007d */
[----:B------:R-:W2:Y:S01]  /*1d180*/  LDL R125, [R1+0x1634] ;  /* 0x00163400017d7983 */ /* 0x000ea20000100800 */
[----:B------:R-:W-:-:S05]  /*1d190*/  @P0 IMAD.MOV.U32 R6, RZ, RZ, R45 ;  /* 0x000000ffff060224 */ /* 0x000fca00078e002d */
[----:B------:R1:W2:Y:S02]  /*1d1a0*/  @P0 LDG.E.U8 R37, desc[UR44][R6.64] ;  /* 0x0000002c06250981 */ /* 0x0002a4000c1e1100 */
[----:B-1----:R-:W-:Y:S02]  /*1d1b0*/  @P0 IMAD.MOV.U32 R7, RZ, RZ, R42 ;  /* 0x000000ffff070224 */ /* 0x002fe400078e002a */
[----:B------:R-:W2:Y:S01]  /*1d1c0*/  LDL R42, [R1+0x1638] ;  /* 0x00163800012a7983 */ /* 0x000ea20000100800 */
[----:B------:R-:W-:-:S03]  /*1d1d0*/  @P0 IMAD.MOV.U32 R6, RZ, RZ, R12 ;  /* 0x000000ffff060224 */ /* 0x000fc600078e000c */
[----:B------:R-:W-:Y:S04]  /*1d1e0*/  STL [R1+0x1d60], R12 ;  /* 0x001d600c01007387 */ /* 0x000fe80000100800 */
[----:B------:R1:W2:Y:S04]  /*1d1f0*/  @P0 LDG.E.U8 R31, desc[UR44][R6.64] ;  /* 0x0000002c061f0981 */ /* 0x0002a8000c1e1100 */
[----:B------:R-:W2:Y:S01]  /*1d200*/  LDL R45, [R1+0x162c] ;  /* 0x00162c00012d7983 */ /* 0x000ea20000100800 */
[----:B------:R-:W-:Y:S02]  /*1d210*/  PRMT R30, RZ, 0x7610, R30 ;  /* 0x00007610ff1e7816 */ /* 0x000fe4000000001e */
[----:B------:R-:W-:Y:S01]  /*1d220*/  PRMT R3, RZ, 0x7610, R3 ;  /* 0x00007610ff037816 */ /* 0x000fe20000000003 */
[----:B------:R-:W2:Y:S01]  /*1d230*/  LDL R128, [R1+0x1618] ;  /* 0x0016180001807983 */ /* 0x000ea20000100800 */
[----:B-1----:R-:W-:-:S03]  /*1d240*/  @P1 IMAD.MOV.U32 R7, RZ, RZ, R43 ;  /* 0x000000ffff071224 */ /* 0x002fc600078e002b */
[----:B------:R-:W2:Y:S01]  /*1d250*/  LDL R43, [R1+0x1630] ;  /* 0x00163000012b7983 */ /* 0x000ea20000100800 */
[----:B------:R-:W-:-:S05]  /*1d260*/  @P1 IMAD.MOV.U32 R6, RZ, RZ, R16 ;  /* 0x000000ffff061224 */ /* 0x000fca00078e0010 */
[----:B------:R1:W2:Y:S02]  /*1d270*/  @P1 LDG.E.U8 R20, desc[UR44][R6.64] ;  /* 0x0000002c06141981 */ /* 0x0002a4000c1e1100 */
[----:B-1----:R-:W-:Y:S02]  /*1d280*/  @P1 IMAD.MOV.U32 R6, RZ, RZ, R41 ;  /* 0x000000ffff061224 */ /* 0x002fe400078e0029 */
[----:B------:R-:W2:Y:S01]  /*1d290*/  LDL R41, [R1+0x1628] ;  /* 0x0016280001297983 */ /* 0x000ea20000100800 */
[----:B------:R-:W-:-:S03]  /*1d2a0*/  @P1 IMAD.MOV.U32 R7, RZ, RZ, R44 ;  /* 0x000000ffff071224 */ /* 0x000fc600078e002c */
[----:B------:R-:W2:Y:S01]  /*1d2b0*/  LDL R44, [R1+0x1624] ;  /* 0x00162400012c7983 */ /* 0x000ea20000100800 */
[----:B------:R-:W-:-:S03]  /*1d2c0*/  ISETP.GT.AND P0, PT, R4, 0x4, PT ;  /* 0x000000040400780c */ /* 0x000fc60003f04270 */
[----:B------:R1:W2:Y:S01]  /*1d2d0*/  @P1 LDG.E.U8 R30, desc[UR44][R6.64] ;  /* 0x0000002c061e1981 */ /* 0x0002a2000c1e1100 */
[----:B------:R-:W-:Y:S02]  /*1d2e0*/  ISETP.GT.AND P1, PT, R4, 0x5, PT ;  /* 0x000000050400780c */ /* 0x000fe40003f24270 */
[----:B------:R-:W-:-:S07]  /*1d2f0*/  PRMT R29, RZ, 0x7610, R29 ;  /* 0x00007610ff1d7816 */ /* 0x000fce000000001d */
[----:B-1----:R-:W-:Y:S02]  /*1d300*/  @P0 IMAD.MOV.U32 R6, RZ, RZ, R39 ;  /* 0x000000ffff060224 */ /* 0x002fe400078e0027 */
[----:B----4-:R-:W-:Y:S01]  /*1d310*/  @P0 IMAD.MOV.U32 R7, RZ, RZ, R40 ;  /* 0x000000ffff070224 */ /* 0x010fe200078e0028 */
[----:B------:R-:W4:Y:S04]  /*1d320*/  LDL R39, [R1+0x1620] ;  /* 0x0016200001277983 */ /* 0x000f280000100800 */
[----:B------:R1:W4:Y:S04]  /*1d330*/  @P0 LDG.E.U8 R3, desc[UR44][R6.64] ;  /* 0x0000002c06030981 */ /* 0x000328000c1e1100 */
[----:B------:R-:W4:Y:S01]  /*1d340*/  LDL R40, [R1+0x161c] ;  /* 0x00161c0001287983 */ /* 0x000f220000100800 */
[----:B-1----:R-:W-:Y:S01]  /*1d350*/  @P0 IMAD.MOV.U32 R7, RZ, RZ, R126 ;  /* 0x000000ffff070224 */ /* 0x002fe200078e007e */
[----:B------:R-:W-:-:S02]  /*1d360*/  PRMT R21, RZ, 0x7610, R21 ;  /* 0x00007610ff157816 */ /* 0x000fc40000000015 */
[----:B------:R-:W-:Y:S02]  /*1d370*/  PRMT R27, RZ, 0x7610, R27 ;  /* 0x00007610ff1b7816 */ /* 0x000fe4000000001b */
[----:B------:R-:W-:Y:S01]  /*1d380*/  PRMT R35, RZ, 0x7610, R35 ;  /* 0x00007610ff237816 */ /* 0x000fe20000000023 */
[----:B---3--:R-:W-:Y:S02]  /*1d390*/  @P0 IMAD.MOV.U32 R6, RZ, RZ, R46 ;  /* 0x000000ffff060224 */ /* 0x008fe400078e002e */
[----:B------:R-:W3:Y:S04]  /*1d3a0*/  LDL R46, [R1+0x160c] ;  /* 0x00160c00012e7983 */ /* 0x000ee80000100800 */
[----:B------:R1:W3:Y:S02]  /*1d3b0*/  @P0 LDG.E.U8 R29, desc[UR44][R6.64] ;  /* 0x0000002c061d0981 */ /* 0x0002e4000c1e1100 */
[----:B-1----:R-:W-:-:S02]  /*1d3c0*/  @P1 IMAD.MOV.U32 R7, RZ, RZ, R34 ;  /* 0x000000ffff071224 */ /* 0x002fc400078e0022 */
[----:B------:R-:W-:Y:S01]  /*1d3d0*/  @P1 IMAD.MOV.U32 R6, RZ, RZ, R25 ;  /* 0x000000ffff061224 */ /* 0x000fe200078e0019 */
[----:B------:R-:W3:Y:S04]  /*1d3e0*/  LDL R34, [R1+0x1610] ;  /* 0x0016100001227983 */ /* 0x000ee80000100800 */
[----:B------:R-:W3:Y:S01]  /*1d3f0*/  LDL.LU R25, [R1+0x1614] ;  /* 0x0016140001197983 */ /* 0x000ee20000300800 */
[----:B------:R-:W-:-:S03]  /*1d400*/  ISETP.GT.AND P0, PT, R4, 0x6, PT ;  /* 0x000000060400780c */ /* 0x000fc60003f04270 */
[----:B------:R2:W3:Y:S04]  /*1d410*/  @P1 LDG.E.U8 R21, desc[UR44][R6.64] ;  /* 0x0000002c06151981 */ /* 0x0004e8000c1e1100 */
[----:B------:R-:W3:Y:S04]  /*1d420*/  LDL R127, [R1+0x1604] ;  /* 0x00160400017f7983 */ /* 0x000ee80000100800 */
[----:B------:R-:W3:Y:S01]  /*1d430*/  LDL R126, [R1+0x15f4] ;  /* 0x0015f400017e7983 */ /* 0x000ee20000100800 */
[----:B--2---:R-:W-:-:S03]  /*1d440*/  @P1 IMAD.MOV.U32 R7, RZ, RZ, R125 ;  /* 0x000000ffff071224 */ /* 0x004fc600078e007d */
[----:B------:R-:W2:Y:S01]  /*1d450*/  LDL R125, [R1+0x15fc] ;  /* 0x0015fc00017d7983 */ /* 0x000ea20000100800 */
[----:B------:R-:W-:-:S03]  /*1d460*/  @P1 IMAD.MOV.U32 R6, RZ, RZ, R42 ;  /* 0x000000ffff061224 */ /* 0x000fc600078e002a */
[----:B------:R-:W2:Y:S04]  /*1d470*/  LDL R42, [R1+0x1608] ;  /* 0x00160800012a7983 */ /* 0x000ea80000100800 */
[----:B------:R1:W2:Y:S02]  /*1d480*/  @P1 LDG.E.U8 R27, desc[UR44][R6.64] ;  /* 0x0000002c061b1981 */ /* 0x0002a4000c1e1100 */
[----:B-1----:R-:W-:Y:S02]  /*1d490*/  @P0 IMAD.MOV.U32 R7, RZ, RZ, R45 ;  /* 0x000000ffff070224 */ /* 0x002fe400078e002d */
[----:B------:R-:W-:Y:S01]  /*1d4a0*/  @P0 IMAD.MOV.U32 R6, RZ, RZ, R43 ;  /* 0x000000ffff060224 */ /* 0x000fe200078e002b */
[----:B------:R-:W-:Y:S01]  /*1d4b0*/  ISETP.GT.AND P1, PT, R4, 0x7, PT ;  /* 0x000000070400780c */ /* 0x000fe20003f24270 */
[----:B------:R-:W2:Y:S04]  /*1d4c0*/  LDL R43, [R1+0x1600] ;  /* 0x00160000012b7983 */ /* 0x000ea80000100800 */
[----:B------:R1:W2:Y:S01]  /*1d4d0*/  @P0 LDG.E.U8 R35, desc[UR44][R6.64] ;  /* 0x0000002c06230981 */ /* 0x0002a2000c1e1100 */
[----:B------:R-:W-:-:S02]  /*1d4e0*/  PRMT R26, RZ, 0x7610, R26 ;  /* 0x00007610ff1a7816 */ /* 0x000fc4000000001a */
[----:B------:R-:W-:Y:S01]  /*1d4f0*/  PRMT R5, RZ, 0x7610, R5 ;  /* 0x00007610ff057816 */ /* 0x000fe20000000005 */
[----:B------:R-:W2:Y:S01]  /*1d500*/  LDL R45, [R1+0x15e4] ;  /* 0x0015e400012d7983 */ /* 0x000ea20000100800 */
[----:B-1----:R-:W-:-:S03]  /*1d510*/  @P0 IMAD.MOV.U32 R6, RZ, RZ, R41 ;  /* 0x000000ffff060224 */ /* 0x002fc600078e0029 */
[----:B------:R-:W2:Y:S01]  /*1d520*/  LDL R41, [R1+0x15f8] ;  /* 0x0015f80001297983 */ /* 0x000ea20000100800 */
[----:B------:R-:W-:-:S03]  /*1d530*/  @P0 IMAD.MOV.U32 R7, RZ, RZ, R44 ;  /* 0x000000ffff070224 */ /* 0x000fc600078e002c */
[----:B------:R-:W2:Y:S04]  /*1d540*/  LDL R44, [R1+0x15ec] ;  /* 0x0015ec00012c7983 */ /* 0x000ea80000100800 */
[----:B------:R4:W2:Y:S01]  /*1d550*/  @P0 LDG.E.U8 R26, desc[UR44][R6.64] ;  /* 0x0000002c061a0981 */ /* 0x0008a2000c1e1100 */
[----:B------:R-:W-:Y:S01]  /*1d560*/  ISETP.GT.AND P0, PT, R4, 0x8, PT ;  /* 0x000000080400780c */ /* 0x000fe20003f04270 */
[----:B----4-:R-:W-:Y:S02]  /*1d570*/  @P1 IMAD.MOV.U32 R6, RZ, RZ, R39 ;  /* 0x000000ffff061224 */ /* 0x010fe400078e0027 */
[----:B------:R-:W4:Y:S01]  /*1d580*/  LDL R39, [R1+0x15f0] ;  /* 0x0015f00001277983 */ /* 0x000f220000100800 */
[----:B0-----:R-:W-:Y:S01]  /*1d590*/  PRMT R14, RZ, 0x7610, R14 ;  /* 0x00007610ff0e7816 */ /* 0x001fe2000000000e */
[----:B------:R-:W-:-:S02]  /*1d5a0*/  @P1 IMAD.MOV.U32 R7, RZ, RZ, R40 ;  /* 0x000000ffff071224 */ /* 0x000fc400078e0028 */
[----:B------:R-:W4:Y:S04]  /*1d5b0*/  LDL R40, [R1+0x15e8] ;  /* 0x0015e80001287983 */ /* 0x000f280000100800 */
[----:B------:R0:W4:Y:S01]  /*1d5c0*/  @P1 LDG.E.U8 R5, desc[UR44][R6.64] ;  /* 0x0000002c06051981 */ /* 0x000122000c1e1100 */
[----:B------:R-:W-:Y:S01]  /*1d5d0*/  PRMT R251, RZ, 0x7610, R251 ;  /* 0x00007610fffb7816 */ /* 0x000fe200000000fb */
[----:B0-----:R-:W-:Y:S01]  /*1d5e0*/  @P1 IMAD.MOV.U32 R6, RZ, RZ, R128 ;  /* 0x000000ffff061224 */ /* 0x001fe200078e0080 */
[----:B------:R-:W-:Y:S02]  /*1d5f0*/  PRMT R0, RZ, 0x7610, R0 ;  /* 0x00007610ff007816 */ /* 0x000fe40000000000 */
[----:B------:R-:W-:Y:S02]  /*1d600*/  PRMT R19, RZ, 0x7610, R19 ;  /* 0x00007610ff137816 */ /* 0x000fe40000000013 */
[----:B------:R-:W-:Y:S01]  /*1d610*/  PRMT R252, RZ, 0x7610, R252 ;  /* 0x00007610fffc7816 */ /* 0x000fe200000000fc */
[----:B---3--:R-:W-:-:S05]  /*1d620*/  @P1 IMAD.MOV.U32 R7, RZ, RZ, R25 ;  /* 0x000000ffff071224 */ /* 0x008fca00078e0019 */
[----:B------:R0:W3:Y:S01]  /*1d630*/  @P1 LDG.E.U8 R14, desc[UR44][R6.64] ;  /* 0x0000002c060e1981 */ /* 0x0000e2000c1e1100 */
[----:B------:R-:W-:Y:S01]  /*1d640*/  ISETP.GT.AND P1, PT, R4, 0x9, PT ;  /* 0x000000090400780c */ /* 0x000fe20003f24270 */
[----:B0-----:R-:W-:Y:S02]  /*1d650*/  @P0 IMAD.MOV.U32 R6, RZ, RZ, R34 ;  /* 0x000000ffff060224 */ /* 0x001fe400078e0022 */
[----:B------:R-:W-:Y:S01]  /*1d660*/  @P0 IMAD.MOV.U32 R7, RZ, RZ, R46 ;  /* 0x000000ffff070224 */ /* 0x000fe200078e002e */
[----:B------:R-:W3:Y:S04]  /*1d670*/  LDL R34, [R1+0x15e0] ;  /* 0x0015e00001227983 */ /* 0x000ee80000100800 */
[----:B------:R-:W3:Y:S04]  /*1d680*/  LDL R46, [R1+0x15dc] ;  /* 0x0015dc00012e7983 */ /* 0x000ee80000100800 */
[----:B------:R0:W3:Y:S02]  /*1d690*/  @P0 LDG.E.U8 R251, desc[UR44][R6.64] ;  /* 0x0000002c06fb0981 */ /* 0x0000e4000c1e1100 */
[----:B0-----:R-:W-:Y:S01]  /*1d6a0*/  @P0 IMAD.MOV.U32 R7, RZ, RZ, R127 ;  /* 0x000000ffff070224 */ /* 0x001fe200078e007f */
[----:B------:R-:W-:Y:S01]  /*1d6b0*/  PRMT R249, RZ, 0x7610, R249 ;  /* 0x00007610fff97816 */ /* 0x000fe200000000f9 */
[----:B------:R-:W3:Y:S01]  /*1d6c0*/  LDL R127, [R1+0x15b4] ;  /* 0x0015b400017f7983 */ /* 0x000ee20000100800 */
[----:B--2---:R-:W-:-:S03]  /*1d6d0*/  @P0 IMAD.MOV.U32 R6, RZ, RZ, R42 ;  /* 0x000000ffff060224 */ /* 0x004fc600078e002a */
[----:B------:R-:W2:Y:S04]  /*1d6e0*/  LDL R42, [R1+0x15d8] ;  /* 0x0015d800012a7983 */ /* 0x000ea80000100800 */
[----:B------:R0:W2:Y:S02]  /*1d6f0*/  @P0 LDG.E.U8 R0, desc[UR44][R6.64] ;  /* 0x0000002c06000981 */ /* 0x0000a4000c1e1100 */
[----:B0-----:R-:W-:Y:S02]  /*1d700*/  @P1 IMAD.MOV.U32 R7, RZ, RZ, R125 ;  /* 0x000000ffff071224 */ /* 0x001fe400078e007d */
[----:B------:R-:W2:Y:S01]  /*1d710*/  LDL R125, [R1+0x15d4] ;  /* 0x0015d400017d7983 */ /* 0x000ea20000100800 */
[----:B------:R-:W-:Y:S01]  /*1d720*/  ISETP.GT.AND P0, PT, R4, 0xa, PT ;  /* 0x0000000a0400780c */ /* 0x000fe20003f04270 */
[----:B------:R-:W-:-:S02]  /*1d730*/  @P1 IMAD.MOV.U32 R6, RZ, RZ, R43 ;  /* 0x000000ffff061224 */ /* 0x000fc400078e002b */
[----:B------:R-:W2:Y:S04]  /*1d740*/  LDL R43, [R1+0x15d0] ;  /* 0x0015d000012b7983 */ /* 0x000ea80000100800 */
[----:B------:R0:W2:Y:S02]  /*1d750*/  @P1 LDG.E.U8 R19, desc[UR44][R6.64] ;  /* 0x0000002c06131981 */ /* 0x0000a4000c1e1100 */
[----:B0-----:R-:W-:Y:S02]  /*1d760*/  @P1 IMAD.MOV.U32 R7, RZ, RZ, R126 ;  /* 0x000000ffff071224 */ /* 0x001fe400078e007e */
[----:B------:R-:W2:Y:S01]  /*1d770*/  LDL R126, [R1+0x15cc] ;  /* 0x0015cc00017e7983 */ /* 0x000ea20000100800 */
[----:B------:R-:W-:-:S03]  /*1d780*/  @P1 IMAD.MOV.U32 R6, RZ, RZ, R41 ;  /* 0x000000ffff061224 */ /* 0x000fc600078e0029 */
[----:B------:R-:W2:Y:S04]  /*1d790*/  LDL R41, [R1+0x15c8] ;  /* 0x0015c80001297983 */ /* 0x000ea80000100800 */
[----:B------:R0:W2:Y:S02]  /*1d7a0*/  @P1 LDG.E.U8 R252, desc[UR44][R6.64] ;  /* 0x0000002c06fc1981 */ /* 0x0000a4000c1e1100 */
[----:B0-----:R-:W-:Y:S02]  /*1d7b0*/  @P0 IMAD.MOV.U32 R7, RZ, RZ, R44 ;  /* 0x000000ffff070224 */ /* 0x001fe400078e002c */
[----:B------:R-:W2:Y:S01]  /*1d7c0*/  LDL R44, [R1+0x15c4] ;  /* 0x0015c400012c7983 */ /* 0x000ea20000100800 */
[----:B----4-:R-:W-:Y:S01]  /*1d7d0*/  @P0 IMAD.MOV.U32 R6, RZ, RZ, R39 ;  /* 0x000000ffff060224 */ /* 0x010fe200078e0027 */
[----:B------:R-:W-:-:S02]  /*1d7e0*/  ISETP.GT.AND P1, PT, R4, 0xb, PT ;  /* 0x0000000b0400780c */ /* 0x000fc40003f24270 */
[----:B------:R-:W4:Y:S04]  /*1d7f0*/  LDL R39, [R1+0x15c0] ;  /* 0x0015c00001277983 */ /* 0x000f280000100800 */
[----:B------:R0:W4:Y:S01]  /*1d800*/  @P0 LDG.E.U8 R249, desc[UR44][R6.64] ;  /* 0x0000002c06f90981 */ /* 0x000122000c1e1100 */
[----:B------:R-:W-:Y:S01]  /*1d810*/  PRMT R250, RZ, 0x7610, R250 ;  /* 0x00007610fffa7816 */ /* 0x000fe200000000fa */
[----:B0-----:R-:W-:Y:S02]  /*1d820*/  @P0 IMAD.MOV.U32 R7, RZ, RZ, R45 ;  /* 0x000000ffff070224 */ /* 0x001fe400078e002d */
[----:B------:R-:W4:Y:S01]  /*1d830*/  LDL R45, [R1+0x15bc] ;  /* 0x0015bc00012d7983 */ /* 0x000f220000100800 */
[----:B------:R-:W-:-:S03]  /*1d840*/  @P0 IMAD.MOV.U32 R6, RZ, RZ, R40 ;  /* 0x000000ffff060224 */ /* 0x000fc600078e0028 */
[----:B------:R-:W4:Y:S04]  /*1d850*/  LDL R40, [R1+0x15b8] ;  /* 0x0015b80001287983 */ /* 0x000f280000100800 */
[----:B------:R3:W4:Y:S01]  /*1d860*/  @P0 LDG.E.U8 R250, desc[UR44][R6.64] ;  /* 0x0000002c06fa0981 */ /* 0x000722000c1e1100 */
[----:B------:R-:W-:Y:S02]  /*1d870*/  PRMT R247, RZ, 0x7610, R247 ;  /* 0x00007610fff77816 */ /* 0x000fe400000000f7 */
[----:B------:R-:W-:Y:S02]  /*1d880*/  ISETP.GT.AND P0, PT, R4, 0xc, PT ;  /* 0x0000000c0400780c */ /* 0x000fe40003f04270 */
[----:B------:R-:W-:Y:S02]  /*1d890*/  PRMT R248, RZ, 0x7610, R248 ;  /* 0x00007610fff87816 */ /* 0x000fe400000000f8 */
[----:B------:R-:W-:Y:S01]  /*1d8a0*/  PRMT R11, RZ, 0x7610, R11 ;  /* 0x00007610ff0b7816 */ /* 0x000fe2000000000b */
[----:B---3--:R-:W-:-:S02]  /*1d8b0*/  @P1 IMAD.MOV.U32 R7, RZ, RZ, R46 ;  /* 0x000000ffff071224 */ /* 0x008fc400078e002e */
[----:B------:R-:W3:Y:S01]  /*1d8c0*/  LDL R46, [R1+0x15ac] ;  /* 0x0015ac00012e7983 */ /* 0x000ee20000100800 */
[----:B------:R-:W-:-:S03]  /*1d8d0*/  @P1 IMAD.MOV.U32 R6, RZ, RZ, R34 ;  /* 0x000000ffff061224 */ /* 0x000fc600078e0022 */
[----:B------:R-:W3:Y:S04]  /*1d8e0*/  LDL R34, [R1+0x15b0] ;  /* 0x0015b00001227983 */ /* 0x000ee80000100800 */
[----:B------:R2:W3:Y:S02]  /*1d8f0*/  @P1 LDG.E.U8 R247, desc[UR44][R6.64] ;  /* 0x0000002c06f71981 */ /* 0x0004e4000c1e1100 */
[----:B--2---:R-:W-:Y:S02]  /*1d900*/  @P1 IMAD.MOV.U32 R6, RZ, RZ, R42 ;  /* 0x000000ffff061224 */ /* 0x004fe400078e002a */
[----:B------:R-:W2:Y:S01]  /*1d910*/  LDL R42, [R1+0x15a8] ;  /* 0x0015a800012a7983 */ /* 0x000ea20000100800 */
[----:B------:R-:W-:-:S03]  /*1d920*/  @P1 IMAD.MOV.U32 R7, RZ, RZ, R125 ;  /* 0x000000ffff071224 */ /* 0x000fc600078e007d */
        /* <DEDUP_REMOVED lines=9> */
[----:B------:R-:W-:Y:S01]  /*1d9c0*/  ISETP.GT.AND P1, PT, R4, 0xd, PT ;  /* 0x0000000d0400780c */ /* 0x000fe20003f24270 */
[----:B------:R-:W-:Y:S01]  /*1d9d0*/  @P0 IMAD.MOV.U32 R6, RZ, RZ, R41 ;  /* 0x000000ffff060224 */ /* 0x000fe200078e0029 */
[----:B------:R-:W-:Y:S01]  /*1d9e0*/  PRMT R246, RZ, 0x7610, R246 ;  /* 0x00007610fff67816 */ /* 0x000fe200000000f6 */
[----:B------:R-:W2:Y:S01]  /*1d9f0*/  LDL R41, [R1+0x1598] ;  /* 0x0015980001297983 */ /* 0x000ea20000100800 */
[----:B------:R-:W-:-:S04]  /*1da00*/  PRMT R10, RZ, 0x7610, R10 ;  /* 0x00007610ff0a7816 */ /* 0x000fc8000000000a */
[----:B------:R4:W2:Y:S01]  /*1da10*/  @P0 LDG.E.U8 R246, desc[UR44][R6.64] ;  /* 0x0000002c06f60981 */ /* 0x0008a2000c1e1100 */
[----:B------:R-:W-:Y:S02]  /*1da20*/  ISETP.GT.AND P0, PT, R4, 0xe, PT ;  /* 0x0000000e0400780c */ /* 0x000fe40003f04270 */
[----:B------:R-:W-:Y:S02]  /*1da30*/  PRMT R245, RZ, 0x7610, R245 ;  /* 0x00007610fff57816 */ /* 0x000fe400000000f5 */
[----:B----4-:R-:W-:Y:S02]  /*1da40*/  @P1 IMAD.MOV.U32 R6, RZ, RZ, R39 ;  /* 0x000000ffff061224 */ /* 0x010fe400078e0027 */
[----:B------:R-:W-:Y:S01]  /*1da50*/  @P1 IMAD.MOV.U32 R7, RZ, RZ, R45 ;  /* 0x000000ffff071224 */ /* 0x000fe200078e002d */
[----:B------:R-:W4:Y:S04]  /*1da60*/  LDL R39, [R1+0x1590] ;  /* 0x0015900001277983 */ /* 0x000f280000100800 */
[----:B------:R0:W4:Y:S04]  /*1da70*/  @P1 LDG.E.U8 R10, desc[UR44][R6.64] ;  /* 0x0000002c060a1981 */ /* 0x000128000c1e1100 */
[----:B------:R-:W4:Y:S01]  /*1da80*/  LDL R45, [R1+0x158c] ;  /* 0x00158c00012d7983 */ /* 0x000f220000100800 */
[----:B0-----:R-:W-:-:S02]  /*1da90*/  @P1 IMAD.MOV.U32 R6, RZ, RZ, R40 ;  /* 0x000000ffff061224 */ /* 0x001fc400078e0028 */
[----:B------:R-:W-:Y:S01]  /*1daa0*/  @P1 IMAD.MOV.U32 R7, RZ, RZ, R127 ;  /* 0x000000ffff071224 */ /* 0x000fe200078e007f */
[----:B------:R-:W-:Y:S01]  /*1dab0*/  PRMT R9, RZ, 0x7610, R9 ;  /* 0x00007610ff097816 */ /* 0x000fe20000000009 */
[----:B------:R-:W4:Y:S04]  /*1dac0*/  LDL R40, [R1+0x1588] ;  /* 0x0015880001287983 */ /* 0x000f280000100800 */
[----:B------:R3:W4:Y:S01]  /*1dad0*/  @P1 LDG.E.U8 R245, desc[UR44][R6.64] ;  /* 0x0000002c06f51981 */ /* 0x000722000c1e1100 */
[----:B------:R-:W-:Y:S02]  /*1dae0*/  ISETP.GT.AND P1, PT, R4, 0xf, PT ;  /* 0x0000000f0400780c */ /* 0x000fe40003f24270 */
[----:B------:R-:W-:Y:S01]  /*1daf0*/  PRMT R244, RZ, 0x7610, R244 ;  /* 0x00007610fff47816 */ /* 0x000fe200000000f4 */
[----:B------:R-:W4:Y:S01]  /*1db00*/  LDL R127, [R1+0x1564] ;  /* 0x00156400017f7983 */ /* 0x000f220000100800 */
        /* <DEDUP_REMOVED lines=12> */
[----:B------:R-:W-:Y:S01]  /*1dbd0*/  @P1 IMAD.MOV.U32 R7, RZ, RZ, R126 ;  /* 0x000000ffff071224 */ /* 0x000fe200078e007e */
[----:B------:R-:W-:Y:S01]  /*1dbe0*/  ISETP.GT.AND P0, PT, R4, 0x10, PT ;  /* 0x000000100400780c */ /* 0x000fe20003f04270 */
[----:B------:R-:W2:Y:S04]  /*1dbf0*/  LDL R126, [R1+0x1574] ;  /* 0x00157400017e7983 */ /* 0x000ea80000100800 */
[----:B------:R0:W2:Y:S04]  /*1dc00*/  @P1 LDG.E.U8 R8, desc[UR44][R6.64] ;  /* 0x0000002c06081981 */ /* 0x0000a8000c1e1100 */
[----:B------:R-:W2:Y:S01]  /*1dc10*/  LDL R43, [R1+0x1570] ;  /* 0x00157000012b7983 */ /* 0x000ea20000100800 */
[----:B0-----:R-:W-:-:S03]  /*1dc20*/  @P1 IMAD.MOV.U32 R7, RZ, RZ, R44 ;  /* 0x000000ffff071224 */ /* 0x001fc600078e002c */
[----:B------:R-:W2:Y:S01]  /*1dc30*/  LDL R44, [R1+0x156c] ;  /* 0x00156c00012c7983 */ /* 0x000ea20000100800 */
[----:B------:R-:W-:Y:S01]  /*1dc40*/  PRMT R241, RZ, 0x7610, R241 ;  /* 0x00007610fff17816 */ /* 0x000fe200000000f1 */
[----:B------:R-:W-:Y:S02]  /*1dc50*/  @P1 IMAD.MOV.U32 R6, RZ, RZ, R41 ;  /* 0x000000ffff061224 */ /* 0x000fe400078e0029 */
[----:B------:R-:W2:Y:S01]  /*1dc60*/  LDL R41, [R1+0x1568] ;  /* 0x0015680001297983 */ /* 0x000ea20000100800 */
[----:B------:R-:W-:-:S03]  /*1dc70*/  PRMT R242, RZ, 0x7610, R242 ;  /* 0x00007610fff27816 */ /* 0x000fc600000000f2 */
[----:B------:R4:W2:Y:S01]  /*1dc80*/  @P1 LDG.E.U8 R241, desc[UR44][R6.64] ;  /* 0x0000002c06f11981 */ /* 0x0008a2000c1e1100 */
[----:B------:R-:W-:Y:S01]  /*1dc90*/  ISETP.GT.AND P1, PT, R4, 0x11, PT ;  /* 0x000000110400780c */ /* 0x000fe20003f24270 */
[----:B----4-:R-:W-:Y:S02]  /*1dca0*/  @P0 IMAD.MOV.U32 R6, RZ, RZ, R39 ;  /* 0x000000ffff060224 */ /* 0x010fe400078e0027 */
[----:B------:R-:W4:Y:S01]  /*1dcb0*/  LDL R39, [R1+0x1560] ;  /* 0x0015600001277983 */ /* 0x000f220000100800 */
[----:B------:R-:W-:-:S03]  /*1dcc0*/  @P0 IMAD.MOV.U32 R7, RZ, RZ, R45 ;  /* 0x000000ffff070224 */ /* 0x000fc600078e002d */
[----:B------:R-:W4:Y:S04]  /*1dcd0*/  LDL R45, [R1+0x155c] ;  /* 0x00155c00012d7983 */ /* 0x000f280000100800 */
[----:B------:R0:W4:Y:S01]  /*1dce0*/  @P0 LDG.E.U8 R242, desc[UR44][R6.64] ;  /* 0x0000002c06f20981 */ /* 0x000122000c1e1100 */
[----:B------:R-:W-:Y:S01]  /*1dcf0*/  PRMT R243, RZ, 0x7610, R243 ;  /* 0x00007610fff37816 */ /* 0x000fe200000000f3 */
[----:B0-----:R-:W-:Y:S02]  /*1dd00*/  @P0 IMAD.MOV.U32 R6, RZ, RZ, R40 ;  /* 0x000000ffff060224 */ /* 0x001fe400078e0028 */
[----:B------:R-:W4:Y:S01]  /*1dd10*/  LDL R40, [R1+0x1558] ;  /* 0x0015580001287983 */ /* 0x000f220000100800 */
[----:B------:R-:W-:Y:S02]  /*1dd20*/  PRMT R239, RZ, 0x7610, R239 ;  /* 0x00007610ffef7816 */ /* 0x000fe400000000ef */
[----:B------:R-:W-:Y:S01]  /*1dd30*/  PRMT R240, RZ, 0x7610, R240 ;  /* 0x00007610fff07816 */ /* 0x000fe200000000f0 */
[----:B---3--:R-:W-:-:S02]  /*1dd40*/  @P0 IMAD.MOV.U32 R7, RZ, RZ, R46 ;  /* 0x000000ffff070224 */ /* 0x008fc400078e002e */
[----:B------:R-:W3:Y:S04]  /*1dd50*/  LDL R46, [R1+0x1554] ;  /* 0x00155400012e7983 */ /* 0x000ee80000100800 */
[----:B------:R0:W3:Y:S01]  /*1dd60*/  @P0 LDG.E.U8 R243, desc[UR44][R6.64] ;  /* 0x0000002c06f30981 */ /* 0x0000e2000c1e1100 */
[----:B------:R-:W-:Y:S01]  /*1dd70*/  ISETP.GT.AND P0, PT, R4, 0x12, PT ;  /* 0x000000120400780c */ /* 0x000fe20003f04270 */
[----:B0-----:R-:W-:Y:S02]  /*1dd80*/  @P1 IMAD.MOV.U32 R6, RZ, RZ, R34 ;  /* 0x000000ffff061224 */ /* 0x001fe400078e0022 */
[----:B------:R-:W3:Y:S01]  /*1dd90*/  LDL R34, [R1+0x1550] ;  /* 0x0015500001227983 */ /* 0x000ee20000100800 */
[----:B--2---:R-:W-:-:S03]  /*1dda0*/  @P1 IMAD.MOV.U32 R7, RZ, RZ, R125 ;  /* 0x000000ffff071224 */ /* 0x004fc600078e007d */
        /* <DEDUP_REMOVED lines=9> */
[----:B------:R-:W-:Y:S01]  /*1de40*/  PRMT R237, RZ, 0x7610, R237 ;  /* 0x00007610ffed7816 */ /* 0x000fe200000000ed */
[----:B------:R-:W-:Y:S01]  /*1de50*/  @P0 IMAD.MOV.U32 R6, RZ, RZ, R43 ;  /* 0x000000ffff060224 */ /* 0x000fe200078e002b */
[----:B------:R-:W-:Y:S01]  /*1de60*/  ISETP.GT.AND P1, PT, R4, 0x13, PT ;  /* 0x000000130400780c */ /* 0x000fe20003f24270 */
[----:B------:R-:W2:Y:S01]  /*1de70*/  LDL R43, [R1+0x1540] ;  /* 0x00154000012b7983 */ /* 0x000ea20000100800 */
[----:B------:R-:W-:-:S03]  /*1de80*/  PRMT R238, RZ, 0x7610, R238 ;  /* 0x00007610ffee7816 */ /* 0x000fc600000000ee */
[----:B------:R0:W2:Y:S01]  /*1de90*/  @P0 LDG.E.U8 R237, desc[UR44][R6.64] ;  /* 0x0000002c06ed0981 */ /* 0x0000a2000c1e1100 */
[----:B------:R-:W-:Y:S01]  /*1dea0*/  PRMT R235, RZ, 0x7610, R235 ;  /* 0x00007610ffeb7816 */ /* 0x000fe200000000eb */
[----:B0-----:R-:W-:Y:S02]  /*1deb0*/  @P0 IMAD.MOV.U32 R6, RZ, RZ, R41 ;  /* 0x000000ffff060224 */ /* 0x001fe400078e0029 */
[----:B------:R-:W-:Y:S01]  /*1dec0*/  @P0 IMAD.MOV.U32 R7, RZ, RZ, R127 ;  /* 0x000000ffff070224 */ /* 0x000fe200078e007f */
[----:B------:R-:W2:Y:S04]  /*1ded0*/  LDL R41, [R1+0x1538] ;  /* 0x0015380001297983 */ /* 0x000ea80000100800 */
[----:B------:R4:W2:Y:S01]  /*1dee0*/  @P0 LDG.E.U8 R238, desc[UR44][R6.64] ;  /* 0x0000002c06ee0981 */ /* 0x0008a2000c1e1100 */
[----:B------:R-:W-:-:S02]  /*1def0*/  ISETP.GT.AND P0, PT, R4, 0x14, PT ;  /* 0x000000140400780c */ /* 0x000fc40003f04270 */
[----:B------:R-:W-:Y:S01]  /*1df00*/  PRMT R236, RZ, 0x7610, R236 ;  /* 0x00007610ffec7816 */ /* 0x000fe200000000ec */
[----:B------:R-:W2:Y:S01]  /*1df10*/  LDL R127, [R1+0x1514] ;  /* 0x00151400017f7983 */ /* 0x000ea20000100800 */
[----:B----4-:R-:W-:Y:S02]  /*1df20*/  @P1 IMAD.MOV.U32 R7, RZ, RZ, R45 ;  /* 0x000000ffff071224 */ /* 0x010fe400078e002d */
[----:B------:R-:W-:Y:S01]  /*1df30*/  @P1 IMAD.MOV.U32 R6, RZ, RZ, R39 ;  /* 0x000000ffff061224 */ /* 0x000fe200078e0027 */
[----:B------:R-:W4:Y:S04]  /*1df40*/  LDL R45, [R1+0x1534] ;  /* 0x00153400012d7983 */ /* 0x000f280000100800 */
[----:B------:R0:W4:Y:S04]  /*1df50*/  @P1 LDG.E.U8 R235, desc[UR44][R6.64] ;  /* 0x0000002c06eb1981 */ /* 0x000128000c1e1100 */
[----:B------:R-:W4:Y:S01]  /*1df60*/  LDL R39, [R1+0x1530] ;  /* 0x0015300001277983 */ /* 0x000f220000100800 */
[----:B0-----:R-:W-:Y:S01]  /*1df70*/  @P1 IMAD.MOV.U32 R6, RZ, RZ, R40 ;  /* 0x000000ffff061224 */ /* 0x001fe200078e0028 */
[----:B------:R-:W-:-:S02]  /*1df80*/  PRMT R233, RZ, 0x7610, R233 ;  /* 0x00007610ffe97816 */ /* 0x000fc400000000e9 */
[----:B------:R-:W4:Y:S01]  /*1df90*/  LDL R40, [R1+0x1528] ;  /* 0x0015280001287983 */ /* 0x000f220000100800 */
[----:B------:R-:W-:Y:S01]  /*1dfa0*/  PRMT R234, RZ, 0x7610, R234 ;  /* 0x00007610ffea7816 */ /* 0x000fe200000000ea */
[----:B---3--:R-:W-:Y:S02]  /*1dfb0*/  @P1 IMAD.MOV.U32 R7, RZ, RZ, R46 ;  /* 0x000000ffff071224 */ /* 0x008fe400078e002e */
[----:B------:R-:W3:Y:S04]  /*1dfc0*/  LDL R46, [R1+0x152c] ;  /* 0x00152c00012e7983 */ /* 0x000ee80000100800 */
[----:B------:R0:W3:Y:S01]  /*1dfd0*/  @P1 LDG.E.U8 R236, desc[UR44][R6.64] ;  /* 0x0000002c06ec1981 */ /* 0x0000e2000c1e1100 */
[----:B------:R-:W-:Y:S01]  /*1dfe0*/  ISETP.GT.AND P1, PT, R4, 0x15, PT ;  /* 0x000000150400780c */ /* 0x000fe20003f24270 */
[----:B0-----:R-:W-:-:S02]  /*1dff0*/  @P0 IMAD.MOV.U32 R6, RZ, RZ, R34 ;  /* 0x000000ffff060224 */ /* 0x001fc400078e0022 */
        /* <DEDUP_REMOVED lines=16> */
[----:B------:R0:W2:Y:S02]  /*1e100*/  @P1 LDG.E.U8 R231, desc[UR44][R6.64] ;  /* 0x0000002c06e71981 */ /* 0x0000a4000c1e1100 */
[----:B0-----:R-:W-:Y:S02]  /*1e110*/  @P1 IMAD.MOV.U32 R6, RZ, RZ, R41 ;  /* 0x000000ffff061224 */ /* 0x001fe400078e0029 */
[----:B------:R-:W2:Y:S01]  /*1e120*/  LDL R41, [R1+0x1508] ;  /* 0x0015080001297983 */ /* 0x000ea20000100800 */
[----:B------:R-:W-:Y:S01]  /*1e130*/  PRMT R229, RZ, 0x7610, R229 ;  /* 0x00007610ffe57816 */ /* 0x000fe200000000e5 */
[----:B----4-:R-:W-:Y:S02]  /*1e140*/  @P1 IMAD.MOV.U32 R7, RZ, RZ, R45 ;  /* 0x000000ffff071224 */ /* 0x010fe400078e002d */
[----:B------:R-:W4:Y:S04]  /*1e150*/  LDL R45, [R1+0x1504] ;  /* 0x00150400012d7983 */ /* 0x000f280000100800 */
[----:B------:R0:W4:Y:S01]  /*1e160*/  @P1 LDG.E.U8 R232, desc[UR44][R6.64] ;  /* 0x0000002c06e81981 */ /* 0x000122000c1e1100 */
[----:B------:R-:W-:Y:S01]  /*1e170*/  ISETP.GT.AND P1, PT, R4, 0x17, PT ;  /* 0x000000170400780c */ /* 0x000fe20003f24270 */
[----:B0-----:R-:W-:-:S02]  /*1e180*/  @P0 IMAD.MOV.U32 R6, RZ, RZ, R39 ;  /* 0x000000ffff060224 */ /* 0x001fc400078e0027 */
[----:B------:R-:W4:Y:S01]  /*1e190*/  LDL R39, [R1+0x1500] ;  /* 0x0015000001277983 */ /* 0x000f220000100800 */
[----:B------:R-:W-:Y:S02]  /*1e1a0*/  PRMT R230, RZ, 0x7610, R230 ;  /* 0x00007610ffe67816 */ /* 0x000fe400000000e6 */
[----:B------:R-:W-:Y:S02]  /*1e1b0*/  PRMT R227, RZ, 0x7610, R227 ;  /* 0x00007610ffe37816 */ /* 0x000fe400000000e3 */
[----:B------:R-:W-:Y:S01]  /*1e1c0*/  PRMT R228, RZ, 0x7610, R228 ;  /* 0x00007610ffe47816 */ /* 0x000fe200000000e4 */
[----:B---3--:R-:W-:Y:S02]  /*1e1d0*/  @P0 IMAD.MOV.U32 R7, RZ, RZ, R46 ;  /* 0x000000ffff070224 */ /* 0x008fe400078e002e */
[----:B------:R-:W3:Y:S04]  /*1e1e0*/  LDL R46, [R1+0x14fc] ;  /* 0x0014fc00012e7983 */ /* 0x000ee80000100800 */
[----:B------:R0:W3:Y:S02]  /*1e1f0*/  @P0 LDG.E.U8 R229, desc[UR44][R6.64] ;  /* 0x0000002c06e50981 */ /* 0x0000e4000c1e1100 */
[----:B0-----:R-:W-:-:S02]  /*1e200*/  @P0 IMAD.MOV.U32 R6, RZ, RZ, R40 ;  /* 0x000000ffff060224 */ /* 0x001fc400078e0028 */
[----:B------:R-:W3:Y:S01]  /*1e210*/  LDL R40, [R1+0x14f8] ;  /* 0x0014f80001287983 */ /* 0x000ee20000100800 */
[----:B--2---:R-:W-:-:S03]  /*1e220*/  @P0 IMAD.MOV.U32 R7, RZ, RZ, R125 ;  /* 0x000000ffff070224 */ /* 0x004fc600078e007d */
[----:B------:R-:W2:Y:S04]  /*1e230*/  LDL R125, [R1+0x14f4] ;  /* 0x0014f400017d7983 */ /* 0x000ea80000100800 */
[----:B------:R0:W2:Y:S01]  /*1e240*/  @P0 LDG.E.U8 R230, desc[UR44][R6.64] ;  /* 0x0000002c06e60981 */ /* 0x0000a2000c1e1100 */
[----:B------:R-:W-:Y:S01]  /*1e250*/  ISETP.GT.AND P0, PT, R4, 0x18, PT ;  /* 0x000000180400780c */ /* 0x000fe20003f04270 */
[----:B0-----:R-:W-:Y:S02]  /*1e260*/  @P1 IMAD.MOV.U32 R6, RZ, RZ, R34 ;  /* 0x000000ffff061224 */ /* 0x001fe400078e0022 */
[----:B------:R-:W2:Y:S01]  /*1e270*/  LDL R34, [R1+0x14f0] ;  /* 0x0014f00001227983 */ /* 0x000ea20000100800 */
[----:B------:R-:W-:-:S03]  /*1e280*/  @P1 IMAD.MOV.U32 R7, RZ, RZ, R126 ;  /* 0x000000ffff071224 */ /* 0x000fc600078e007e */
[----:B------:R-:W2:Y:S04]  /*1e290*/  LDL R126, [R1+0x14ec] ;  /* 0x0014ec00017e7983 */ /* 0x000ea80000100800 */
[----:B------:R0:W2:Y:S02]  /*1e2a0*/  @P1 LDG.E.U8 R227, desc[UR44][R6.64] ;  /* 0x0000002c06e31981 */ /* 0x0000a4000c1e1100 */
[----:B0-----:R-:W-:Y:S02]  /*1e2b0*/  @P1 IMAD.MOV.U32 R6, RZ, RZ, R42 ;  /* 0x000000ffff061224 */ /* 0x001fe400078e002a */
[----:B------:R-:W-:Y:S01]  /*1e2c0*/  @P1 IMAD.MOV.U32 R7, RZ, RZ, R127 ;  /* 0x000000ffff071224 */ /* 0x000fe200078e007f */
[----:B------:R-:W2:Y:S04]  /*1e2d0*/  LDL R42, [R1+0x14e8] ;  /* 0x0014e800012a7983 */ /* 0x000ea80000100800 */
[----:B------:R0:W2:Y:S01]  /*1e2e0*/  @P1 LDG.E.U8 R228, desc[UR44][R6.64] ;  /* 0x0000002c06e41981 */ /* 0x0000a2000c1e1100 */
[----:B------:R-:W-:-:S02]  /*1e2f0*/  PRMT R225, RZ, 0x7610, R225 ;  /* 0x00007610ffe17816 */ /* 0x000fc400000000e1 */
[----:B------:R-:W-:Y:S01]  /*1e300*/  PRMT R226, RZ, 0x7610, R226 ;  /* 0x00007610ffe27816 */ /* 0x000fe200000000e2 */
[----:B------:R-:W2:Y:S01]  /*1e310*/  LDL R127, [R1+0x14c4] ;  /* 0x0014c400017f7983 */ /* 0x000ea20000100800 */
[----:B0-----:R-:W-:-:S03]  /*1e320*/  @P0 IMAD.MOV.U32 R7, RZ, RZ, R44 ;  /* 0x000000ffff070224 */ /* 0x001fc600078e002c */
[----:B------:R-:W2:Y:S01]  /*1e330*/  LDL R44, [R1+0x14e4] ;  /* 0x0014e400012c7983 */ /* 0x000ea20000100800 */
[----:B------:R-:W-:Y:S01]  /*1e340*/  @P0 IMAD.MOV.U32 R6, RZ, RZ, R43 ;  /* 0x000000ffff060224 */ /* 0x000fe200078e002b */
[----:B------:R-:W-:Y:S02]  /*1e350*/  ISETP.GT.AND P1, PT, R4, 0x19, PT ;  /* 0x000000190400780c */ /* 0x000fe40003f24270 */
[----:B------:R-:W2:Y:S04]  /*1e360*/  LDL R43, [R1+0x14e0] ;  /* 0x0014e000012b7983 */ /* 0x000ea80000100800 */
[----:B------:R0:W2:Y:S02]  /*1e370*/  @P0 LDG.E.U8 R225, desc[UR44][R6.64] ;  /* 0x0000002c06e10981 */ /* 0x0000a4000c1e1100 */
[----:B0-----:R-:W-:Y:S01]  /*1e380*/  @P0 IMAD.MOV.U32 R6, RZ, RZ, R41 ;  /* 0x000000ffff060224 */ /* 0x001fe200078e0029 */
[----:B------:R-:W-:Y:S01]  /*1e390*/  PRMT R223, RZ, 0x7610, R223 ;  /* 0x00007610ffdf7816 */ /* 0x000fe200000000df */
[----:B------:R-:W2:Y:S01]  /*1e3a0*/  LDL R41, [R1+0x14d8] ;  /* 0x0014d80001297983 */ /* 0x000ea20000100800 */
[----:B----4-:R-:W-:-:S03]  /*1e3b0*/  @P0 IMAD.MOV.U32 R7, RZ, RZ, R45 ;  /* 0x000000ffff070224 */ /* 0x010fc600078e002d */
[----:B------:R-:W4:Y:S04]  /*1e3c0*/  LDL R45, [R1+0x14dc] ;  /* 0x0014dc00012d7983 */ /* 0x000f280000100800 */
[----:B------:R0:W4:Y:S01]  /*1e3d0*/  @P0 LDG.E.U8 R226, desc[UR44][R6.64] ;  /* 0x0000002c06e20981 */ /* 0x000122000c1e1100 */
[----:B------:R-:W-:Y:S01]  /*1e3e0*/  ISETP.GT.AND P0, PT, R4, 0x1a, PT ;  /* 0x0000001a0400780c */ /* 0x000fe20003f04270 */
[----:B0-----:R-:W-:Y:S02]  /*1e3f0*/  @P1 IMAD.MOV.U32 R6, RZ, RZ, R39 ;  /* 0x000000ffff061224 */ /* 0x001fe400078e0027 */
[----:B------:R-:W4:Y:S01]  /*1e400*/  LDL R39, [R1+0x14d0] ;  /* 0x0014d00001277983 */ /* 0x000f220000100800 */
[----:B------:R-:W-:Y:S02]  /*1e410*/  PRMT R224, RZ, 0x7610, R224 ;  /* 0x00007610ffe07816 */ /* 0x000fe400000000e0 */
[----:B------:R-:W-:Y:S01]  /*1e420*/  PRMT R221, RZ, 0x7610, R221 ;  /* 0x00007610ffdd7816 */ /* 0x000fe200000000dd */
[----:B---3--:R-:W-:-:S02]  /*1e430*/  @P1 IMAD.MOV.U32 R7, RZ, RZ, R46 ;  /* 0x000000ffff071224 */ /* 0x008fc400078e002e */
[----:B------:R-:W3:Y:S04]  /*1e440*/  LDL R46, [R1+0x14d4] ;  /* 0x0014d400012e7983 */ /* 0x000ee80000100800 */
[----:B------:R0:W3:Y:S02]  /*1e450*/  @P1 LDG.E.U8 R223, desc[UR44][R6.64] ;  /* 0x0000002c06df1981 */ /* 0x0000e4000c1e1100 */
        /* <DEDUP_REMOVED lines=12> */
[----:B------:R-:W-:-:S03]  /*1e520*/  @P0 IMAD.MOV.U32 R6, RZ, RZ, R42 ;  /* 0x000000ffff060224 */ /* 0x000fc600078e002a */
[----:B------:R-:W2:Y:S01]  /*1e530*/  LDL R42, [R1+0x14b8] ;  /* 0x0014b800012a7983 */ /* 0x000ea20000100800 */
[----:B------:R-:W-:Y:S02]  /*1e540*/  ISETP.GT.AND P1, PT, R4, 0x1b, PT ;  /* 0x0000001b0400780c */ /* 0x000fe40003f24270 */
[----:B------:R-:W-:Y:S02]  /*1e550*/  PRMT R222, RZ, 0x7610, R222 ;  /* 0x00007610ffde7816 */ /* 0x000fe400000000de */
[----:B------:R-:W-:-:S04]  /*1e560*/  PRMT R219, RZ, 0x7610, R219 ;  /* 0x00007610ffdb7816 */ /* 0x000fc800000000db */
[----:B------:R4:W2:Y:S01]  /*1e570*/  @P0 LDG.E.U8 R222, desc[UR44][R6.64] ;  /* 0x0000002c06de0981 */ /* 0x0008a2000c1e1100 */
[----:B------:R-:W-:-:S04]  /*1e580*/  ISETP.GT.AND P0, PT, R4, 0x1c, PT ;  /* 0x0000001c0400780c */ /* 0x000fc80003f04270 */
[----:B----4-:R-:W-:Y:S02]  /*1e590*/  @P1 IMAD.MOV.U32 R7, RZ, RZ, R45 ;  /* 0x000000ffff071224 */ /* 0x010fe400078e002d */
[----:B------:R-:W-:Y:S01]  /*1e5a0*/  @P1 IMAD.MOV.U32 R6, RZ, RZ, R43 ;  /* 0x000000ffff061224 */ /* 0x000fe200078e002b */
[----:B------:R-:W4:Y:S04]  /*1e5b0*/  LDL R45, [R1+0x14ac] ;  /* 0x0014ac00012d7983 */ /* 0x000f280000100800 */
[----:B------:R-:W4:Y:S04]  /*1e5c0*/  LDL R43, [R1+0x14b0] ;  /* 0x0014b000012b7983 */ /* 0x000f280000100800 */
[----:B------:R0:W4:Y:S01]  /*1e5d0*/  @P1 LDG.E.U8 R219, desc[UR44][R6.64] ;  /* 0x0000002c06db1981 */ /* 0x000122000c1e1100 */
[----:B------:R-:W-:-:S02]  /*1e5e0*/  PRMT R220, RZ, 0x7610, R220 ;  /* 0x00007610ffdc7816 */ /* 0x000fc400000000dc */
[----:B------:R-:W-:Y:S01]  /*1e5f0*/  PRMT R217, RZ, 0x7610, R217 ;  /* 0x00007610ffd97816 */ /* 0x000fe200000000d9 */
[----:B0-----:R-:W-:Y:S02]  /*1e600*/  @P1 IMAD.MOV.U32 R6, RZ, RZ, R41 ;  /* 0x000000ffff061224 */ /* 0x001fe400078e0029 */
[----:B------:R-:W4:Y:S01]  /*1e610*/  LDL R41, [R1+0x14a8] ;  /* 0x0014a80001297983 */ /* 0x000f220000100800 */
[----:B------:R-:W-:Y:S02]  /*1e620*/  PRMT R218, RZ, 0x7610, R218 ;  /* 0x00007610ffda7816 */ /* 0x000fe400000000da */
        /* <DEDUP_REMOVED lines=26> */
[----:B------:R-:W-:-:S03]  /*1e7d0*/  ISETP.GT.AND P0, PT, R4, 0x1e, PT ;  /* 0x0000001e0400780c */ /* 0x000fc60003f04270 */
[----:B------:R4:W2:Y:S01]  /*1e7e0*/  @P1 LDG.E.U8 R216, desc[UR44][R6.64] ;  /* 0x0000002c06d81981 */ /* 0x0008a2000c1e1100 */
[----:B------:R-:W-:Y:S02]  /*1e7f0*/  ISETP.GT.AND P1, PT, R4, 0x1f, PT ;  /* 0x0000001f0400780c */ /* 0x000fe40003f24270 */
[----:B------:R-:W-:-:S07]  /*1e800*/  PRMT R214, RZ, 0x7610, R214 ;  /* 0x00007610ffd67816 */ /* 0x000fce00000000d6 */
[----:B----4-:R-:W-:Y:S02]  /*1e810*/  @P0 IMAD.MOV.U32 R7, RZ, RZ, R45 ;  /* 0x000000ffff070224 */ /* 0x010fe400078e002d */
[----:B------:R-:W4:Y:S01]  /*1e820*/  LDL R45, [R1+0x1484] ;  /* 0x00148400012d7983 */ /* 0x000f220000100800 */
[----:B------:R-:W-:-:S03]  /*1e830*/  @P0 IMAD.MOV.U32 R6, RZ, RZ, R43 ;  /* 0x000000ffff060224 */ /* 0x000fc600078e002b */
[----:B------:R-:W4:Y:S04]  /*1e840*/  LDL R43, [R1+0x1480] ;  /* 0x00148000012b7983 */ /* 0x000f280000100800 */
[----:B------:R0:W4:Y:S02]  /*1e850*/  @P0 LDG.E.U8 R212, desc[UR44][R6.64] ;  /* 0x0000002c06d40981 */ /* 0x000124000c1e1100 */
[----:B0-----:R-:W-:Y:S02]  /*1e860*/  @P0 IMAD.MOV.U32 R6, RZ, RZ, R41 ;  /* 0x000000ffff060224 */ /* 0x001fe400078e0029 */
[----:B------:R-:W4:Y:S01]  /*1e870*/  LDL R41, [R1+0x1478] ;  /* 0x0014780001297983 */ /* 0x000f220000100800 */
[----:B------:R-:W-:Y:S02]  /*1e880*/  PRMT R208, RZ, 0x7610, R208 ;  /* 0x00007610ffd07816 */ /* 0x000fe400000000d0 */
[----:B------:R-:W-:-:S02]  /*1e890*/  PRMT R210, RZ, 0x7610, R210 ;  /* 0x00007610ffd27816 */ /* 0x000fc400000000d2 */
[----:B------:R-:W-:Y:S01]  /*1e8a0*/  PRMT R211, RZ, 0x7610, R211 ;  /* 0x00007610ffd37816 */ /* 0x000fe200000000d3 */
[----:B---3--:R-:W-:Y:S02]  /*1e8b0*/  @P0 IMAD.MOV.U32 R7, RZ, RZ, R46 ;  /* 0x000000ffff070224 */ /* 0x008fe400078e002e */
        /* <DEDUP_REMOVED lines=20> */
[C---:B------:R-:W-:Y:S02]  /*1ea00*/  ISETP.GT.AND P1, PT, R4.reuse, 0x21, PT ;  /* 0x000000210400780c */ /* 0x040fe40003f24270 */
[----:B------:R-:W-:Y:S01]  /*1ea10*/  PRMT R213, RZ, 0x7610, R213 ;  /* 0x00007610ffd57816 */ /* 0x000fe200000000d5 */
[----:B----4-:R-:W-:Y:S01]  /*1ea20*/  @P0 IMAD.MOV.U32 R7, RZ, RZ, R45 ;  /* 0x000000ffff070224 */ /* 0x010fe200078e002d */
[----:B------:R-:W-:Y:S01]  /*1ea30*/  PRMT R207, RZ, 0x7610, R207 ;  /* 0x00007610ffcf7816 */ /* 0x000fe200000000cf */
[----:B------:R-:W4:Y:S04]  /*1ea40*/  LDL R45, [R1+0x1454] ;  /* 0x00145400012d7983 */ /* 0x000f280000100800 */
[----:B------:R0:W4:Y:S01]  /*1ea50*/  @P0 LDG.E.U8 R213, desc[UR44][R6.64] ;  /* 0x0000002c06d50981 */ /* 0x000122000c1e1100 */
[----:B------:R-:W-:-:S02]  /*1ea60*/  ISETP.GT.AND P0, PT, R4, 0x22, PT ;  /* 0x000000220400780c */ /* 0x000fc40003f04270 */
[----:B------:R-:W-:Y:S01]  /*1ea70*/  PRMT R209, RZ, 0x7610, R209 ;  /* 0x00007610ffd17816 */ /* 0x000fe200000000d1 */
[----:B0-----:R-:W-:Y:S02]  /*1ea80*/  @P1 IMAD.MOV.U32 R6, RZ, RZ, R43 ;  /* 0x000000ffff061224 */ /* 0x001fe400078e002b */
        /* <DEDUP_REMOVED lines=8> */
[----:B------:R-:W-:Y:S01]  /*1eb10*/  @P1 IMAD.MOV.U32 R7, RZ, RZ, R127 ;  /* 0x000000ffff071224 */ /* 0x000fe200078e007f */
[----:B------:R-:W3:Y:S04]  /*1eb20*/  LDL R41, [R1+0x1448] ;  /* 0x0014480001297983 */ /* 0x000ee80000100800 */
[----:B------:R0:W3:Y:S01]  /*1eb30*/  @P1 LDG.E.U8 R209, desc[UR44][R6.64] ;  /* 0x0000002c06d11981 */ /* 0x0000e2000c1e1100 */
[----:B------:R-:W-:Y:S02]  /*1eb40*/  ISETP.GT.AND P1, PT, R4, 0x23, PT ;  /* 0x000000230400780c */ /* 0x000fe40003f24270 */
[----:B------:R-:W-:Y:S01]  /*1eb50*/  PRMT R204, RZ, 0x7610, R204 ;  /* 0x00007610ffcc7816 */ /* 0x000fe200000000cc */
[----:B------:R-:W3:Y:S01]  /*1eb60*/  LDL R127, [R1+0x1424] ;  /* 0x00142400017f7983 */ /* 0x000ee20000100800 */
[----:B0-----:R-:W-:-:S03]  /*1eb70*/  @P0 IMAD.MOV.U32 R6, RZ, RZ, R39 ;  /* 0x000000ffff060224 */ /* 0x001fc600078e0027 */
        /* <DEDUP_REMOVED lines=55> */
[----:B----4-:R-:W-:Y:S02]  /*1eef0*/  @P0 IMAD.MOV.U32 R6, RZ, RZ, R45 ;  /* 0x000000ffff060224 */ /* 0x010fe400078e002d */
[----:B------:R-:W-:Y:S01]  /*1ef00*/  @P0 IMAD.MOV.U32 R7, RZ, RZ, R127 ;  /* 0x000000ffff070224 */ /* 0x000fe200078e007f */
[----:B------:R-:W4:Y:S04]  /*1ef10*/  LDL R45, [R1+0x13f8] ;  /* 0x0013f800012d7983 */ /* 0x000f280000100800 */
[----:B------:R0:W4:Y:S01]  /*1ef20*/  @P0 LDG.E.U8 R198, desc[UR44][R6.64] ;  /* 0x0000002c06c60981 */ /* 0x000122000c1e1100 */
[----:B------:R-:W-:-:S02]  /*1ef30*/  ISETP.GT.AND P0, PT, R4, 0x28, PT ;  /* 0x000000280400780c */ /* 0x000fc40003f04270 */
[----:B------:R-:W-:Y:S01]  /*1ef40*/  PRMT R196, RZ, 0x7610, R196 ;  /* 0x00007610ffc47816 */ /* 0x000fe200000000c4 */
[----:B------:R-:W4:Y:S01]  /*1ef50*/  LDL R127, [R1+0x13d4] ;  /* 0x0013d400017f7983 */ /* 0x000f220000100800 */
[----:B0-----:R-:W-:-:S03]  /*1ef60*/  @P1 IMAD.MOV.U32 R6, RZ, RZ, R43 ;  /* 0x000000ffff061224 */ /* 0x001fc600078e002b */
[----:B------:R-:W4:Y:S01]  /*1ef70*/  LDL R43, [R1+0x13f0] ;  /* 0x0013f000012b7983 */ /* 0x000f220000100800 */
        /* <DEDUP_REMOVED lines=29> */
[----:B----4-:R-:W-:Y:S02]  /*1f150*/  @P1 IMAD.MOV.U32 R6, RZ, RZ, R45 ;  /* 0x000000ffff061224 */ /* 0x010fe400078e002d */
[----:B------:R-:W4:Y:S01]  /*1f160*/  LDL R45, [R1+0x13c8] ;  /* 0x0013c800012d7983 */ /* 0x000f220000100800 */
[----:B------:R-:W-:Y:S02]  /*1f170*/  PRMT R189, RZ, 0x7610, R189 ;  /* 0x00007610ffbd7816 */ /* 0x000fe400000000bd */
[----:B------:R-:W-:Y:S02]  /*1f180*/  PRMT R190, RZ, 0x7610, R190 ;  /* 0x00007610ffbe7816 */ /* 0x000fe400000000be */
        /* <DEDUP_REMOVED lines=31> */
[----:B------:R-:W-:Y:S01]  /*1f380*/  ISETP.GT.AND P1, PT, R4, 0x2d, PT ;  /* 0x0000002d0400780c */ /* 0x000fe20003f24270 */
[----:B------:R-:W-:Y:S02]  /*1f390*/  @P0 IMAD.MOV.U32 R6, RZ, RZ, R34 ;  /* 0x000000ffff060224 */ /* 0x000fe400078e0022 */
[----:B------:R-:W2:Y:S04]  /*1f3a0*/  LDL R34, [R1+0x13a0] ;  /* 0x0013a00001227983 */ /* 0x000ea80000100800 */
[----:B------:R4:W2:Y:S02]  /*1f3b0*/  @P0 LDG.E.U8 R184, desc[UR44][R6.64] ;  /* 0x0000002c06b80981 */ /* 0x0008a4000c1e1100 */
[----:B----4-:R-:W-:Y:S01]  /*1f3c0*/  @P0 IMAD.MOV.U32 R6, RZ, RZ, R45 ;  /* 0x000000ffff060224 */ /* 0x010fe200078e002d */
[----:B------:R-:W-:Y:S01]  /*1f3d0*/  PRMT R182, RZ, 0x7610, R182 ;  /* 0x00007610ffb67816 */ /* 0x000fe200000000b6 */
[----:B------:R-:W4:Y:S01]  /*1f3e0*/  LDL R45, [R1+0x1398] ;  /* 0x00139800012d7983 */ /* 0x000f220000100800 */
[----:B------:R-:W-:-:S02]  /*1f3f0*/  PRMT R183, RZ, 0x7610, R183 ;  /* 0x00007610ffb77816 */ /* 0x000fc400000000b7 */
[----:B------:R-:W-:Y:S01]  /*1f400*/  PRMT R179, RZ, 0x7610, R179 ;  /* 0x00007610ffb37816 */ /* 0x000fe200000000b3 */
[----:B---3--:R-:W-:Y:S02]  /*1f410*/  @P0 IMAD.MOV.U32 R7, RZ, RZ, R46 ;  /* 0x000000ffff070224 */ /* 0x008fe400078e002e */
[----:B------:R-:W3:Y:S04]  /*1f420*/  LDL R46, [R1+0x139c] ;  /* 0x00139c00012e7983 */ /* 0x000ee80000100800 */
[----:B------:R0:W4:Y:S01]  /*1f430*/  @P0 LDG.E.U8 R185, desc[UR44][R6.64] ;  /* 0x0000002c06b90981 */ /* 0x000122000c1e1100 */
[----:B------:R-:W-:Y:S01]  /*1f440*/  ISETP.GT.AND P0, PT, R4, 0x2e, PT ;  /* 0x0000002e0400780c */ /* 0x000fe20003f04270 */
[----:B0-----:R-:W-:Y:S02]  /*1f450*/  @P1 IMAD.MOV.U32 R6, RZ, RZ, R43 ;  /* 0x000000ffff061224 */ /* 0x001fe400078e002b */
[----:B------:R-:W4:Y:S01]  /*1f460*/  LDL R43, [R1+0x1390] ;  /* 0x00139000012b7983 */ /* 0x000f220000100800 */
        /* <DEDUP_REMOVED lines=22> */
[----:B0-----:R-:W-:Y:S02]  /*1f5d0*/  @P1 IMAD.MOV.U32 R6, RZ, RZ, R34 ;  /* 0x000000ffff061224 */ /* 0x001fe400078e0022 */
[----:B------:R-:W2:Y:S01]  /*1f5e0*/  LDL R34, [R1+0x1370] ;  /* 0x0013700001227983 */ /* 0x000ea20000100800 */
[----:B------:R-:W-:Y:S02]  /*1f5f0*/  PRMT R177, RZ, 0x7610, R177 ;  /* 0x00007610ffb17816 */ /* 0x000fe400000000b1 */
[----:B------:R-:W-:Y:S02]  /*1f600*/  PRMT R178, RZ, 0x7610, R178 ;  /* 0x00007610ffb27816 */ /* 0x000fe400000000b2 */
[----:B------:R-:W-:Y:S02]  /*1f610*/  PRMT R180, RZ, 0x7610, R180 ;  /* 0x00007610ffb47816 */ /* 0x000fe400000000b4 */
[----:B------:R-:W-:Y:S01]  /*1f620*/  PRMT R174, RZ, 0x7610, R174 ;  /* 0x00007610ffae7816 */ /* 0x000fe200000000ae */
[----:B---3--:R-:W-:-:S02]  /*1f630*/  @P1 IMAD.MOV.U32 R7, RZ, RZ, R46 ;  /* 0x000000ffff071224 */ /* 0x008fc400078e002e */
[----:B------:R-:W3:Y:S04]  /*1f640*/  LDL R46, [R1+0x136c] ;  /* 0x00136c00012e7983 */ /* 0x000ee80000100800 */
[----:B------:R4:W3:Y:S02]  /*1f650*/  @P1 LDG.E.U8 R175, desc[UR44][R6.64] ;  /* 0x0000002c06af1981 */ /* 0x0008e4000c1e1100 */
[----:B----4-:R-:W-:Y:S02]  /*1f660*/  @P1 IMAD.MOV.U32 R6, RZ, RZ, R45 ;  /* 0x000000ffff061224 */ /* 0x010fe400078e002d */
[----:B------:R-:W4:Y:S01]  /*1f670*/  LDL R45, [R1+0x1368] ;  /* 0x00136800012d7983 */ /* 0x000f220000100800 */
        /* <DEDUP_REMOVED lines=27> */
[----:B------:R-:W-:-:S09]  /*1f830*/  ISETP.GT.AND P1, PT, R4, 0x33, PT ;  /* 0x000000330400780c */ /* 0x000fd20003f24270 */
        /* <DEDUP_REMOVED lines=13> */
[----:B------:R0:W4:Y:S02]  /*1f910*/  @P0 LDG.E.U8 R173, desc[UR44][R6.64] ;  /* 0x0000002c06ad0981 */ /* 0x000124000c1e1100 */
[----:B0-----:R-:W-:Y:S02]  /*1f920*/  @P1 IMAD.MOV.U32 R6, RZ, RZ, R43 ;  /* 0x000000ffff061224 */ /* 0x001fe400078e002b */
[----:B------:R-:W4:Y:S01]  /*1f930*/  LDL R43, [R1+0x1330] ;  /* 0x00133000012b7983 */ /* 0x000f220000100800 */
[----:B------:R-:W-:Y:S01]  /*1f940*/  ISETP.GT.AND P0, PT, R4, 0x34, PT ;  /* 0x000000340400780c */ /* 0x000fe20003f04270 */
[----:B------:R-:W-:-:S02]  /*1f950*/  @P1 IMAD.MOV.U32 R7, RZ, RZ, R126 ;  /* 0x000000ffff071224 */ /* 0x000fc400078e007e */
[----:B------:R-:W4:Y:S04]  /*1f960*/  LDL R126, [R1+0x132c] ;  /* 0x00132c00017e7983 */ /* 0x000f280000100800 */
[----:B------:R0:W4:Y:S02]  /*1f970*/  @P1 LDG.E.U8 R170, desc[UR44][R6.64] ;  /* 0x0000002c06aa1981 */ /* 0x000124000c1e1100 */
[----:B0-----:R-:W-:Y:S02]  /*1f980*/  @P1 IMAD.MOV.U32 R6, RZ, RZ, R41 ;  /* 0x000000ffff061224 */ /* 0x001fe400078e0029 */
[----:B------:R-:W4:Y:S01]  /*1f990*/  LDL R41, [R1+0x1328] ;  /* 0x0013280001297983 */ /* 0x000f220000100800 */
[----:B------:R-:W-:-:S03]  /*1f9a0*/  @P1 IMAD.MOV.U32 R7, RZ, RZ, R44 ;  /* 0x000000ffff071224 */ /* 0x000fc600078e002c */
        /* <DEDUP_REMOVED lines=9> */
[----:B------:R-:W-:Y:S02]  /*1fa40*/  ISETP.GT.AND P1, PT, R4, 0x35, PT ;  /* 0x000000350400780c */ /* 0x000fe40003f24270 */
[----:B------:R-:W-:-:S02]  /*1fa50*/  PRMT R169, RZ, 0x7610, R169 ;  /* 0x00007610ffa97816 */ /* 0x000fc400000000a9 */
[----:B------:R-:W-:Y:S02]  /*1fa60*/  PRMT R166, RZ, 0x7610, R166 ;  /* 0x00007610ffa67816 */ /* 0x000fe400000000a6 */
[----:B------:R-:W-:Y:S02]  /*1fa70*/  PRMT R167, RZ, 0x7610, R167 ;  /* 0x00007610ffa77816 */ /* 0x000fe400000000a7 */
[----:B------:R-:W-:Y:S02]  /*1fa80*/  PRMT R164, RZ, 0x7610, R164 ;  /* 0x00007610ffa47816 */ /* 0x000fe400000000a4 */
        /* <DEDUP_REMOVED lines=11> */
[----:B----4-:R-:W-:Y:S02]  /*1fb40*/  @P1 IMAD.MOV.U32 R6, RZ, RZ, R45 ;  /* 0x000000ffff061224 */ /* 0x010fe400078e002d */
[----:B------:R-:W-:Y:S01]  /*1fb50*/  @P1 IMAD.MOV.U32 R7, RZ, RZ, R127 ;  /* 0x000000ffff071224 */ /* 0x000fe200078e007f */
[----:B------:R-:W4:Y:S04]  /*1fb60*/  LDL R45, [R1+0x1308] ;  /* 0x00130800012d7983 */ /* 0x000f280000100800 */
[----:B------:R0:W4:Y:S01]  /*1fb70*/  @P1 LDG.E.U8 R167, desc[UR44][R6.64] ;  /* 0x0000002c06a71981 */ /* 0x000122000c1e1100 */
[----:B------:R-:W-:-:S03]  /*1fb80*/  PRMT R163, RZ, 0x7610, R163 ;  /* 0x00007610ffa37816 */ /* 0x000fc600000000a3 */
[----:B------:R-:W4:Y:S01]  /*1fb90*/  LDL R127, [R1+0x12e4] ;  /* 0x0012e400017f7983 */ /* 0x000f220000100800 */
[----:B0-----:R-:W-:Y:S02]  /*1fba0*/  @P0 IMAD.MOV.U32 R6, RZ, RZ, R43 ;  /* 0x000000ffff060224 */ /* 0x001fe400078e002b */
[----:B------:R-:W-:Y:S01]  /*1fbb0*/  @P0 IMAD.MOV.U32 R7, RZ, RZ, R126 ;  /* 0x000000ffff070224 */ /* 0x000fe200078e007e */
[----:B------:R-:W4:Y:S04]  /*1fbc0*/  LDL R43, [R1+0x1300] ;  /* 0x00130000012b7983 */ /* 0x000f280000100800 */
[----:B------:R-:W4:Y:S04]  /*1fbd0*/  LDL R126, [R1+0x1304] ;  /* 0x00130400017e7983 */ /* 0x000f280000100800 */
[----:B------:R0:W4:Y:S01]  /*1fbe0*/  @P0 LDG.E.U8 R164, desc[UR44][R6.64] ;  /* 0x0000002c06a40981 */ /* 0x000122000c1e1100 */
[----:B------:R-:W-:Y:S01]  /*1fbf0*/  ISETP.GT.AND P1, PT, R4, 0x37, PT ;  /* 0x000000370400780c */ /* 0x000fe20003f24270 */
[----:B0-----:R-:W-:-:S02]  /*1fc00*/  @P0 IMAD.MOV.U32 R6, RZ, RZ, R41 ;  /* 0x000000ffff060224 */ /* 0x001fc400078e0029 */
        /* <DEDUP_REMOVED lines=26> */
[----:B------:R-:W4:Y:S01]  /*1fdb0*/  LDL R45, [R1+0x12d8] ;  /* 0x0012d800012d7983 */ /* 0x000f220000100800 */
[----:B------:R-:W-:-:S03]  /*1fdc0*/  @P0 IMAD.MOV.U32 R7, RZ, RZ, R126 ;  /* 0x000000ffff070224 */ /* 0x000fc600078e007e */
[----:B------:R-:W4:Y:S04]  /*1fdd0*/  LDL R126, [R1+0x12d4] ;  /* 0x0012d400017e7983 */ /* 0x000f280000100800 */
[----:B------:R0:W4:Y:S02]  /*1fde0*/  @P0 LDG.E.U8 R161, desc[UR44][R6.64] ;  /* 0x0000002c06a10981 */ /* 0x000124000c1e1100 */
[----:B0-----:R-:W-:Y:S02]  /*1fdf0*/  @P1 IMAD.MOV.U32 R6, RZ, RZ, R43 ;  /* 0x000000ffff061224 */ /* 0x001fe400078e002b */
[----:B------:R-:W4:Y:S01]  /*1fe00*/  LDL R43, [R1+0x12d0] ;  /* 0x0012d000012b7983 */ /* 0x000f220000100800 */
[----:B------:R-:W-:-:S03]  /*1fe10*/  @P1 IMAD.MOV.U32 R7, RZ, RZ, R44 ;  /* 0x000000ffff071224 */ /* 0x000fc600078e002c */
[----:B------:R-:W4:Y:S01]  /*1fe20*/  LDL R44, [R1+0x12cc] ;  /* 0x0012cc00012c7983 */ /* 0x000f220000100800 */
[----:B------:R-:W-:-:S03]  /*1fe30*/  ISETP.GT.AND P0, PT, R4, 0x3a, PT ;  /* 0x0000003a0400780c */ /* 0x000fc60003f04270 */
[----:B------:R0:W4:Y:S02]  /*1fe40*/  @P1 LDG.E.U8 R158, desc[UR44][R6.64] ;  /* 0x0000002c069e1981 */ /* 0x000124000c1e1100 */
[----:B0-----:R-:W-:Y:S02]  /*1fe50*/  @P1 IMAD.MOV.U32 R6, RZ, RZ, R41 ;  /* 0x000000ffff061224 */ /* 0x001fe400078e0029 */
[----:B------:R-:W4:Y:S01]  /*1fe60*/  LDL R41, [R1+0x12c8] ;  /* 0x0012c80001297983 */ /* 0x000f220000100800 */
[----:B------:R-:W-:-:S03]  /*1fe70*/  @P1 IMAD.MOV.U32 R7, RZ, RZ, R42 ;  /* 0x000000ffff071224 */ /* 0x000fc600078e002a */
[----:B------:R-:W4:Y:S04]  /*1fe80*/  LDL R42, [R1+0x12c4] ;  /* 0x0012c400012a7983 */ /* 0x000f280000100800 */
[----:B------:R0:W4:Y:S02]  /*1fe90*/  @P1 LDG.E.U8 R159, desc[UR44][R6.64] ;  /* 0x0000002c069f1981 */ /* 0x000124000c1e1100 */
[----:B0-----:R-:W-:Y:S02]  /*1fea0*/  @P0 IMAD.MOV.U32 R6, RZ, RZ, R39 ;  /* 0x000000ffff060224 */ /* 0x001fe400078e0027 */
[----:B------:R-:W-:Y:S01]  /*1feb0*/  @P0 IMAD.MOV.U32 R7, RZ, RZ, R40 ;  /* 0x000000ffff070224 */ /* 0x000fe200078e0028 */
[----:B------:R-:W4:Y:S04]  /*1fec0*/  LDL R39, [R1+0x12c0] ;  /* 0x0012c00001277983 */ /* 0x000f280000100800 */
[----:B------:R-:W4:Y:S01]  /*1fed0*/  LDL R40, [R1+0x12bc] ;  /* 0x0012bc0001287983 */ /* 0x000f220000100800 */
[----:B------:R-:W-:-:S02]  /*1fee0*/  PRMT R156, RZ, 0x7610, R156 ;  /* 0x00007610ff9c7816 */ /* 0x000fc4000000009c */
[----:B------:R-:W-:Y:S02]  /*1fef0*/  ISETP.GT.AND P1, PT, R4, 0x3b, PT ;  /* 0x0000003b0400780c */ /* 0x000fe40003f24270 */
[----:B------:R-:W-:Y:S02]  /*1ff00*/  PRMT R157, RZ, 0x7610, R157 ;  /* 0x00007610ff9d7816 */ /* 0x000fe4000000009d */
[----:B------:R0:W4:Y:S02]  /*1ff10*/  @P0 LDG.E.U8 R156, desc[UR44][R6.64] ;  /* 0x0000002c069c0981 */ /* 0x000124000c1e1100 */
[----:B0-----:R-:W-:Y:S01]  /*1ff20*/  @P0 IMAD.MOV.U32 R7, RZ, RZ, R127 ;  /* 0x000000ffff070224 */ /* 0x001fe200078e007f */
[----:B------:R-:W-:Y:S02]  /*1ff30*/  PRMT R154, RZ, 0x7610, R154 ;  /* 0x00007610ff9a7816 */ /* 0x000fe4000000009a */
        /* <DEDUP_REMOVED lines=12> */
[----:B----4-:R-:W-:Y:S02]  /*20000*/  @P1 IMAD.MOV.U32 R6, RZ, RZ, R45 ;  /* 0x000000ffff061224 */ /* 0x010fe400078e002d */
[----:B------:R-:W4:Y:S01]  /*20010*/  LDL R45, [R1+0x12ac] ;  /* 0x0012ac00012d7983 */ /* 0x000f220000100800 */
[----:B------:R-:W-:-:S05]  /*20020*/  @P1 IMAD.MOV.U32 R7, RZ, RZ, R126 ;  /* 0x000000ffff071224 */ /* 0x000fca00078e007e */
        /* <DEDUP_REMOVED lines=16> */
[----:B------:R-:W-:Y:S02]  /*20130*/  PRMT R22, RZ, 0x7610, R22 ;  /* 0x00007610ff167816 */ /* 0x000fe40000000016 */
[----:B------:R-:W-:-:S04]  /*20140*/  LOP3.LUT R23, R23, 0xffff, RZ, 0xc0, !PT ;  /* 0x0000ffff17177812 */ /* 0x000fc800078ec0ff */
[----:B------:R0:W4:Y:S01]  /*20150*/  @P1 LDG.E.U8 R22, desc[UR44][R6.64] ;  /* 0x0000002c06161981 */ /* 0x000122000c1e1100 */
[----:B------:R-:W-:Y:S02]  /*20160*/  ISETP.GT.AND P0, PT, R4, 0x3e, PT ;  /* 0x0000003e0400780c */ /* 0x000fe40003f04270 */
[----:B0-----:R-:W-:-:S04]  /*20170*/  LOP3.LUT R6, R36, 0xffff, RZ, 0xc0, !PT ;  /* 0x0000ffff24067812 */ /* 0x001fc800078ec0ff */
[--C-:B------:R-:W-:Y:S02]  /*20180*/  PRMT R36, R6, 0x3340, R23.reuse ;  /* 0x0000334006247816 */ /* 0x100fe40000000017 */
[----:B------:R-:W-:Y:S02]  /*20190*/  PRMT R23, RZ, 0x7610, R23 ;  /* 0x00007610ff177816 */ /* 0x000fe40000000017 */
[----:B------:R-:W-:Y:S02]  /*201a0*/  LOP3.LUT R20, R20, 0xffff, RZ, 0xc0, !PT ;  /* 0x0000ffff14147812 */ /* 0x000fe400078ec0ff */
[----:B------:R-:W-:Y:S02]  /*201b0*/  LOP3.LUT R21, R21, 0xffff, RZ, 0xc0, !PT ;  /* 0x0000ffff15157812 */ /* 0x000fe400078ec0ff */
[----:B------:R-:W-:Y:S01]  /*201c0*/  LOP3.LUT R5, R5, 0xffff, RZ, 0xc0, !PT ;  /* 0x0000ffff05057812 */ /* 0x000fe200078ec0ff */
[----:B---3--:R-:W-:Y:S01]  /*201d0*/  @P1 IMAD.MOV.U32 R6, RZ, RZ, R46 ;  /* 0x000000ffff061224 */ /* 0x008fe200078e002e */
[----:B------:R-:W-:-:S02]  /*201e0*/  LOP3.LUT R251, R251, 0xffff, RZ, 0xc0, !PT ;  /* 0x0000fffffbfb7812 */ /* 0x000fc400078ec0ff */
[----:B------:R-:W-:-:S04]  /*201f0*/  LOP3.LUT R19, R19, 0xffff, RZ, 0xc0, !PT ;  /* 0x0000ffff13137812 */ /* 0x000fc800078ec0ff */
[--C-:B------:R-:W-:Y:S02]  /*20200*/  PRMT R251, R251, 0x3340, R19.reuse ;  /* 0x00003340fbfb7816 */ /* 0x100fe40000000013 */
[----:B------:R-:W-:Y:S02]  /*20210*/  PRMT R19, RZ, 0x7610, R19 ;  /* 0x00007610ff137816 */ /* 0x000fe40000000013 */
[----:B------:R-:W-:Y:S02]  /*20220*/  LOP3.LUT R11, R11, 0xffff, RZ, 0xc0, !PT ;  /* 0x0000ffff0b0b7812 */ /* 0x000fe400078ec0ff */
[----:B------:R-:W-:Y:S02]  /*20230*/  LOP3.LUT R10, R10, 0xffff, RZ, 0xc0, !PT ;  /* 0x0000ffff0a0a7812 */ /* 0x000fe400078ec0ff */
[----:B------:R-:W-:Y:S02]  /*20240*/  LOP3.LUT R9, R9, 0xffff, RZ, 0xc0, !PT ;  /* 0x0000ffff09097812 */ /* 0x000fe400078ec0ff */
[----:B------:R-:W-:-:S02]  /*20250*/  LOP3.LUT R8, R8, 0xffff, RZ, 0xc0, !PT ;  /* 0x0000ffff08087812 */ /* 0x000fc400078ec0ff */
[----:B------:R-:W-:Y:S02]  /*20260*/  LOP3.LUT R249, R249, 0xffff, RZ, 0xc0, !PT ;  /* 0x0000fffff9f97812 */ /* 0x000fe400078ec0ff */
[----:B------:R-:W-:-:S04]  /*20270*/  LOP3.LUT R247, R247, 0xffff, RZ, 0xc0, !PT ;  /* 0x0000fffff7f77812 */ /* 0x000fc800078ec0ff */
[----:B------:R-:W-:Y:S01]  /*20280*/  PRMT R247, R249, 0x3340, R247 ;  /* 0x00003340f9f77816 */ /* 0x000fe200000000f7 */
[----:B--2---:R-:W-:-:S05]  /*20290*/  @P1 IMAD.MOV.U32 R7, RZ, RZ, R125 ;  /* 0x000000ffff071224 */ /* 0x004fca00078e007d */
[----:B------:R0:W2:Y:S02]  /*202a0*/  @P1 LDG.E.U8 R23, desc[UR44][R6.64] ;  /* 0x0000002c06171981 */ /* 0x0000a4000c1e1100 */
[----:B0-----:R-:W-:Y:S01]  /*202b0*/  LOP3.LUT R6, R37, 0xffff, RZ, 0xc0, !PT ;  /* 0x0000ffff25067812 */ /* 0x001fe200078ec0ff */
[----:B----4-:R-:W-:-:S03]  /*202c0*/  @P0 IMAD.MOV.U32 R7, RZ, RZ, R45 ;  /* 0x000000ffff070224 */ /* 0x010fc600078e002d */
[----:B------:R-:W-:Y:S01]  /*202d0*/  PRMT R37, R6, 0x3340, R20 ;  /* 0x0000334006257816 */ /* 0x000fe20000000014 */
[----:B------:R-:W-:Y:S01]  /*202e0*/  @P0 IMAD.MOV.U32 R6, RZ, RZ, R34 ;  /* 0x000000ffff060224 */ /* 0x000fe200078e0022 */
[----:B------:R-:W-:-:S06]  /*202f0*/  PRMT R20, RZ, 0x7610, R20 ;  /* 0x00007610ff147816 */ /* 0x000fcc0000000014 */
[----:B------:R0:W3:Y:S02]  /*20300*/  @P0 LDG.E.U8 R20, desc[UR44][R6.64] ;  /* 0x0000002c06140981 */ /* 0x0000e4000c1e1100 */
[----:B0-----:R-:W-:Y:S02]  /*20310*/  LOP3.LUT R6, R3, 0xffff, RZ, 0xc0, !PT ;  /* 0x0000ffff03067812 */ /* 0x001fe400078ec0ff */
[----:B------:R-:W4:Y:S02]  /*20320*/  LDL R3, [R1+0x1aac] ;  /* 0x001aac0001037983 */ /* 0x000f240000100800 */
[--C-:B------:R-:W-:Y:S02]  /*20330*/  PRMT R34, R6, 0x3340, R21.reuse ;  /* 0x0000334006227816 */ /* 0x100fe40000000015 */
[----:B------:R-:W-:Y:S01]  /*20340*/  PRMT R21, RZ, 0x7610, R21 ;  /* 0x00007610ff157816 */ /* 0x000fe20000000015 */
[----:B------:R-:W-:Y:S02]  /*20350*/  @P0 IMAD.MOV.U32 R6, RZ, RZ, R43 ;  /* 0x000000ffff060224 */ /* 0x000fe400078e002b */
[----:B------:R-:W-:-:S05]  /*20360*/  @P0 IMAD.MOV.U32 R7, RZ, RZ, R44 ;  /* 0x000000ffff070224 */ /* 0x000fca00078e002c */
[----:B------:R0:W2:Y:S01]  /*20370*/  @P0 LDG.E.U8 R21, desc[UR44][R6.64] ;  /* 0x0000002c06150981 */ /* 0x0000a2000c1e1100 */
[----:B------:R-:W-:Y:S02]  /*20380*/  ISETP.GT.AND P0, PT, R4, 0x3f, PT ;  /* 0x0000003f0400780c */ /* 0x000fe40003f04270 */
[----:B0-----:R-:W-:-:S04]  /*20390*/  LOP3.LUT R6, R35, 0xffff, RZ, 0xc0, !PT ;  /* 0x0000ffff23067812 */ /* 0x001fc800078ec0ff */
[----:B------:R-:W-:-:S07]  /*203a0*/  PRMT R35, R6, 0x3340, R5 ;  /* 0x0000334006237816 */ /* 0x000fce0000000005 */
[----:B------:R-:W-:Y:S01]  /*203b0*/  @P0 IMAD.MOV.U32 R6, RZ, RZ, R41 ;  /* 0x000000ffff060224 */ /* 0x000fe200078e0029 */
[----:B------:R-:W-:Y:S01]  /*203c0*/  PRMT R5, RZ, 0x7610, R5 ;  /* 0x00007610ff057816 */ /* 0x000fe20000000005 */
[----:B------:R-:W-:-:S05]  /*203d0*/  @P0 IMAD.MOV.U32 R7, RZ, RZ, R42 ;  /* 0x000000ffff070224 */ /* 0x000fca00078e002a */
[----:B------:R0:W2:Y:S02]  /*203e0*/  @P0 LDG.E.U8 R5, desc[UR44][R6.64] ;  /* 0x0000002c06050981 */ /* 0x0000a4000c1e1100 */
[----:B0-----:R-:W-:Y:S01]  /*203f0*/  @P0 IMAD.MOV.U32 R6, RZ, RZ, R39 ;  /* 0x000000ffff060224 */ /* 0x001fe200078e0027 */
[----:B------:R-:W-:Y:S01]  /*20400*/  LOP3.LUT R252, R252, 0xffff, RZ, 0xc0, !PT ;  /* 0x0000fffffcfc7812 */ /* 0x000fe200078ec0ff */
[----:B------:R-:W2:Y:S01]  /*20410*/  LDL R39, [R1+0x1aa4] ;  /* 0x001aa40001277983 */ /* 0x000ea20000100800 */
[----:B------:R-:W-:-:S05]  /*20420*/  @P0 IMAD.MOV.U32 R7, RZ, RZ, R40 ;  /* 0x000000ffff070224 */ /* 0x000fca00078e0028 */
[----:B------:R0:W2:Y:S02]  /*20430*/  @P0 LDG.E.U8 R19, desc[UR44][R6.64] ;  /* 0x0000002c06130981 */ /* 0x0000a4000c1e1100 */
[----:B0-----:R-:W-:Y:S02]  /*20440*/  PRMT R6, R11, 0x3340, R10 ;  /* 0x000033400b067816 */ /* 0x001fe4000000000a */
[----:B------:R-:W-:Y:S02]  /*20450*/  PRMT R11, R9, 0x3340, R8 ;  /* 0x00003340090b7816 */ /* 0x000fe40000000008 */
[----:B------:R-:W-:Y:S02]  /*20460*/  LOP3.LUT R7, R31, 0xffff, RZ, 0xc0, !PT ;  /* 0x0000ffff1f077812 */ /* 0x000fe400078ec0ff */
[----:B------:R-:W-:Y:S01]  /*20470*/  PRMT R11, R6, 0x5410, R11 ;  /* 0x00005410060b7816 */ /* 0x000fe2000000000b */
[----:B------:R-:W2:Y:S01]  /*20480*/  LDL R31, [R1+0x1a84] ;  /* 0x001a8400011f7983 */ /* 0x000ea20000100800 */
[----:B------:R-:W-:-:S02]  /*20490*/  LOP3.LUT R6, R30, 0xffff, RZ, 0xc0, !PT ;  /* 0x0000ffff1e067812 */ /* 0x000fc400078ec0ff */
[----:B------:R-:W-:Y:S01]  /*204a0*/  PRMT R10, R251, 0x5410, R247 ;  /* 0x00005410fb0a7816 */ /* 0x000fe200000000f7 */
[----:B------:R-:W2:Y:S01]  /*204b0*/  LDL R30, [R1+0x1a44] ;  /* 0x001a4400011e7983 */ /* 0x000ea20000100800 */
[----:B------:R-:W-:Y:S02]  /*204c0*/  PRMT R247, R7, 0x3340, R6 ;  /* 0x0000334007f77816 */ /* 0x000fe40000000006 */
[----:B------:R-:W-:Y:S02]  /*204d0*/  LOP3.LUT R7, R26, 0xffff, RZ, 0xc0, !PT ;  /* 0x0000ffff1a077812 */ /* 0x000fe400078ec0ff */
[----:B------:R-:W-:Y:S01]  /*204e0*/  LOP3.LUT R6, R14, 0xffff, RZ, 0xc0, !PT ;  /* 0x0000ffff0e067812 */ /* 0x000fe200078ec0ff */
[----:B------:R-:W2:Y:S03]  /*204f0*/  LDL R26, [R1+0x1a88] ;  /* 0x001a8800011a7983 */ /* 0x000ea60000100800 */
[----:B------:R-:W-:Y:S01]  /*20500*/  PRMT R7, R7, 0x3340, R6 ;  /* 0x0000334007077816 */ /* 0x000fe20000000006 */
[----:B------:R-:W2:Y:S01]  /*20510*/  LDL R14, [R1+0x1a68] ;  /* 0x001a6800010e7983 */ /* 0x000ea20000100800 */
[----:B------:R-:W-:-:S03]  /*20520*/  LOP3.LUT R6, R0, 0xffff, RZ, 0xc0, !PT ;  /* 0x0000ffff00067812 */ /* 0x000fc600078ec0ff */
[----:B------:R-:W3:Y:S01]  /*20530*/  LDL R0, [R1+0x1ab8] ;  /* 0x001ab80001007983 */ /* 0x000ee20000100800 */
[----:B------:R-:W-:Y:S02]  /*20540*/  PRMT R8, R36, 0x5410, R37 ;  /* 0x0000541024087816 */ /* 0x000fe40000000025 */
[----:B------:R-:W-:Y:S01]  /*20550*/  PRMT R9, R34, 0x5410, R35 ;  /* 0x0000541022097816 */ /* 0x000fe20000000023 */
[----:B------:R-:W-:Y:S01]  /*20560*/  BAR.SYNC.DEFER_BLOCKING 0x0 ;  /* 0x0000000000007b1d */ /* 0x000fe20000010000 */
[----:B------:R-:W-:Y:S02]  /*20570*/  LOP3.LUT R250, R250, 0xffff, RZ, 0xc0, !PT ;  /* 0x0000fffffafa7812 */ /* 0x000fe400078ec0ff */
[----:B------:R-:W-:Y:S02]  /*20580*/  LOP3.LUT R248, R248, 0xffff, RZ, 0xc0, !PT ;  /* 0x0000fffff8f87812 */ /* 0x000fe400078ec0ff */
[----:B------:R-:W-:Y:S02]  /*20590*/  LOP3.LUT R246, R246, 0xffff, RZ, 0xc0, !PT ;  /* 0x0000fffff6f67812 */ /* 0x000fe400078ec0ff */
[----:B------:R-:W-:Y:S01]  /*205a0*/  LOP3.LUT R245, R245, 0xffff, RZ, 0xc0, !PT ;  /* 0x0000fffff5f57812 */ /* 0x000fe200078ec0ff */
[----:B------:R-:W2:Y:S01]  /*205b0*/  LDL R35, [R1+0x1aa8] ;  /* 0x001aa80001237983 */ /* 0x000ea20000100800 */
[----:B------:R-:W-:-:S02]  /*205c0*/  LOP3.LUT R244, R244, 0xffff, RZ, 0xc0, !PT ;  /* 0x0000fffff4f47812 */ /* 0x000fc400078ec0ff */
[----:B------:R-:W-:Y:S01]  /*205d0*/  LOP3.LUT R241, R241, 0xffff, RZ, 0xc0, !PT ;  /* 0x0000fffff1f17812 */ /* 0x000fe200078ec0ff */
[----:B------:R-:W2:Y:S01]  /*205e0*/  LDL R37, [R1+0x1a64] ;  /* 0x001a640001257983 */ /* 0x000ea20000100800 */
[----:B------:R-:W-:Y:S02]  /*205f0*/  PRMT R6, R6, 0x3340, R252 ;  /* 0x0000334006067816 */ /* 0x000fe400000000fc */
[----:B------:R-:W-:Y:S02]  /*20600*/  PRMT R245, R246, 0x3340, R245 ;  /* 0x00003340f6f57816 */ /* 0x000fe400000000f5 */
[----:B------:R-:W-:Y:S02]  /*20610*/  LOP3.LUT R242, R242, 0xffff, RZ, 0xc0, !PT ;  /* 0x0000fffff2f27812 */ /* 0x000fe400078ec0ff */
[----:B------:R-:W-:Y:S02]  /*20620*/  LOP3.LUT R239, R239, 0xffff, RZ, 0xc0, !PT ;  /* 0x0000ffffefef7812 */ /* 0x000fe400078ec0ff */
[----:B------:R-:W-:-:S02]  /*20630*/  LOP3.LUT R237, R237, 0xffff, RZ, 0xc0, !PT ;  /* 0x0000ffffeded7812 */ /* 0x000fc400078ec0ff */
[----:B------:R-:W-:Y:S02]  /*20640*/  LOP3.LUT R235, R235, 0xffff, RZ, 0xc0, !PT ;  /* 0x0000ffffebeb7812 */ /* 0x000fe400078ec0ff */
[----:B------:R-:W-:Y:S02]  /*20650*/  LOP3.LUT R233, R233, 0xffff, RZ, 0xc0, !PT ;  /* 0x0000ffffe9e97812 */ /* 0x000fe400078ec0ff */
[----:B------:R-:W-:Y:S02]  /*20660*/  LOP3.LUT R231, R231, 0xffff, RZ, 0xc0, !PT ;  /* 0x0000ffffe7e77812 */ /* 0x000fe400078ec0ff */
        /* <DEDUP_REMOVED lines=25> */
[----:B------:R-:W-:Y:S01]  /*20800*/  LOP3.LUT R210, R210, 0xffff, RZ, 0xc0, !PT ;  /* 0x0000ffffd2d27812 */ /* 0x000fe200078ec0ff */
[----:B------:R-:W0:Y:S01]  /*20810*/  S2R R46, SR_TID.X ;  /* 0x00000000002e7919 */ /* 0x000e220000002100 */
[----:B------:R-:W-:-:S02]  /*20820*/  PRMT R239, R242, 0x3340, R239 ;  /* 0x00003340f2ef7816 */ /* 0x000fc400000000ef */
[----:B------:R-:W-:Y:S01]  /*20830*/  PRMT R231, R233, 0x3340, R231 ;  /* 0x00003340e9e77816 */ /* 0x000fe200000000e7 */
[----:B------:R-:W2:Y:S01]  /*20840*/  LDL R36, [R1+0x1a24] ;  /* 0x001a240001247983 */ /* 0x000ea20000100800 */
[----:B------:R-:W-:Y:S02]  /*20850*/  PRMT R223, R225, 0x3340, R223 ;  /* 0x00003340e1df7816 */ /* 0x000fe400000000df */
[----:B------:R-:W-:Y:S01]  /*20860*/  PRMT R215, R217, 0x3340, R215 ;  /* 0x00003340d9d77816 */ /* 0x000fe200000000d7 */
[----:B------:R-:W2:Y:S01]  /*20870*/  LDL R34, [R1+0x1a08] ;  /* 0x001a080001227983 */ /* 0x000ea20000100800 */
[----:B------:R-:W-:Y:S02]  /*20880*/  PRMT R240, R243, 0x3340, R240 ;  /* 0x00003340f3f07816 */ /* 0x000fe400000000f0 */
[----:B------:R-:W-:Y:S02]  /*20890*/  PRMT R232, R234, 0x3340, R232 ;  /* 0x00003340eae87816 */ /* 0x000fe400000000e8 */
[----:B------:R-:W-:-:S02]  /*208a0*/  PRMT R224, R226, 0x3340, R224 ;  /* 0x00003340e2e07816 */ /* 0x000fc400000000e0 */
[----:B------:R-:W-:Y:S01]  /*208b0*/  PRMT R216, R218, 0x3340, R216 ;  /* 0x00003340dad87816 */ /* 0x000fe200000000d8 */
[----:B----4-:R1:W-:Y:S02]  /*208c0*/  STS.128 [R3+UR46+0x8000], R8 ;  /* 0x0080000803007988 */ /* 0x0103e40008000c2e */
[----:B-1----:R-:W-:Y:S02]  /*208d0*/  LOP3.LUT R9, R33, 0xffff, RZ, 0xc0, !PT ;  /* 0x0000ffff21097812 */ /* 0x002fe400078ec0ff */
[----:B------:R-:W-:Y:S01]  /*208e0*/  LOP3.LUT R8, R32, 0xffff, RZ, 0xc0, !PT ;  /* 0x0000ffff20087812 */ /* 0x000fe200078ec0ff */
[----:B------:R-:W4:Y:S03]  /*208f0*/  LDL R33, [R1+0x1694] ;  /* 0x0016940001217983 */ /* 0x000f260000100800 */
[----:B------:R-:W-:Y:S01]  /*20900*/  PRMT R249, R9, 0x3340, R8 ;  /* 0x0000334009f97816 */ /* 0x000fe20000000008 */
[----:B------:R-:W4:Y:S01]  /*20910*/  LDL R32, [R1+0x1a98] ;  /* 0x001a980001207983 */ /* 0x000f220000100800 */
[----:B------:R-:W-:-:S02]  /*20920*/  LOP3.LUT R9, R29, 0xffff, RZ, 0xc0, !PT ;  /* 0x0000ffff1d097812 */ /* 0x000fc400078ec0ff */
[----:B------:R-:W-:Y:S01]  /*20930*/  LOP3.LUT R8, R27, 0xffff, RZ, 0xc0, !PT ;  /* 0x0000ffff1b087812 */ /* 0x000fe200078ec0ff */
[----:B------:R-:W4:Y:S01]  /*20940*/  LDL R29, [R1+0x1a28] ;  /* 0x001a2800011d7983 */ /* 0x000f220000100800 */
[----:B------:R-:W-:Y:S02]  /*20950*/  PRMT R10, R250, 0x3340, R248 ;  /* 0x00003340fa0a7816 */ /* 0x000fe400000000f8 */
[----:B------:R-:W-:Y:S01]  /*20960*/  PRMT R9, R9, 0x3340, R8 ;  /* 0x0000334009097816 */ /* 0x000fe20000000008 */
[----:B------:R-:W4:Y:S01]  /*20970*/  LDL R27, [R1+0x1a48] ;  /* 0x001a4800011b7983 */ /* 0x000f220000100800 */
[----:B------:R-:W-:Y:S02]  /*20980*/  PRMT R11, R244, 0x3340, R241 ;  /* 0x00003340f40b7816 */ /* 0x000fe400000000f1 */
[----:B------:R-:W-:Y:S02]  /*20990*/  PRMT R8, R249, 0x5410, R247 ;  /* 0x00005410f9087816 */ /* 0x000fe400000000f7 */
[----:B------:R-:W-:-:S02]  /*209a0*/  PRMT R9, R9, 0x5410, R7 ;  /* 0x0000541009097816 */ /* 0x000fc40000000007 */
[----:B------:R-:W-:Y:S02]  /*209b0*/  PRMT R10, R6, 0x5410, R10 ;  /* 0x00005410060a7816 */ /* 0x000fe4000000000a */
[----:B------:R-:W-:-:S05]  /*209c0*/  PRMT R11, R245, 0x5410, R11 ;  /* 0x00005410f50b7816 */ /* 0x000fca000000000b */
[----:B------:R1:W-:Y:S04]  /*209d0*/  STS.128 [R3+UR46+0xa000], R8 ;  /* 0x00a0000803007988 */ /* 0x0003e80008000c2e */
[----:B-1----:R-:W4:Y:S01]  /*209e0*/  LDL R3, [R1+0x1ab4] ;  /* 0x001ab40001037983 */ /* 0x002f220000100800 */
[----:B------:R-:W-:Y:S02]  /*209f0*/  PRMT R8, R237, 0x3340, R235 ;  /* 0x00003340ed087816 */ /* 0x000fe400000000eb */
[----:B------:R-:W-:Y:S02]  /*20a00*/  PRMT R9, R229, 0x3340, R227 ;  /* 0x00003340e5097816 */ /* 0x000fe400000000e3 */
[----:B------:R-:W-:Y:S02]  /*20a10*/  PRMT R10, R221, 0x3340, R219 ;  /* 0x00003340dd0a7816 */ /* 0x000fe400000000db */
[----:B------:R-:W-:-:S02]  /*20a20*/  PRMT R11, R212, 0x3340, R208 ;  /* 0x00003340d40b7816 */ /* 0x000fc400000000d0 */
[----:B------:R-:W-:Y:S02]  /*20a30*/  PRMT R8, R239, 0x5410, R8 ;  /* 0x00005410ef087816 */ /* 0x000fe40000000008 */
[----:B------:R-:W-:Y:S02]  /*20a40*/  PRMT R9, R231, 0x5410, R9 ;  /* 0x00005410e7097816 */ /* 0x000fe40000000009 */
[----:B------:R-:W-:Y:S02]  /*20a50*/  PRMT R10, R223, 0x5410, R10 ;  /* 0x00005410df0a7816 */ /* 0x000fe4000000000a */
[----:B------:R-:W-:-:S05]  /*20a60*/  PRMT R11, R215, 0x5410, R11 ;  /* 0x00005410d70b7816 */ /* 0x000fca000000000b */
[----:B---3--:R1:W-:Y:S02]  /*20a70*/  STS.128 [R0+UR46+0x8000], R8 ;  /* 0x0080000800007988 */ /* 0x0083e40008000c2e */
[----:B-1----:R-:W-:Y:S02]  /*20a80*/  PRMT R8, R238, 0x3340, R236 ;  /* 0x00003340ee087816 */ /* 0x002fe400000000ec */
[----:B------:R-:W-:Y:S02]  /*20a90*/  PRMT R9, R230, 0x3340, R228 ;  /* 0x00003340e6097816 */ /* 0x000fe400000000e4 */
[----:B------:R-:W-:Y:S02]  /*20aa0*/  PRMT R10, R222, 0x3340, R220 ;  /* 0x00003340de0a7816 */ /* 0x000fe400000000dc */
[----:B------:R-:W-:Y:S02]  /*20ab0*/  PRMT R11, R214, 0x3340, R210 ;  /* 0x00003340d60b7816 */ /* 0x000fe400000000d2 */
[----:B------:R-:W-:-:S02]  /*20ac0*/  PRMT R8, R240, 0x5410, R8 ;  /* 0x00005410f0087816 */ /* 0x000fc40000000008 */
[----:B------:R-:W-:Y:S02]  /*20ad0*/  PRMT R9, R232, 0x5410, R9 ;  /* 0x00005410e8097816 */ /* 0x000fe40000000009 */
[----:B------:R-:W-:Y:S02]  /*20ae0*/  PRMT R10, R224, 0x5410, R10 ;  /* 0x00005410e00a7816 */ /* 0x000fe4000000000a */
[----:B------:R-:W-:-:S05]  /*20af0*/  PRMT R11, R216, 0x5410, R11 ;  /* 0x00005410d80b7816 */ /* 0x000fca000000000b */
[----:B------:R1:W-:Y:S04]  /*20b00*/  STS.128 [R0+UR46+0xa000], R8 ;  /* 0x00a0000800007988 */ /* 0x0003e80008000c2e */
[----:B-1----:R-:W3:Y:S01]  /*20b10*/  LDL R0, [R1+0x1ab0] ;  /* 0x001ab00001007983 */ /* 0x002ee20000100800 */
[----:B------:R-:W-:Y:S02]  /*20b20*/  LOP3.LUT R211, R211, 0xffff, RZ, 0xc0, !PT ;  /* 0x0000ffffd3d37812 */ /* 0x000fe400078ec0ff */
[----:B------:R-:W-:Y:S01]  /*20b30*/  LOP3.LUT R207, R207, 0xffff, RZ, 0xc0, !PT ;  /* 0x0000ffffcfcf7812 */ /* 0x000fe200078ec0ff */
[----:B------:R-:W3:Y:S01]  /*20b40*/  LDL.LU R126, [R1+0x1884] ;  /* 0x00188400017e7983 */ /* 0x000ee20000300800 */
[----:B------:R-:W-:Y:S02]  /*20b50*/  LOP3.LUT R205, R205, 0xffff, RZ, 0xc0, !PT ;  /* 0x0000ffffcdcd7812 */ /* 0x000fe400078ec0ff */
[----:B------:R-:W-:Y:S01]  /*20b60*/  LOP3.LUT R203, R203, 0xffff, RZ, 0xc0, !PT ;  /* 0x0000ffffcbcb7812 */ /* 0x000fe200078ec0ff */
[----:B------:R-:W3:Y:S01]  /*20b70*/  LDL.LU R131, [R1+0x1848] ;  /* 0x0018480001837983 */ /* 0x000ee20000300800 */
[----:B------:R-:W-:-:S02]  /*20b80*/  LOP3.LUT R201, R201, 0xffff, RZ, 0xc0, !PT ;  /* 0x0000ffffc9c97812 */ /* 0x000fc400078ec0ff */
[----:B------:R-:W-:Y:S01]  /*20b90*/  LOP3.LUT R199, R199, 0xffff, RZ, 0xc0, !PT ;  /* 0x0000ffffc7c77812 */ /* 0x000fe200078ec0ff */
[----:B------:R-:W3:Y:S01]  /*20ba0*/  LDL.LU R134, [R1+0x1864] ;  /* 0x0018640001867983 */ /* 0x000ee20000300800 */
        /* <DEDUP_REMOVED lines=13> */
[----:B------:R-:W-:Y:S02]  /*20c80*/  LOP3.LUT R175, R175, 0xffff, RZ, 0xc0, !PT ;  /* 0x0000ffffafaf7812 */ /* 0x000fe400078ec0ff */
[----:B------:R-:W-:-:S02]  /*20c90*/  PRMT R207, R211, 0x3340, R207 ;  /* 0x00003340d3cf7816 */ /* 0x000fc400000000cf */
[----:B------:R-:W-:Y:S02]  /*20ca0*/  PRMT R8, R205, 0x3340, R203 ;  /* 0x00003340cd087816 */ /* 0x000fe400000000cb */
[----:B------:R-:W-:Y:S02]  /*20cb0*/  PRMT R199, R201, 0x3340, R199 ;  /* 0x00003340c9c77816 */ /* 0x000fe400000000c7 */
[----:B------:R-:W-:Y:S02]  /*20cc0*/  PRMT R9, R197, 0x3340, R195 ;  /* 0x00003340c5097816 */ /* 0x000fe400000000c3 */
[----:B------:R-:W-:Y:S02]  /*20cd0*/  PRMT R191, R193, 0x3340, R191 ;  /* 0x00003340c1bf7816 */ /* 0x000fe400000000bf */
[----:B------:R-:W-:Y:S02]  /*20ce0*/  PRMT R10, R189, 0x3340, R186 ;  /* 0x00003340bd0a7816 */ /* 0x000fe400000000ba */
[----:B------:R-:W-:-:S02]  /*20cf0*/  PRMT R182, R184, 0x3340, R182 ;  /* 0x00003340b8b67816 */ /* 0x000fc400000000b6 */
[----:B------:R-:W-:Y:S02]  /*20d00*/  PRMT R11, R179, 0x3340, R175 ;  /* 0x00003340b30b7816 */ /* 0x000fe400000000af */
[----:B------:R-:W-:Y:S02]  /*20d10*/  PRMT R8, R207, 0x5410, R8 ;  /* 0x00005410cf087816 */ /* 0x000fe40000000008 */
[----:B------:R-:W-:Y:S02]  /*20d20*/  PRMT R9, R199, 0x5410, R9 ;  /* 0x00005410c7097816 */ /* 0x000fe40000000009 */
[----:B------:R-:W-:Y:S02]  /*20d30*/  PRMT R10, R191, 0x5410, R10 ;  /* 0x00005410bf0a7816 */ /* 0x000fe4000000000a */
[----:B------:R-:W-:Y:S02]  /*20d40*/  PRMT R11, R182, 0x5410, R11 ;  /* 0x00005410b60b7816 */ /* 0x000fe4000000000b */
        /* <DEDUP_REMOVED lines=16> */
[----:B------:R-:W-:Y:S02]  /*20e50*/  PRMT R209, R213, 0x3340, R209 ;  /* 0x00003340d5d17816 */ /* 0x000fe400000000d1 */
[----:B------:R-:W-:Y:S02]  /*20e60*/  PRMT R200, R202, 0x3340, R200 ;  /* 0x00003340cac87816 */ /* 0x000fe400000000c8 */
[----:B------:R-:W-:-:S02]  /*20e70*/  PRMT R192, R194, 0x3340, R192 ;  /* 0x00003340c2c07816 */ /* 0x000fc400000000c0 */
[----:B------:R-:W-:Y:S02]  /*20e80*/  PRMT R183, R185, 0x3340, R183 ;  /* 0x00003340b9b77816 */ /* 0x000fe400000000b7 */
[----:B------:R-:W-:Y:S02]  /*20e90*/  LOP3.LUT R152, R152, 0xffff, RZ, 0xc0, !PT ;  /* 0x0000ffff98987812 */ /* 0x000fe400078ec0ff */
[----:B------:R-:W-:Y:S02]  /*20ea0*/  LOP3.LUT R22, R22, 0xffff, RZ, 0xc0, !PT ;  /* 0x0000ffff16167812 */ /* 0x000fe400078ec0ff */
[----:B------:R-:W-:Y:S02]  /*20eb0*/  LOP3.LUT R20, R20, 0xffff, RZ, 0xc0, !PT ;  /* 0x0000ffff14147812 */ /* 0x000fe400078ec0ff */
[----:B--2---:R-:W-:Y:S02]  /*20ec0*/  LOP3.LUT R5, R5, 0xffff, RZ, 0xc0, !PT ;  /* 0x0000ffff05057812 */ /* 0x004fe400078ec0ff */
        /* <DEDUP_REMOVED lines=12> */
[----:B------:R-:W-:-:S02]  /*20f90*/  PRMT R5, R20, 0x3340, R5 ;  /* 0x0000334014057816 */ /* 0x000fc40000000005 */
        /* <DEDUP_REMOVED lines=16> */
[----:B------:R-:W-:Y:S02]  /*210a0*/  PRMT R174, R178, 0x3340, R174 ;  /* 0x00003340b2ae7816 */ /* 0x000fe400000000ae */
[----:B------:R-:W-:-:S02]  /*210b0*/  PRMT R166, R168, 0x3340, R166 ;  /* 0x00003340a8a67816 */ /* 0x000fc400000000a6 */
[----:B------:R-:W-:Y:S02]  /*210c0*/  PRMT R158, R160, 0x3340, R158 ;  /* 0x00003340a09e7816 */ /* 0x000fe4000000009e */
[----:B------:R-:W-:Y:S01]  /*210d0*/  PRMT R176, R180, 0x3340, R176 ;  /* 0x00003340b4b07816 */ /* 0x000fe200000000b0 */
[----:B----4-:R1:W-:Y:S02]  /*210e0*/  STS.128 [R3+UR46+0x8000], R8 ;  /* 0x0080000803007988 */ /* 0x0103e40008000c2e */
[----:B-1----:R-:W-:Y:S02]  /*210f0*/  PRMT R8, R206, 0x3340, R204 ;  /* 0x00003340ce087816 */ /* 0x002fe400000000cc */
[----:B------:R-:W-:Y:S02]  /*21100*/  PRMT R9, R198, 0x3340, R196 ;  /* 0x00003340c6097816 */ /* 0x000fe400000000c4 */
[----:B------:R-:W-:Y:S02]  /*21110*/  PRMT R10, R190, 0x3340, R187 ;  /* 0x00003340be0a7816 */ /* 0x000fe400000000bb */
[----:B------:R-:W-:-:S02]  /*21120*/  PRMT R11, R181, 0x3340, R177 ;  /* 0x00003340b50b7816 */ /* 0x000fc400000000b1 */
[----:B------:R-:W-:Y:S02]  /*21130*/  PRMT R8, R209, 0x5410, R8 ;  /* 0x00005410d1087816 */ /* 0x000fe40000000008 */
[----:B------:R-:W-:Y:S02]  /*21140*/  PRMT R9, R200, 0x5410, R9 ;  /* 0x00005410c8097816 */ /* 0x000fe40000000009 */
[----:B------:R-:W-:Y:S02]  /*21150*/  PRMT R10, R192, 0x5410, R10 ;  /* 0x00005410c00a7816 */ /* 0x000fe4000000000a */
[----:B------:R-:W-:-:S05]  /*21160*/  PRMT R11, R183, 0x5410, R11 ;  /* 0x00005410b70b7816 */ /* 0x000fca000000000b */
[----:B------:R0:W-:Y:S01]  /*21170*/  STS.128 [R3+UR46+0xa000], R8 ;  /* 0x00a0000803007988 */ /* 0x0001e20008000c2e */
[----:B------:R-:W-:Y:S02]  /*21180*/  PRMT R167, R169, 0x3340, R167 ;  /* 0x00003340a9a77816 */ /* 0x000fe400000000a7 */
[----:B------:R-:W-:Y:S02]  /*21190*/  PRMT R159, R161, 0x3340, R159 ;  /* 0x00003340a19f7816 */ /* 0x000fe4000000009f */
[----:B------:R-:W-:Y:S02]  /*211a0*/  PRMT R6, R157, 0x3340, R155 ;  /* 0x000033409d067816 */ /* 0x000fe4000000009b */
[----:B------:R-:W-:Y:S02]  /*211b0*/  PRMT R23, R153, 0x3340, R23 ;  /* 0x0000334099177816 */ /* 0x000fe40000000017 */
[----:B------:R-:W-:Y:S02]  /*211c0*/  PRMT R7, R21, 0x3340, R19 ;  /* 0x0000334015077816 */ /* 0x000fe40000000013 */
[----:B0-----:R-:W-:-:S02]  /*211d0*/  LOP3.LUT R3, R46, 0x3f, RZ, 0xc0, !PT ;  /* 0x0000003f2e037812 */ /* 0x001fc400078ec0ff */
[----:B------:R-:W-:Y:S02]  /*211e0*/  PRMT R11, R152, 0x3340, R22 ;  /* 0x00003340980b7816 */ /* 0x000fe40000000016 */
[----:B------:R-:W-:Y:S02]  /*211f0*/  ISETP.GE.AND P0, PT, R3, R4, PT ;  /* 0x000000040300720c */ /* 0x000fe40003f06270 */
[----:B------:R-:W-:Y:S01]  /*21200*/  PRMT R8, R172, 0x3340, R170 ;  /* 0x00003340ac087816 */ /* 0x000fe200000000aa */
[----:B------:R-:W2:Y:S01]  /*21210*/  LDL.LU R3, [R1+0xf8c] ;  /* 0x000f8c0001037983 */ /* 0x000ea20000300800 */
        /* <DEDUP_REMOVED lines=11> */
[----:B------:R-:W-:Y:S01]  /*212d0*/  PRMT R7, R23, 0x5410, R7 ;  /* 0x0000541017077816 */ /* 0x000fe20000000007 */
[----:B---3--:R0:W-:Y:S04]  /*212e0*/  STS.128 [R0+UR46+0x8000], R8 ;  /* 0x0080000800007988 */ /* 0x0081e80008000c2e */
[----:B------:R1:W-:Y:S01]  /*212f0*/  STS.128 [R0+UR46+0xa000], R4 ;  /* 0x00a0000400007988 */ /* 0x0003e20008000c2e */
[----:B0-----:R-:W-:Y:S01]  /*21300*/  PRMT R9, RZ, 0x7610, R9 ;  /* 0x00007610ff097816 */ /* 0x001fe20000000009 */
[----:B-1----:R-:W-:-:S02]  /*21310*/  @!P0 IMAD.MOV.U32 R4, RZ, RZ, R35 ;  /* 0x000000ffff048224 */ /* 0x002fc400078e0023 */
[----:B------:R-:W-:Y:S01]  /*21320*/  @!P0 IMAD.MOV.U32 R5, RZ, RZ, R39 ;  /* 0x000000ffff058224 */ /* 0x000fe200078e0027 */
[----:B------:R-:W-:Y:S01]  /*21330*/  PRMT R6, RZ, 0x7610, R6 ;  /* 0x00007610ff067816 */ /* 0x000fe20000000006 */
[----:B------:R-:W3:Y:S04]  /*21340*/  LDL.LU R0, [R1+0xf58] ;  /* 0x000f580001007983 */ /* 0x000ee80000300800 */
[----:B------:R0:W4:Y:S04]  /*21350*/  @!P0 LDG.E.U8 R9, desc[UR44][R4.64] ;  /* 0x0000002c04098981 */ /* 0x000128000c1e1100 */
[----:B------:R-:W2:Y:S01]  /*21360*/  LDL R35, [R1+0x1a04] ;  /* 0x001a040001237983 */ /* 0x000ea20000100800 */
[----:B------:R-:W-:-:S02]  /*21370*/  PRMT R8, RZ, 0x7610, R8 ;  /* 0x00007610ff087816 */ /* 0x000fc40000000008 */
[----:B------:R-:W-:Y:S01]  /*21380*/  PRMT R11, RZ, 0x7610, R11 ;  /* 0x00007610ff0b7816 */ /* 0x000fe2000000000b */
[----:B------:R-:W3:Y:S01]  /*21390*/  LDL R42, [R1+0x1984] ;  /* 0x00198400012a7983 */ /* 0x000ee20000100800 */
[----:B0-----:R-:W-:Y:S02]  /*213a0*/  @!P0 IMAD.MOV.U32 R4, RZ, RZ, R32 ;  /* 0x000000ffff048224 */ /* 0x001fe400078e0020 */
[----:B------:R-:W-:Y:S01]  /*213b0*/  @!P0 IMAD.MOV.U32 R5, RZ, RZ, R33 ;  /* 0x000000ffff058224 */ /* 0x000fe200078e0021 */
[----:B------:R-:W4:Y:S04]  /*213c0*/  LDL R32, [R1+0x19e8] ;  /* 0x0019e80001207983 */ /* 0x000f280000100800 */
[----:B------:R0:W3:Y:S04]  /*213d0*/  @!P0 LDG.E.U8 R6, desc[UR44][R4.64] ;  /* 0x0000002c04068981 */ /* 0x0000e8000c1e1100 */
[----:B------:R-:W3:Y:S01]  /*213e0*/  LDL R33, [R1+0x19e4] ;  /* 0x0019e40001217983 */ /* 0x000ee20000100800 */
[----:B------:R-:W-:-:S03]  /*213f0*/  PRMT R7, RZ, 0x7610, R7 ;  /* 0x00007610ff077816 */ /* 0x000fc60000000007 */
[----:B------:R-:W3:Y:S01]  /*21400*/  LDL R41, [R1+0x1964] ;  /* 0x0019640001297983 */ /* 0x000ee20000100800 */
[----:B0-----:R-:W-:Y:S02]  /*21410*/  @!P0 IMAD.MOV.U32 R4, RZ, RZ, R26 ;  /* 0x000000ffff048224 */ /* 0x001fe400078e001a */
[----:B------:R-:W-:Y:S01]  /*21420*/  @!P0 IMAD.MOV.U32 R5, RZ, RZ, R31 ;  /* 0x000000ffff058224 */ /* 0x000fe200078e001f */
[----:B------:R-:W3:Y:S04]  /*21430*/  LDL R26, [R1+0x19c8] ;  /* 0x0019c800011a7983 */ /* 0x000ee80000100800 */
[----:B------:R0:W3:Y:S04]  /*21440*/  @!P0 LDG.E.U8 R8, desc[UR44][R4.64] ;  /* 0x0000002c04088981 */ /* 0x0000e8000c1e1100 */
[----:B------:R-:W3:Y:S04]  /*21450*/  LDL R31, [R1+0x19c4] ;  /* 0x0019c400011f7983 */ /* 0x000ee80000100800 */
[----:B------:R-:W3:Y:S01]  /*21460*/  LDL R40, [R1+0x1944] ;  /* 0x0019440001287983 */ /* 0x000ee20000100800 */
[----:B0-----:R-:W-:-:S02]  /*21470*/  @!P0 IMAD.MOV.U32 R4, RZ, RZ, R14 ;  /* 0x000000ffff048224 */ /* 0x001fc400078e000e */
[----:B------:R-:W-:Y:S01]  /*21480*/  @!P0 IMAD.MOV.U32 R5, RZ, RZ, R37 ;  /* 0x000000ffff058224 */ /* 0x000fe200078e0025 */
[----:B------:R-:W3:Y:S04]  /*21490*/  LDL R14, [R1+0x19a8] ;  /* 0x0019a800010e7983 */ /* 0x000ee80000100800 */
[----:B------:R0:W3:Y:S04]  /*214a0*/  @!P0 LDG.E.U8 R11, desc[UR44][R4.64] ;  /* 0x0000002c040b8981 */ /* 0x0000e8000c1e1100 */
[----:B------:R-:W3:Y:S01]  /*214b0*/  LDL R39, [R1+0x1948] ;  /* 0x0019480001277983 */ /* 0x000ee20000100800 */
[----:B------:R-:W-:-:S03]  /*214c0*/  PRMT R10, RZ, 0x7610, R10 ;  /* 0x00007610ff0a7816 */ /* 0x000fc6000000000a */
[----:B------:R-:W3:Y:S01]  /*214d0*/  LDL R37, [R1+0x1924] ;  /* 0x0019240001257983 */ /* 0x000ee20000100800 */
[----:B0-----:R-:W-:-:S03]  /*214e0*/  @!P0 IMAD.MOV.U32 R5, RZ, RZ, R30 ;  /* 0x000000ffff058224 */ /* 0x001fc600078e001e */
[----:B------:R-:W3:Y:S01]  /*214f0*/  LDL R30, [R1+0x19a4] ;  /* 0x0019a400011e7983 */ /* 0x000ee20000100800 */
[----:B------:R-:W-:-:S03]  /*21500*/  @!P0 IMAD.MOV.U32 R4, RZ, RZ, R27 ;  /* 0x000000ffff048224 */ /* 0x000fc600078e001b */
[----:B------:R-:W3:Y:S04]  /*21510*/  LDL R27, [R1+0x1988] ;  /* 0x00198800011b7983 */ /* 0x000ee80000100800 */
[----:B------:R0:W3:Y:S02]  /*21520*/  @!P0 LDG.E.U8 R7, desc[UR44][R4.64] ;  /* 0x0000002c04078981 */ /* 0x0000e4000c1e1100 */
[----:B0-----:R-:W-:Y:S02]  /*21530*/  @!P0 IMAD.MOV.U32 R4, RZ, RZ, R29 ;  /* 0x000000ffff048224 */ /* 0x001fe400078e001d */
[----:B------:R-:W3:Y:S01]  /*21540*/  LDL R29, [R1+0x1968] ;  /* 0x00196800011d7983 */ /* 0x000ee20000100800 */
[----:B------:R-:W-:-:S03]  /*21550*/  @!P0 IMAD.MOV.U32 R5, RZ, RZ, R36 ;  /* 0x000000ffff058224 */ /* 0x000fc600078e0024 */
[----:B------:R-:W3:Y:S01]  /*21560*/  LDL R36, [R1+0x1928] ;  /* 0x0019280001247983 */ /* 0x000ee20000100800 */
[----:B------:R-:W-:-:S03]  /*21570*/  PRMT R19, RZ, 0x7610, R19 ;  /* 0x00007610ff137816 */ /* 0x000fc60000000013 */
[----:B------:R0:W3:Y:S01]  /*21580*/  @!P0 LDG.E.U8 R10, desc[UR44][R4.64] ;  /* 0x0000002c040a8981 */ /* 0x0000e2000c1e1100 */
[----:B------:R-:W-:Y:S01]  /*21590*/  PRMT R20, RZ, 0x7610, R20 ;  /* 0x00007610ff147816 */ /* 0x000fe20000000014 */
[----:B0-----:R-:W-:Y:S02]  /*215a0*/  @!P0 IMAD.MOV.U32 R4, RZ, RZ, R34 ;  /* 0x000000ffff048224 */ /* 0x001fe400078e0022 */
[----:B------:R-:W3:Y:S01]  /*215b0*/  LDL R34, [R1+0x1908] ;  /* 0x0019080001227983 */ /* 0x000ee20000100800 */
[----:B------:R-:W-:Y:S02]  /*215c0*/  PRMT R21, RZ, 0x7610, R21 ;  /* 0x00007610ff157816 */ /* 0x000fe40000000015 */
[----:B------:R-:W-:Y:S01]  /*215d0*/  PRMT R22, RZ, 0x7610, R22 ;  /* 0x00007610ff167816 */ /* 0x000fe20000000016 */
[----:B--2---:R-:W-:Y:S02]  /*215e0*/  @!P0 IMAD.MOV.U32 R5, RZ, RZ, R35 ;  /* 0x000000ffff058224 */ /* 0x004fe400078e0023 */
[----:B------:R-:W2:Y:S04]  /*215f0*/  LDL R35, [R1+0x1904] ;  /* 0x0019040001237983 */ /* 0x000ea80000100800 */
[----:B------:R4:W2:Y:S02]  /*21600*/  @!P0 LDG.E.U8 R19, desc[UR44][R4.64] ;  /* 0x0000002c04138981 */ /* 0x0008a4000c1e1100 */
[----:B----4-:R-:W-:-:S02]  /*21610*/  @!P0 IMAD.MOV.U32 R4, RZ, RZ, R32 ;  /* 0x000000ffff048224 */ /* 0x010fc400078e0020 */
[----:B---3--:R-:W-:Y:S01]  /*21620*/  @!P0 IMAD.MOV.U32 R5, RZ, RZ, R33 ;  /* 0x000000ffff058224 */ /* 0x008fe200078e0021 */
[----:B------:R-:W3:Y:S04]  /*21630*/  LDL R32, [R1+0x18e8] ;  /* 0x0018e80001207983 */ /* 0x000ee80000100800 */
[----:B------:R-:W4:Y:S04]  /*21640*/  LDL R33, [R1+0x18e4] ;  /* 0x0018e40001217983 */ /* 0x000f280000100800 */
[----:B------:R0:W4:Y:S02]  /*21650*/  @!P0 LDG.E.U8 R20, desc[UR44][R4.64] ;  /* 0x0000002c04148981 */ /* 0x000124000c1e1100 */
[----:B0-----:R-:W-:-:S02]  /*21660*/  @!P0 IMAD.MOV.U32 R4, RZ, RZ, R26 ;  /* 0x000000ffff048224 */ /* 0x001fc400078e001a */
[----:B------:R-:W-:Y:S01]  /*21670*/  @!P0 IMAD.MOV.U32 R5, RZ, RZ, R31 ;  /* 0x000000ffff058224 */ /* 0x000fe200078e001f */
[----:B------:R-:W4:Y:S04]  /*21680*/  LDL R26, [R1+0x18c8] ;  /* 0x0018c800011a7983 */ /* 0x000f280000100800 */
        /* <DEDUP_REMOVED lines=8> */
[----:B------:R-:W4:Y:S01]  /*21710*/  LDL R27, [R1+0x1888] ;  /* 0x00188800011b7983 */ /* 0x000f220000100800 */
[----:B------:R-:W-:Y:S01]  /*21720*/  PRMT R23, RZ, 0x7610, R23 ;  /* 0x00007610ff177816 */ /* 0x000fe20000000017 */
[----:B------:R-:W-:Y:S01]  /*21730*/  @!P0 IMAD.MOV.U32 R5, RZ, RZ, R42 ;  /* 0x000000ffff058224 */ /* 0x000fe200078e002a */
[----:B------:R-:W-:-:S04]  /*21740*/  PRMT R152, RZ, 0x7610, R152 ;  /* 0x00007610ff987816 */ /* 0x000fc80000000098 */
[----:B------:R0:W4:Y:S01]  /*21750*/  @!P0 LDG.E.U8 R23, desc[UR44][R4.64] ;  /* 0x0000002c04178981 */ /* 0x000122000c1e1100 */
[----:B------:R-:W-:Y:S01]  /*21760*/  PRMT R153, RZ, 0x7610, R153 ;  /* 0x00007610ff997816 */ /* 0x000fe20000000099 */
[----:B0-----:R-:W-:Y:S02]  /*21770*/  @!P0 IMAD.MOV.U32 R4, RZ, RZ, R29 ;  /* 0x000000ffff048224 */ /* 0x001fe400078e001d */
[----:B------:R-:W-:Y:S01]  /*21780*/  @!P0 IMAD.MOV.U32 R5, RZ, RZ, R41 ;  /* 0x000000ffff058224 */ /* 0x000fe200078e0029 */
[----:B------:R-:W4:Y:S04]  /*21790*/  LDL R29, [R1+0x1868] ;  /* 0x00186800011d7983 */ /* 0x000f280000100800 */
[----:B------:R0:W4:Y:S01]  /*217a0*/  @!P0 LDG.E.U8 R152, desc[UR44][R4.64] ;  /* 0x0000002c04988981 */ /* 0x000122000c1e1100 */
[----:B------:R-:W-:Y:S01]  /*217b0*/  PRMT R154, RZ, 0x7610, R154 ;  /* 0x00007610ff9a7816 */ /* 0x000fe2000000009a */
[----:B0-----:R-:W-:-:S02]  /*217c0*/  @!P0 IMAD.MOV.U32 R4, RZ, RZ, R39 ;  /* 0x000000ffff048224 */ /* 0x001fc400078e0027 */
[----:B------:R-:W-:Y:S01]  /*217d0*/  @!P0 IMAD.MOV.U32 R5, RZ, RZ, R40 ;  /* 0x000000ffff058224 */ /* 0x000fe200078e0028 */
[----:B------:R-:W-:Y:S01]  /*217e0*/  PRMT R155, RZ, 0x7610, R155 ;  /* 0x00007610ff9b7816 */ /* 0x000fe2000000009b */
[----:B------:R-:W4:Y:S04]  /*217f0*/  LDL R39, [R1+0x17a4] ;  /* 0x0017a40001277983 */ /* 0x000f280000100800 */
[----:B------:R0:W4:Y:S01]  /*21800*/  @!P0 LDG.E.U8 R153, desc[UR44][R4.64] ;  /* 0x0000002c04998981 */ /* 0x000122000c1e1100 */
[----:B------:R-:W-:Y:S02]  /*21810*/  PRMT R156, RZ, 0x7610, R156 ;  /* 0x00007610ff9c7816 */ /* 0x000fe4000000009c */
[----:B------:R-:W-:Y:S01]  /*21820*/  PRMT R157, RZ, 0x7610, R157 ;  /* 0x00007610ff9d7816 */ /* 0x000fe2000000009d */
[----:B------:R-:W4:Y:S01]  /*21830*/  LDL R40, [R1+0x11b4] ;  /* 0x0011b40001287983 */ /* 0x000f220000100800 */
[----:B0-----:R-:W-:-:S02]  /*21840*/  @!P0 IMAD.MOV.U32 R4, RZ, RZ, R36 ;  /* 0x000000ffff048224 */ /* 0x001fc400078e0024 */
[----:B------:R-:W-:Y:S01]  /*21850*/  @!P0 IMAD.MOV.U32 R5, RZ, RZ, R37 ;  /* 0x000000ffff058224 */ /* 0x000fe200078e0025 */
[----:B------:R-:W4:Y:S04]  /*21860*/  LDL R36, [R1+0x1804] ;  /* 0x0018040001247983 */ /* 0x000f280000100800 */
[----:B------:R0:W4:Y:S01]  /*21870*/  @!P0 LDG.E.U8 R154, desc[UR44][R4.64] ;  /* 0x0000002c049a8981 */ /* 0x000122000c1e1100 */
[----:B------:R-:W-:Y:S02]  /*21880*/  PRMT R158, RZ, 0x7610, R158 ;  /* 0x00007610ff9e7816 */ /* 0x000fe4000000009e */
[----:B------:R-:W-:Y:S01]  /*21890*/  PRMT R159, RZ, 0x7610, R159 ;  /* 0x00007610ff9f7816 */ /* 0x000fe2000000009f */
[----:B------:R-:W4:Y:S01]  /*218a0*/  LDL R37, [R1+0x1744] ;  /* 0x0017440001257983 */ /* 0x000f220000100800 */
[----:B0-----:R-:W-:Y:S01]  /*218b0*/  @!P0 IMAD.MOV.U32 R4, RZ, RZ, R34 ;  /* 0x000000ffff048224 */ /* 0x001fe200078e0022 */
[----:B------:R-:W-:-:S02]  /*218c0*/  PRMT R160, RZ, 0x7610, R160 ;  /* 0x00007610ffa07816 */ /* 0x000fc400000000a0 */
[----:B------:R-:W4:Y:S01]  /*218d0*/  LDL R34, [R1+0x1764] ;  /* 0x0017640001227983 */ /* 0x000f220000100800 */
[----:B--2---:R-:W-:-:S03]  /*218e0*/  @!P0 IMAD.MOV.U32 R5, RZ, RZ, R35 ;  /* 0x000000ffff058224 */ /* 0x004fc600078e0023 */
[----:B------:R-:W2:Y:S04]  /*218f0*/  LDL R35, [R1+0x1784] ;  /* 0x0017840001237983 */ /* 0x000ea80000100800 */
[----:B------:R3:W2:Y:S02]  /*21900*/  @!P0 LDG.E.U8 R155, desc[UR44][R4.64] ;  /* 0x0000002c049b8981 */ /* 0x0006a4000c1e1100 */
[----:B---3--:R-:W-:Y:S01]  /*21910*/  @!P0 IMAD.MOV.U32 R4, RZ, RZ, R32 ;  /* 0x000000ffff048224 */ /* 0x008fe200078e0020 */
[----:B------:R-:W-:Y:S01]  /*21920*/  PRMT R161, RZ, 0x7610, R161 ;  /* 0x00007610ffa17816 */ /* 0x000fe200000000a1 */
[----:B------:R-:W3:Y:S01]  /*21930*/  LDL R32, [R1+0x1768] ;  /* 0x0017680001207983 */ /* 0x000ee20000100800 */
[----:B----4-:R-:W-:-:S03]  /*21940*/  @!P0 IMAD.MOV.U32 R5, RZ, RZ, R33 ;  /* 0x000000ffff058224 */ /* 0x010fc600078e0021 */
[----:B------:R-:W4:Y:S04]  /*21950*/  LDL R33, [R1+0x17e4] ;  /* 0x0017e40001217983 */ /* 0x000f280000100800 */
[----:B------:R0:W3:Y:S02]  /*21960*/  @!P0 LDG.E.U8 R156, desc[UR44][R4.64] ;  /* 0x0000002c049c8981 */ /* 0x0000e4000c1e1100 */
[----:B0-----:R-:W-:Y:S02]  /*21970*/  @!P0 IMAD.MOV.U32 R4, RZ, RZ, R26 ;  /* 0x000000ffff048224 */ /* 0x001fe400078e001a */
[----:B------:R-:W2:Y:S01]  /*21980*/  LDL R26, [R1+0x17e8] ;  /* 0x0017e800011a7983 */ /* 0x000ea20000100800 */
[----:B------:R-:W-:-:S03]  /*21990*/  @!P0 IMAD.MOV.U32 R5, RZ, RZ, R31 ;  /* 0x000000ffff058224 */ /* 0x000fc600078e001f */
[----:B------:R-:W3:Y:S04]  /*219a0*/  LDL R31, [R1+0x17c4] ;  /* 0x0017c400011f7983 */ /* 0x000ee80000100800 */
[----:B------:R0:W3:Y:S02]  /*219b0*/  @!P0 LDG.E.U8 R157, desc[UR44][R4.64] ;  /* 0x0000002c049d8981 */ /* 0x0000e4000c1e1100 */
[----:B0-----:R-:W-:Y:S02]  /*219c0*/  @!P0 IMAD.MOV.U32 R4, RZ, RZ, R14 ;  /* 0x000000ffff048224 */ /* 0x001fe400078e000e */
[----:B------:R-:W3:Y:S01]  /*219d0*/  LDL R14, [R1+0x17c8] ;  /* 0x0017c800010e7983 */ /* 0x000ee20000100800 */
[----:B------:R-:W-:-:S03]  /*219e0*/  @!P0 IMAD.MOV.U32 R5, RZ, RZ, R30 ;  /* 0x000000ffff058224 */ /* 0x000fc600078e001e */
[----:B------:R-:W3:Y:S04]  /*219f0*/  LDL R30, [R1+0x1788] ;  /* 0x00178800011e7983 */ /* 0x000ee80000100800 */
[----:B------:R0:W3:Y:S02]  /*21a00*/  @!P0 LDG.E.U8 R158, desc[UR44][R4.64] ;  /* 0x0000002c049e8981 */ /* 0x0000e4000c1e1100 */
[----:B0-----:R-:W-:Y:S02]  /*21a10*/  @!P0 IMAD.MOV.U32 R4, RZ, RZ, R27 ;  /* 0x000000ffff048224 */ /* 0x001fe400078e001b */
[----:B------:R-:W3:Y:S01]  /*21a20*/  LDL R27, [R1+0x17a8] ;  /* 0x0017a800011b7983 */ /* 0x000ee20000100800 */
[----:B------:R-:W-:-:S05]  /*21a30*/  @!P0 IMAD.MOV.U32 R5, RZ, RZ, R126 ;  /* 0x000000ffff058224 */ /* 0x000fca00078e007e */
[----:B------:R0:W3:Y:S02]  /*21a40*/  @!P0 LDG.E.U8 R159, desc[UR44][R4.64] ;  /* 0x0000002c049f8981 */ /* 0x0000e4000c1e1100 */
[----:B0-----:R-:W-:Y:S02]  /*21a50*/  @!P0 IMAD.MOV.U32 R5, RZ, RZ, R134 ;  /* 0x000000ffff058224 */ /* 0x001fe400078e0086 */
[----:B------:R-:W-:Y:S01]  /*21a60*/  @!P0 IMAD.MOV.U32 R4, RZ, RZ, R29 ;  /* 0x000000ffff048224 */ /* 0x000fe200078e001d */
[----:B------:R-:W-:Y:S01]  /*21a70*/  PRMT R162, RZ, 0x7610, R162 ;  /* 0x00007610ffa27816 */ /* 0x000fe200000000a2 */
[----:B------:R-:W3:Y:S04]  /*21a80*/  LDL R29, [R1+0x1748] ;  /* 0x00174800011d7983 */ /* 0x000ee80000100800 */
[----:B------:R0:W3:Y:S02]  /*21a90*/  @!P0 LDG.E.U8 R160, desc[UR44][R4.64] ;  /* 0x0000002c04a08981 */ /* 0x0000e4000c1e1100 */
[----:B0-----:R-:W-:-:S02]  /*21aa0*/  @!P0 IMAD.MOV.U32 R4, RZ, RZ, R131 ;  /* 0x000000ffff048224 */ /* 0x001fc400078e0083 */
[----:B------:R-:W-:-:S05]  /*21ab0*/  @!P0 IMAD.MOV.U32 R5, RZ, RZ, R142 ;  /* 0x000000ffff058224 */ /* 0x000fca00078e008e */
[----:B------:R0:W3:Y:S01]  /*21ac0*/  @!P0 LDG.E.U8 R161, desc[UR44][R4.64] ;  /* 0x0000002c04a18981 */ /* 0x0000e2000c1e1100 */
[----:B------:R-:W-:Y:S01]  /*21ad0*/  PRMT R163, RZ, 0x7610, R163 ;  /* 0x00007610ffa37816 */ /* 0x000fe200000000a3 */
[----:B0-----:R-:W-:Y:S02]  /*21ae0*/  @!P0 IMAD.MOV.U32 R4, RZ, RZ, R139 ;  /* 0x000000ffff048224 */ /* 0x001fe400078e008b */
[----:B------:R-:W-:-:S05]  /*21af0*/  @!P0 IMAD.MOV.U32 R5, RZ, RZ, R150 ;  /* 0x000000ffff058224 */ /* 0x000fca00078e0096 */
[----:B------:R0:W3:Y:S01]  /*21b00*/  @!P0 LDG.E.U8 R162, desc[UR44][R4.64] ;  /* 0x0000002c04a28981 */ /* 0x0000e2000c1e1100 */
[----:B------:R-:W-:Y:S01]  /*21b10*/  PRMT R164, RZ, 0x7610, R164 ;  /* 0x00007610ffa47816 */ /* 0x000fe200000000a4 */
[----:B0-----:R-:W-:Y:S02]  /*21b20*/  @!P0 IMAD.MOV.U32 R4, RZ, RZ, R147 ;  /* 0x000000ffff048224 */ /* 0x001fe400078e0093 */
[----:B------:R-:W-:Y:S02]  /*21b30*/  @!P0 IMAD.MOV.U32 R5, RZ, RZ, R36 ;  /* 0x000000ffff058224 */ /* 0x000fe400078e0024 */
[----:B------:R-:W3:Y:S04]  /*21b40*/  LDL R36, [R1+0x1724] ;  /* 0x0017240001247983 */ /* 0x000ee80000100800 */
[----:B------:R4:W3:Y:S01]  /*21b50*/  @!P0 LDG.E.U8 R163, desc[UR44][R4.64] ;  /* 0x0000002c04a38981 */ /* 0x0008e2000c1e1100 */
[----:B------:R-:W-:-:S02]  /*21b60*/  PRMT R165, RZ, 0x7610, R165 ;  /* 0x00007610ffa57816 */ /* 0x000fc400000000a5 */
[----:B------:R-:W-:Y:S01]  /*21b70*/  PRMT R166, RZ, 0x7610, R166 ;  /* 0x00007610ffa67816 */ /* 0x000fe200000000a6 */
[----:B----4-:R-:W-:Y:S02]  /*21b80*/  @!P0 IMAD.MOV.U32 R5, RZ, RZ, R33 ;  /* 0x000000ffff058224 */ /* 0x010fe400078e0021 */
[----:B------:R-:W4:Y:S01]  /*21b90*/  LDL R33, [R1+0x1728] ;  /* 0x0017280001217983 */ /* 0x000f220000100800 */
[----:B--2---:R-:W-:-:S03]  /*21ba0*/  @!P0 IMAD.MOV.U32 R4, RZ, RZ, R26 ;  /* 0x000000ffff048224 */ /* 0x004fc600078e001a */
[----:B------:R-:W2:Y:S04]  /*21bb0*/  LDL R26, [R1+0x1708] ;  /* 0x00170800011a7983 */ /* 0x000ea80000100800 */
[----:B------:R3:W2:Y:S02]  /*21bc0*/  @!P0 LDG.E.U8 R164, desc[UR44][R4.64] ;  /* 0x0000002c04a48981 */ /* 0x0006a4000c1e1100 */
[----:B---3--:R-:W-:Y:S02]  /*21bd0*/  @!P0 IMAD.MOV.U32 R5, RZ, RZ, R31 ;  /* 0x000000ffff058224 */ /* 0x008fe400078e001f */
[----:B------:R-:W3:Y:S01]  /*21be0*/  LDL R31, [R1+0x1704] ;  /* 0x00170400011f7983 */ /* 0x000ee20000100800 */
[----:B------:R-:W-:-:S03]  /*21bf0*/  @!P0 IMAD.MOV.U32 R4, RZ, RZ, R14 ;  /* 0x000000ffff048224 */ /* 0x000fc600078e000e */
[----:B------:R-:W3:Y:S04]  /*21c00*/  LDL R14, [R1+0x16e8] ;  /* 0x0016e800010e7983 */ /* 0x000ee80000100800 */
[----:B------:R0:W3:Y:S02]  /*21c10*/  @!P0 LDG.E.U8 R165, desc[UR44][R4.64] ;  /* 0x0000002c04a58981 */ /* 0x0000e4000c1e1100 */
[----:B0-----:R-:W-:Y:S01]  /*21c20*/  @!P0 IMAD.MOV.U32 R5, RZ, RZ, R39 ;  /* 0x000000ffff058224 */ /* 0x001fe200078e0027 */
[----:B------:R-:W-:Y:S01]  /*21c30*/  PRMT R167, RZ, 0x7610, R167 ;  /* 0x00007610ffa77816 */ /* 0x000fe200000000a7 */
[----:B------:R-:W3:Y:S01]  /*21c40*/  LDL R39, [R1+0x16c4] ;  /* 0x0016c40001277983 */ /* 0x000ee20000100800 */
[----:B------:R-:W-:-:S03]  /*21c50*/  @!P0 IMAD.MOV.U32 R4, RZ, RZ, R27 ;  /* 0x000000ffff048224 */ /* 0x000fc600078e001b */
[----:B------:R-:W3:Y:S04]  /*21c60*/  LDL R27, [R1+0x16e4] ;  /* 0x0016e400011b7983 */ /* 0x000ee80000100800 */
[----:B------:R0:W3:Y:S02]  /*21c70*/  @!P0 LDG.E.U8 R166, desc[UR44][R4.64] ;  /* 0x0000002c04a68981 */ /* 0x0000e4000c1e1100 */
[----:B0-----:R-:W-:Y:S02]  /*21c80*/  @!P0 IMAD.MOV.U32 R5, RZ, RZ, R35 ;  /* 0x000000ffff058224 */ /* 0x001fe400078e0023 */
[----:B------:R-:W3:Y:S01]  /*21c90*/  LDL R35, [R1+0x16c8] ;  /* 0x0016c80001237983 */ /* 0x000ee20000100800 */
[----:B------:R-:W-:Y:S01]  /*21ca0*/  @!P0 IMAD.MOV.U32 R4, RZ, RZ, R30 ;  /* 0x000000ffff048224 */ /* 0x000fe200078e001e */
[----:B------:R-:W-:-:S02]  /*21cb0*/  PRMT R168, RZ, 0x7610, R168 ;  /* 0x00007610ffa87816 */ /* 0x000fc400000000a8 */
[----:B------:R-:W3:Y:S04]  /*21cc0*/  LDL R30, [R1+0x16a8] ;  /* 0x0016a800011e7983 */ /* 0x000ee80000100800 */
[----:B------:R0:W3:Y:S01]  /*21cd0*/  @!P0 LDG.E.U8 R167, desc[UR44][R4.64] ;  /* 0x0000002c04a78981 */ /* 0x0000e2000c1e1100 */
[----:B------:R-:W-:Y:S01]  /*21ce0*/  PRMT R169, RZ, 0x7610, R169 ;  /* 0x00007610ffa97816 */ /* 0x000fe200000000a9 */
[----:B0-----:R-:W-:Y:S02]  /*21cf0*/  @!P0 IMAD.MOV.U32 R4, RZ, RZ, R32 ;  /* 0x000000ffff048224 */ /* 0x001fe400078e0020 */
[----:B------:R-:W-:Y:S01]  /*21d00*/  @!P0 IMAD.MOV.U32 R5, RZ, RZ, R34 ;  /* 0x000000ffff058224 */ /* 0x000fe200078e0022 */
[----:B------:R-:W3:Y:S04]  /*21d10*/  LDL R32, [R1+0x1278] ;  /* 0x0012780001207983 */ /* 0x000ee80000100800 */
[----:B------:R-:W3:Y:S04]  /*21d20*/  LDL R34, [R1+0x16a4] ;  /* 0x0016a40001227983 */ /* 0x000ee80000100800 */
[----:B------:R0:W3:Y:S01]  /*21d30*/  @!P0 LDG.E.U8 R168, desc[UR44][R4.64] ;  /* 0x0000002c04a88981 */ /* 0x0000e2000c1e1100 */
[----:B------:R-:W-:Y:S01]  /*21d40*/  PRMT R170, RZ, 0x7610, R170 ;  /* 0x00007610ffaa7816 */ /* 0x000fe200000000aa */
[----:B0-----:R-:W-:-:S02]  /*21d50*/  @!P0 IMAD.MOV.U32 R4, RZ, RZ, R29 ;  /* 0x000000ffff048224 */ /* 0x001fc400078e001d */
[----:B------:R-:W-:Y:S01]  /*21d60*/  @!P0 IMAD.MOV.U32 R5, RZ, RZ, R37 ;  /* 0x000000ffff058224 */ /* 0x000fe200078e0025 */
[----:B------:R-:W3:Y:S04]  /*21d70*/  LDL R29, [R1+0x1258] ;  /* 0x00125800011d7983 */ /* 0x000ee80000100800 */
[----:B------:R-:W3:Y:S04]  /*21d80*/  LDL R37, [R1+0x1274] ;  /* 0x0012740001257983 */ /* 0x000ee80000100800 */
[----:B------:R0:W3:Y:S01]  /*21d90*/  @!P0 LDG.E.U8 R169, desc[UR44][R4.64] ;  /* 0x0000002c04a98981 */ /* 0x0000e2000c1e1100 */
[----:B------:R-:W-:Y:S01]  /*21da0*/  PRMT R171, RZ, 0x7610, R171 ;  /* 0x00007610ffab7816 */ /* 0x000fe200000000ab */
[----:B0-----:R-:W-:Y:S01]  /*21db0*/  @!P0 IMAD.MOV.U32 R5, RZ, RZ, R36 ;  /* 0x000000ffff058224 */ /* 0x001fe200078e0024 */
[----:B------:R-:W-:Y:S01]  /*21dc0*/  PRMT R172, RZ, 0x7610, R172 ;  /* 0x00007610ffac7816 */ /* 0x000fe200000000ac */
[----:B------:R-:W3:Y:S01]  /*21dd0*/  LDL R36, [R1+0x1214] ;  /* 0x0012140001247983 */ /* 0x000ee20000100800 */
[----:B----4-:R-:W-:-:S03]  /*21de0*/  @!P0 IMAD.MOV.U32 R4, RZ, RZ, R33 ;  /* 0x000000ffff048224 */ /* 0x010fc600078e0021 */
[----:B------:R-:W4:Y:S04]  /*21df0*/  LDL R33, [R1+0x1254] ;  /* 0x0012540001217983 */ /* 0x000f280000100800 */
[----:B------:R2:W4:Y:S02]  /*21e00*/  @!P0 LDG.E.U8 R170, desc[UR44][R4.64] ;  /* 0x0000002c04aa8981 */ /* 0x000524000c1e1100 */
[----:B--2---:R-:W-:Y:S02]  /*21e10*/  @!P0 IMAD.MOV.U32 R4, RZ, RZ, R26 ;  /* 0x000000ffff048224 */ /* 0x004fe400078e001a */
[----:B------:R-:W2:Y:S01]  /*21e20*/  LDL R26, [R1+0x1238] ;  /* 0x00123800011a7983 */ /* 0x000ea20000100800 */
[----:B---3--:R-:W-:-:S03]  /*21e30*/  @!P0 IMAD.MOV.U32 R5, RZ, RZ, R31 ;  /* 0x000000ffff058224 */ /* 0x008fc600078e001f */
        /* <DEDUP_REMOVED lines=9> */
[----:B------:R-:W-:Y:S01]  /*21ed0*/  PRMT R173, RZ, 0x7610, R173 ;  /* 0x00007610ffad7816 */ /* 0x000fe200000000ad */
[----:B------:R-:W-:Y:S01]  /*21ee0*/  @!P0 IMAD.MOV.U32 R5, RZ, RZ, R39 ;  /* 0x000000ffff058224 */ /* 0x000fe200078e0027 */
[----:B------:R-:W-:Y:S01]  /*21ef0*/  PRMT R174, RZ, 0x7610, R174 ;  /* 0x00007610ffae7816 */ /* 0x000fe200000000ae */
[----:B------:R-:W3:Y:S04]  /*21f00*/  LDL R39, [R1+0x1194] ;  /* 0x0011940001277983 */ /* 0x000ee80000100800 */
[----:B------:R0:W3:Y:S01]  /*21f10*/  @!P0 LDG.E.U8 R173, desc[UR44][R4.64] ;  /* 0x0000002c04ad8981 */ /* 0x0000e2000c1e1100 */
[----:B------:R-:W-:Y:S01]  /*21f20*/  PRMT R249, RZ, 0x7610, R249 ;  /* 0x00007610fff97816 */ /* 0x000fe200000000f9 */
[----:B0-----:R-:W-:-:S02]  /*21f30*/  @!P0 IMAD.MOV.U32 R4, RZ, RZ, R30 ;  /* 0x000000ffff048224 */ /* 0x001fc400078e001e */
[----:B------:R-:W3:Y:S01]  /*21f40*/  LDL R30, [R1+0x11d8] ;  /* 0x0011d800011e7983 */ /* 0x000ee20000100800 */
[----:B------:R-:W-:-:S03]  /*21f50*/  @!P0 IMAD.MOV.U32 R5, RZ, RZ, R34 ;  /* 0x000000ffff058224 */ /* 0x000fc600078e0022 */
[----:B------:R-:W3:Y:S04]  /*21f60*/  LDL R34, [R1+0x11d4] ;  /* 0x0011d40001227983 */ /* 0x000ee80000100800 */
[----:B------:R0:W3:Y:S01]  /*21f70*/  @!P0 LDG.E.U8 R174, desc[UR44][R4.64] ;  /* 0x0000002c04ae8981 */ /* 0x0000e2000c1e1100 */
[----:B------:R-:W-:Y:S01]  /*21f80*/  PRMT R250, RZ, 0x7610, R250 ;  /* 0x00007610fffa7816 */ /* 0x000fe200000000fa */
[----:B0-----:R-:W-:Y:S02]  /*21f90*/  @!P0 IMAD.MOV.U32 R4, RZ, RZ, R32 ;  /* 0x000000ffff048224 */ /* 0x001fe400078e0020 */
[----:B------:R-:W3:Y:S01]  /*21fa0*/  LDL R32, [R1+0x11b8] ;  /* 0x0011b80001207983 */ /* 0x000ee20000100800 */
[----:B------:R-:W-:-:S05]  /*21fb0*/  @!P0 IMAD.MOV.U32 R5, RZ, RZ, R37 ;  /* 0x000000ffff058224 */ /* 0x000fca00078e0025 */
[----:B------:R0:W3:Y:S01]  /*21fc0*/  @!P0 LDG.E.U8 R249, desc[UR44][R4.64] ;  /* 0x0000002c04f98981 */ /* 0x0000e2000c1e1100 */
[----:B------:R-:W-:Y:S01]  /*21fd0*/  PRMT R252, RZ, 0x7610, R252 ;  /* 0x00007610fffc7816 */ /* 0x000fe200000000fc */
[----:B0-----:R-:W-:Y:S02]  /*21fe0*/  @!P0 IMAD.MOV.U32 R4, RZ, RZ, R29 ;  /* 0x000000ffff048224 */ /* 0x001fe400078e001d */
[----:B------:R-:W3:Y:S01]  /*21ff0*/  LDL R29, [R1+0x1178] ;  /* 0x00117800011d7983 */ /* 0x000ee20000100800 */
[----:B------:R-:W-:Y:S01]  /*22000*/  PRMT R81, RZ, 0x7610, R81 ;  /* 0x00007610ff517816 */ /* 0x000fe20000000051 */
[----:B----4-:R-:W-:Y:S02]  /*22010*/  @!P0 IMAD.MOV.U32 R5, RZ, RZ, R33 ;  /* 0x000000ffff058224 */ /* 0x010fe400078e0021 */
[----:B------:R-:W4:Y:S04]  /*22020*/  LDL R33, [R1+0x1198] ;  /* 0x0011980001217983 */ /* 0x000f280000100800 */
[----:B------:R2:W4:Y:S02]  /*22030*/  @!P0 LDG.E.U8 R250, desc[UR44][R4.64] ;  /* 0x0000002c04fa8981 */ /* 0x000524000c1e1100 */
[----:B--2---:R-:W-:-:S02]  /*22040*/  @!P0 IMAD.MOV.U32 R4, RZ, RZ, R26 ;  /* 0x000000ffff048224 */ /* 0x004fc400078e001a */
[----:B------:R-:W2:Y:S01]  /*22050*/  LDL R26, [R1+0x1158] ;  /* 0x00115800011a7983 */ /* 0x000ea20000100800 */
[----:B---3--:R-:W-:-:S03]  /*22060*/  @!P0 IMAD.MOV.U32 R5, RZ, RZ, R31 ;  /* 0x000000ffff058224 */ /* 0x008fc600078e001f */
[----:B------:R-:W3:Y:S04]  /*22070*/  LDL R31, [R1+0x1174] ;  /* 0x00117400011f7983 */ /* 0x000ee80000100800 */
[----:B------:R0:W2:Y:S02]  /*22080*/  @!P0 LDG.E.U8 R252, desc[UR44][R4.64] ;  /* 0x0000002c04fc8981 */ /* 0x0000a4000c1e1100 */
[----:B0-----:R-:W-:Y:S02]  /*22090*/  @!P0 IMAD.MOV.U32 R5, RZ, RZ, R36 ;  /* 0x000000ffff058224 */ /* 0x001fe400078e0024 */
[----:B------:R-:W2:Y:S01]  /*220a0*/  LDL R36, [R1+0x1134] ;  /* 0x0011340001247983 */ /* 0x000ea20000100800 */
[----:B------:R-:W-:-:S03]  /*220b0*/  @!P0 IMAD.MOV.U32 R4, RZ, RZ, R27 ;  /* 0x000000ffff048224 */ /* 0x000fc600078e001b */
[----:B------:R-:W2:Y:S04]  /*220c0*/  LDL R27, [R1+0x1154] ;  /* 0x00115400011b7983 */ /* 0x000ea80000100800 */
[----:B------:R0:W2:Y:S02]  /*220d0*/  @!P0 LDG.E.U8 R81, desc[UR44][R4.64] ;  /* 0x0000002c04518981 */ /* 0x0000a4000c1e1100 */
[----:B0-----:R-:W-:Y:S02]  /*220e0*/  @!P0 IMAD.MOV.U32 R4, RZ, RZ, R14 ;  /* 0x000000ffff048224 */ /* 0x001fe400078e000e */
[----:B------:R-:W-:Y:S01]  /*220f0*/  @!P0 IMAD.MOV.U32 R5, RZ, RZ, R35 ;  /* 0x000000ffff058224 */ /* 0x000fe200078e0023 */
[----:B------:R-:W2:Y:S04]  /*22100*/  LDL R14, [R1+0x1118] ;  /* 0x00111800010e7983 */ /* 0x000ea80000100800 */
[----:B------:R-:W2:Y:S04]  /*22110*/  LDL R35, [R1+0x1114] ;  /* 0x0011140001237983 */ /* 0x000ea80000100800 */
[----:B------:R-:W2:Y:S01]  /*22120*/  LDL.LU R37, [R1+0x1138] ;  /* 0x0011380001257983 */ /* 0x000ea20000300800 */
[----:B------:R-:W-:-:S02]  /*22130*/  PRMT R78, RZ, 0x7610, R78 ;  /* 0x00007610ff4e7816 */ /* 0x000fc4000000004e */
[----:B------:R-:W-:Y:S01]  /*22140*/  PRMT R79, RZ, 0x7610, R79 ;  /* 0x00007610ff4f7816 */ /* 0x000fe2000000004f */
[----:B------:R-:W2:Y:S04]  /*22150*/  LDL R43, [R1+0x1074] ;  /* 0x00107400012b7983 */ /* 0x000ea80000100800 */
[----:B------:R0:W2:Y:S01]  /*22160*/  @!P0 LDG.E.U8 R78, desc[UR44][R4.64] ;  /* 0x0000002c044e8981 */ /* 0x0000a2000c1e1100 */
[----:B------:R-:W-:Y:S02]  /*22170*/  PRMT R76, RZ, 0x7610, R76 ;  /* 0x00007610ff4c7816 */ /* 0x000fe4000000004c */
[----:B------:R-:W-:Y:S01]  /*22180*/  PRMT R77, RZ, 0x7610, R77 ;  /* 0x00007610ff4d7816 */ /* 0x000fe2000000004d */
[----:B------:R-:W2:Y:S01]  /*22190*/  LDL R41, [R1+0x1058] ;  /* 0x0010580001297983 */ /* 0x000ea20000100800 */
[----:B------:R-:W-:-:S02]  /*221a0*/  PRMT R74, RZ, 0x7610, R74 ;  /* 0x00007610ff4a7816 */ /* 0x000fc4000000004a */
[----:B------:R-:W-:Y:S01]  /*221b0*/  PRMT R75, RZ, 0x7610, R75 ;  /* 0x00007610ff4b7816 */ /* 0x000fe2000000004b */
[----:B------:R-:W2:Y:S01]  /*221c0*/  LDL R42, [R1+0x1054] ;  /* 0x00105400012a7983 */ /* 0x000ea20000100800 */
[----:B0-----:R-:W-:Y:S02]  /*221d0*/  @!P0 IMAD.MOV.U32 R4, RZ, RZ, R30 ;  /* 0x000000ffff048224 */ /* 0x001fe400078e001e */
[----:B------:R-:W-:Y:S01]  /*221e0*/  @!P0 IMAD.MOV.U32 R5, RZ, RZ, R34 ;  /* 0x000000ffff058224 */ /* 0x000fe200078e0022 */
[----:B------:R-:W2:Y:S04]  /*221f0*/  LDL R30, [R1+0x10f8] ;  /* 0x0010f800011e7983 */ /* 0x000ea80000100800 */
[----:B------:R0:W2:Y:S04]  /*22200*/  @!P0 LDG.E.U8 R79, desc[UR44][R4.64] ;  /* 0x0000002c044f8981 */ /* 0x0000a8000c1e1100 */
[----:B------:R-:W2:Y:S01]  /*22210*/  LDL R34, [R1+0x10f4] ;  /* 0x0010f40001227983 */ /* 0x000ea20000100800 */
[----:B0-----:R-:W-:-:S02]  /*22220*/  @!P0 IMAD.MOV.U32 R4, RZ, RZ, R32 ;  /* 0x000000ffff048224 */ /* 0x001fc400078e0020 */
[----:B------:R-:W-:Y:S01]  /*22230*/  @!P0 IMAD.MOV.U32 R5, RZ, RZ, R40 ;  /* 0x000000ffff058224 */ /* 0x000fe200078e0028 */
[----:B------:R-:W2:Y:S04]  /*22240*/  LDL R32, [R1+0x10d8] ;  /* 0x0010d80001207983 */ /* 0x000ea80000100800 */
[----:B------:R0:W2:Y:S01]  /*22250*/  @!P0 LDG.E.U8 R76, desc[UR44][R4.64] ;  /* 0x0000002c044c8981 */ /* 0x0000a2000c1e1100 */
[----:B------:R-:W-:Y:S02]  /*22260*/  PRMT R72, RZ, 0x7610, R72 ;  /* 0x00007610ff487816 */ /* 0x000fe40000000048 */
[----:B------:R-:W-:Y:S01]  /*22270*/  PRMT R73, RZ, 0x7610, R73 ;  /* 0x00007610ff497816 */ /* 0x000fe20000000049 */
[----:B------:R-:W2:Y:S01]  /*22280*/  LDL R40, [R1+0x1034] ;  /* 0x0010340001287983 */ /* 0x000ea20000100800 */
[----:B0-----:R-:W-:-:S03]  /*22290*/  @!P0 IMAD.MOV.U32 R5, RZ, RZ, R39 ;  /* 0x000000ffff058224 */ /* 0x001fc600078e0027 */
[----:B------:R-:W2:Y:S01]  /*222a0*/  LDL R39, [R1+0x1038] ;  /* 0x0010380001277983 */ /* 0x000ea20000100800 */
[----:B----4-:R-:W-:-:S03]  /*222b0*/  @!P0 IMAD.MOV.U32 R4, RZ, RZ, R33 ;  /* 0x000000ffff048224 */ /* 0x010fc600078e0021 */
[----:B------:R-:W4:Y:S04]  /*222c0*/  LDL R33, [R1+0x10d4] ;  /* 0x0010d40001217983 */ /* 0x000f280000100800 */
[----:B------:R0:W4:Y:S02]  /*222d0*/  @!P0 LDG.E.U8 R77, desc[UR44][R4.64] ;  /* 0x0000002c044d8981 */ /* 0x000124000c1e1100 */
[----:B0-----:R-:W-:Y:S02]  /*222e0*/  @!P0 IMAD.MOV.U32 R4, RZ, RZ, R29 ;  /* 0x000000ffff048224 */ /* 0x001fe400078e001d */
[----:B------:R-:W4:Y:S01]  /*222f0*/  LDL R29, [R1+0x10b8] ;  /* 0x0010b800011d7983 */ /* 0x000f220000100800 */
[----:B---3--:R-:W-:-:S03]  /*22300*/  @!P0 IMAD.MOV.U32 R5, RZ, RZ, R31 ;  /* 0x000000ffff058224 */ /* 0x008fc600078e001f */
[----:B------:R-:W3:Y:S04]  /*22310*/  LDL R31, [R1+0x10b4] ;  /* 0x0010b400011f7983 */ /* 0x000ee80000100800 */
[----:B------:R2:W3:Y:S02]  /*22320*/  @!P0 LDG.E.U8 R74, desc[UR44][R4.64] ;  /* 0x0000002c044a8981 */ /* 0x0004e4000c1e1100 */
[----:B--2---:R-:W-:Y:S02]  /*22330*/  @!P0 IMAD.MOV.U32 R4, RZ, RZ, R26 ;  /* 0x000000ffff048224 */ /* 0x004fe400078e001a */
[----:B------:R-:W2:Y:S01]  /*22340*/  LDL R26, [R1+0x1098] ;  /* 0x00109800011a7983 */ /* 0x000ea20000100800 */
[----:B------:R-:W-:-:S03]  /*22350*/  @!P0 IMAD.MOV.U32 R5, RZ, RZ, R27 ;  /* 0x000000ffff058224 */ /* 0x000fc600078e001b */
[----:B------:R-:W2:Y:S04]  /*22360*/  LDL R27, [R1+0x1094] ;  /* 0x00109400011b7983 */ /* 0x000ea80000100800 */
[----:B------:R0:W2:Y:S02]  /*22370*/  @!P0 LDG.E.U8 R75, desc[UR44][R4.64] ;  /* 0x0000002c044b8981 */ /* 0x0000a4000c1e1100 */
[----:B0-----:R-:W-:Y:S02]  /*22380*/  @!P0 IMAD.MOV.U32 R5, RZ, RZ, R36 ;  /* 0x000000ffff058224 */ /* 0x001fe400078e0024 */
[----:B------:R-:W2:Y:S01]  /*22390*/  LDL R36, [R1+0x1014] ;  /* 0x0010140001247983 */ /* 0x000ea20000100800 */
[----:B------:R-:W-:-:S05]  /*223a0*/  @!P0 IMAD.MOV.U32 R4, RZ, RZ, R37 ;  /* 0x000000ffff048224 */ /* 0x000fca00078e0025 */
[----:B------:R0:W2:Y:S02]  /*223b0*/  @!P0 LDG.E.U8 R72, desc[UR44][R4.64] ;  /* 0x0000002c04488981 */ /* 0x0000a4000c1e1100 */
[----:B0-----:R-:W-:Y:S02]  /*223c0*/  @!P0 IMAD.MOV.U32 R4, RZ, RZ, R14 ;  /* 0x000000ffff048224 */ /* 0x001fe400078e000e */
[----:B------:R-:W2:Y:S01]  /*223d0*/  LDL R14, [R1+0x1078] ;  /* 0x00107800010e7983 */ /* 0x000ea20000100800 */
[----:B------:R-:W-:Y:S01]  /*223e0*/  @!P0 IMAD.MOV.U32 R5, RZ, RZ, R35 ;  /* 0x000000ffff058224 */ /* 0x000fe200078e0023 */
[----:B------:R-:W-:Y:S02]  /*223f0*/  PRMT R70, RZ, 0x7610, R70 ;  /* 0x00007610ff467816 */ /* 0x000fe40000000046 */
[----:B------:R-:W2:Y:S04]  /*22400*/  LDL R35, [R1+0xff4] ;  /* 0x000ff40001237983 */ /* 0x000ea80000100800 */
[----:B------:R0:W2:Y:S02]  /*22410*/  @!P0 LDG.E.U8 R73, desc[UR44][R4.64] ;  /* 0x0000002c04498981 */ /* 0x0000a4000c1e1100 */
[----:B0-----:R-:W-:-:S02]  /*22420*/  @!P0 IMAD.MOV.U32 R4, RZ, RZ, R30 ;  /* 0x000000ffff048224 */ /* 0x001fc400078e001e */
[----:B------:R-:W2:Y:S01]  /*22430*/  LDL R30, [R1+0x1018] ;  /* 0x00101800011e7983 */ /* 0x000ea20000100800 */
[----:B------:R-:W-:-:S03]  /*22440*/  @!P0 IMAD.MOV.U32 R5, RZ, RZ, R34 ;  /* 0x000000ffff058224 */ /* 0x000fc600078e0022 */
[----:B------:R-:W2:Y:S01]  /*22450*/  LDL R34, [R1+0xff8] ;  /* 0x000ff80001227983 */ /* 0x000ea20000100800 */
[----:B------:R-:W-:-:S03]  /*22460*/  PRMT R71, RZ, 0x7610, R71 ;  /* 0x00007610ff477816 */ /* 0x000fc60000000047 */
[----:B------:R0:W2:Y:S01]  /*22470*/  @!P0 LDG.E.U8 R70, desc[UR44][R4.64] ;  /* 0x0000002c04468981 */ /* 0x0000a2000c1e1100 */
[----:B------:R-:W-:Y:S01]  /*22480*/  PRMT R68, RZ, 0x7610, R68 ;  /* 0x00007610ff447816 */ /* 0x000fe20000000044 */
[----:B0-----:R-:W-:Y:S02]  /*22490*/  @!P0 IMAD.MOV.U32 R4, RZ, RZ, R32 ;  /* 0x000000ffff048224 */ /* 0x001fe400078e0020 */
[----:B------:R-:W2:Y:S01]  /*224a0*/  LDL R32, [R1+0xfd8] ;  /* 0x000fd80001207983 */ /* 0x000ea20000100800 */
[----:B------:R-:W-:Y:S01]  /*224b0*/  PRMT R69, RZ, 0x7610, R69 ;  /* 0x00007610ff457816 */ /* 0x000fe20000000045 */
[----:B----4-:R-:W-:Y:S02]  /*224c0*/  @!P0 IMAD.MOV.U32 R5, RZ, RZ, R33 ;  /* 0x000000ffff058224 */ /* 0x010fe400078e0021 */
[----:B------:R-:W4:Y:S04]  /*224d0*/  LDL R33, [R1+0xfd4] ;  /* 0x000fd40001217983 */ /* 0x000f280000100800 */
[----:B------:R0:W4:Y:S02]  /*224e0*/  @!P0 LDG.E.U8 R71, desc[UR44][R4.64] ;  /* 0x0000002c04478981 */ /* 0x000124000c1e1100 */
[----:B0-----:R-:W-:-:S02]  /*224f0*/  @!P0 IMAD.MOV.U32 R4, RZ, RZ, R29 ;  /* 0x000000ffff048224 */ /* 0x001fc400078e001d */
        /* <DEDUP_REMOVED lines=11> */
[----:B------:R-:W-:Y:S01]  /*225b0*/  PRMT R66, RZ, 0x7610, R66 ;  /* 0x00007610ff427816 */ /* 0x000fe20000000042 */
[----:B------:R-:W-:Y:S01]  /*225c0*/  @!P0 IMAD.MOV.U32 R5, RZ, RZ, R43 ;  /* 0x000000ffff058224 */ /* 0x000fe200078e002b */
[----:B------:R-:W-:-:S04]  /*225d0*/  PRMT R67, RZ, 0x7610, R67 ;  /* 0x00007610ff437816 */ /* 0x000fc80000000043 */
[----:B------:R0:W2:Y:S01]  /*225e0*/  @!P0 LDG.E.U8 R66, desc[UR44][R4.64] ;  /* 0x0000002c04428981 */ /* 0x0000a2000c1e1100 */
[----:B------:R-:W-:Y:S01]  /*225f0*/  PRMT R47, RZ, 0x7610, R47 ;  /* 0x00007610ff2f7816 */ /* 0x000fe2000000002f */
[----:B0-----:R-:W-:Y:S02]  /*22600*/  @!P0 IMAD.MOV.U32 R4, RZ, RZ, R41 ;  /* 0x000000ffff048224 */ /* 0x001fe400078e0029 */
[----:B------:R-:W-:-:S05]  /*22610*/  @!P0 IMAD.MOV.U32 R5, RZ, RZ, R42 ;  /* 0x000000ffff058224 */ /* 0x000fca00078e002a */
[----:B------:R0:W2:Y:S01]  /*22620*/  @!P0 LDG.E.U8 R67, desc[UR44][R4.64] ;  /* 0x0000002c04438981 */ /* 0x0000a2000c1e1100 */
[----:B------:R-:W-:Y:S01]  /*22630*/  PRMT R13, RZ, 0x7610, R13 ;  /* 0x00007610ff0d7816 */ /* 0x000fe2000000000d */
[----:B0-----:R-:W-:Y:S02]  /*22640*/  @!P0 IMAD.MOV.U32 R4, RZ, RZ, R39 ;  /* 0x000000ffff048224 */ /* 0x001fe400078e0027 */
[----:B------:R-:W-:-:S05]  /*22650*/  @!P0 IMAD.MOV.U32 R5, RZ, RZ, R40 ;  /* 0x000000ffff058224 */ /* 0x000fca00078e0028 */
[----:B------:R0:W2:Y:S01]  /*22660*/  @!P0 LDG.E.U8 R47, desc[UR44][R4.64] ;  /* 0x0000002c042f8981 */ /* 0x0000a2000c1e1100 */
[----:B------:R-:W-:Y:S01]  /*22670*/  PRMT R64, RZ, 0x7610, R64 ;  /* 0x00007610ff407816 */ /* 0x000fe20000000040 */
[----:B0-----:R-:W-:Y:S02]  /*22680*/  @!P0 IMAD.MOV.U32 R4, RZ, RZ, R30 ;  /* 0x000000ffff048224 */ /* 0x001fe400078e001e */
[----:B------:R-:W-:Y:S01]  /*22690*/  @!P0 IMAD.MOV.U32 R5, RZ, RZ, R36 ;  /* 0x000000ffff058224 */ /* 0x000fe200078e0024 */
[----:B------:R-:W-:Y:S01]  /*226a0*/  PRMT R65, RZ, 0x7610, R65 ;  /* 0x00007610ff417816 */ /* 0x000fe20000000041 */
[----:B------:R-:W2:Y:S04]  /*226b0*/  LDL.LU R30, [R1+0xf74] ;  /* 0x000f7400011e7983 */ /* 0x000ea80000300800 */
[----:B------:R0:W2:Y:S02]  /*226c0*/  @!P0 LDG.E.U8 R13, desc[UR44][R4.64] ;  /* 0x0000002c040d8981 */ /* 0x0000a4000c1e1100 */
[----:B0-----:R-:W-:-:S02]  /*226d0*/  @!P0 IMAD.MOV.U32 R4, RZ, RZ, R34 ;  /* 0x000000ffff048224 */ /* 0x001fc400078e0022 */
[----:B------:R-:W-:-:S05]  /*226e0*/  @!P0 IMAD.MOV.U32 R5, RZ, RZ, R35 ;  /* 0x000000ffff058224 */ /* 0x000fca00078e0023 */
[----:B------:R0:W2:Y:S01]  /*226f0*/  @!P0 LDG.E.U8 R64, desc[UR44][R4.64] ;  /* 0x0000002c04408981 */ /* 0x0000a2000c1e1100 */
[----:B------:R-:W-:Y:S01]  /*22700*/  PRMT R24, RZ, 0x7610, R24 ;  /* 0x00007610ff187816 */ /* 0x000fe20000000018 */
[----:B0-----:R-:W-:Y:S01]  /*22710*/  @!P0 IMAD.MOV.U32 R4, RZ, RZ, R32 ;  /* 0x000000ffff048224 */ /* 0x001fe200078e0020 */
[----:B------:R-:W-:Y:S01]  /*22720*/  PRMT R2, RZ, 0x7610, R2 ;  /* 0x00007610ff027816 */ /* 0x000fe20000000002 */
[----:B----4-:R-:W-:-:S05]  /*22730*/  @!P0 IMAD.MOV.U32 R5, RZ, RZ, R33 ;  /* 0x000000ffff058224 */ /* 0x010fca00078e0021 */
[----:B------:R0:W4:Y:S02]  /*22740*/  @!P0 LDG.E.U8 R65, desc[UR44][R4.64] ;  /* 0x0000002c04418981 */ /* 0x000124000c1e1100 */
[----:B0-----:R-:W-:Y:S02]  /*22750*/  @!P0 IMAD.MOV.U32 R4, RZ, RZ, R29 ;  /* 0x000000ffff048224 */ /* 0x001fe400078e001d */
[----:B------:R-:W4:Y:S04]  /*22760*/  LDL.LU R29, [R1+0xf54] ;  /* 0x000f5400011d7983 */ /* 0x000f280000300800 */
[----:B------:R-:W4:Y:S04]  /*22770*/  LDL R42, [R1+0xf34] ;  /* 0x000f3400012a7983 */ /* 0x000f280000100800 */
[----:B------:R-:W4:Y:S04]  /*22780*/  LDL.LU R32, [R1+0xf38] ;  /* 0x000f380001207983 */ /* 0x000f280000300800 */
[----:B------:R-:W4:Y:S01]  /*22790*/  LDL R41, [R1+0x1290] ;  /* 0x0012900001297983 */ /* 0x000f220000100800 */
[----:B---3--:R-:W-:-:S03]  /*227a0*/  @!P0 IMAD.MOV.U32 R5, RZ, RZ, R31 ;  /* 0x000000ffff058224 */ /* 0x008fc600078e001f */
[----:B------:R-:W3:Y:S04]  /*227b0*/  LDL R39, [R1+0x16a0] ;  /* 0x0016a00001277983 */ /* 0x000ee80000100800 */
[----:B------:R2:W3:Y:S04]  /*227c0*/  @!P0 LDG.E.U8 R24, desc[UR44][R4.64] ;  /* 0x0000002c04188981 */ /* 0x0004e8000c1e1100 */
[----:B------:R-:W3:Y:S04]  /*227d0*/  LDL R34, [R1+0x1a7c] ;  /* 0x001a7c0001227983 */ /* 0x000ee80000100800 */
[----:B------:R-:W3:Y:S01]  /*227e0*/  LDL R31, [R1+0x1a80] ;  /* 0x001a8000011f7983 */ /* 0x000ee20000100800 */
[----:B--2---:R-:W-:-:S03]  /*227f0*/  @!P0 IMAD.MOV.U32 R4, RZ, RZ, R26 ;  /* 0x000000ffff048224 */ /* 0x004fc600078e001a */
[----:B------:R-:W2:Y:S04]  /*22800*/  LDL R36, [R1+0x1a5c] ;  /* 0x001a5c0001247983 */ /* 0x000ea80000100800 */
[----:B------:R-:W2:Y:S01]  /*22810*/  LDL R26, [R1+0x1a60] ;  /* 0x001a6000011a7983 */ /* 0x000ea20000100800 */
[----:B------:R-:W-:-:S03]  /*22820*/  @!P0 IMAD.MOV.U32 R5, RZ, RZ, R27 ;  /* 0x000000ffff058224 */ /* 0x000fc600078e001b */
[----:B------:R-:W2:Y:S04]  /*22830*/  LDL R27, [R1+0x1690] ;  /* 0x00169000011b7983 */ /* 0x000ea80000100800 */
[----:B------:R0:W2:Y:S02]  /*22840*/  @!P0 LDG.E.U8 R2, desc[UR44][R4.64] ;  /* 0x0000002c04028981 */ /* 0x0000a4000c1e1100 */
[----:B0-----:R-:W-:Y:S02]  /*22850*/  @!P0 IMAD.MOV.U32 R4, RZ, RZ, R14 ;  /* 0x000000ffff048224 */ /* 0x001fe400078e000e */
[----:B------:R-:W2:Y:S04]  /*22860*/  LDL R14, [R1+0x1a94] ;  /* 0x001a9400010e7983 */ /* 0x000ea80000100800 */
[----:B------:R-:W3:Y:S04]  /*22870*/  LDL.LU R40, [R1+0xef8] ;  /* 0x000ef80001287983 */ /* 0x000ee80000300800 */
[----:B------:R-:W2:Y:S04]  /*22880*/  LDL.LU R35, [R1+0xf14] ;  /* 0x000f140001237983 */ /* 0x000ea80000300800 */
[----:B------:R-:W3:Y:S04]  /*22890*/  LDL.LU R46, [R1+0xed4] ;  /* 0x000ed400012e7983 */ /* 0x000ee80000300800 */
[----:B------:R-:W3:Y:S04]  /*228a0*/  LDL.LU R45, [R1+0xef4] ;  /* 0x000ef400012d7983 */ /* 0x000ee80000300800 */
[----:B------:R-:W3:Y:S04]  /*228b0*/  LDL.LU R43, [R1+0xed8] ;  /* 0x000ed800012b7983 */ /* 0x000ee80000300800 */
[----:B------:R-:W3:Y:S01]  /*228c0*/  LDL.LU R33, [R1+0xf18] ;  /* 0x000f180001217983 */ /* 0x000ee20000300800 */
[----:B------:R-:W-:-:S02]  /*228d0*/  PRMT R62, RZ, 0x7610, R62 ;  /* 0x00007610ff3e7816 */ /* 0x000fc4000000003e */
[----:B------:R-:W-:Y:S01]  /*228e0*/  PRMT R63, RZ, 0x7610, R63 ;  /* 0x00007610ff3f7816 */ /* 0x000fe2000000003f */
[----:B------:R-:W3:Y:S01]  /*228f0*/  LDL.LU R125, [R1+0x1860] ;  /* 0x00186000017d7983 */ /* 0x000ee20000300800 */
[----:B------:R-:W-:Y:S02]  /*22900*/  PRMT R12, RZ, 0x7610, R12 ;  /* 0x00007610ff0c7816 */ /* 0x000fe4000000000c */
[----:B------:R-:W-:Y:S01]  /*22910*/  PRMT R28, RZ, 0x7610, R28 ;  /* 0x00007610ff1c7816 */ /* 0x000fe2000000001c */
[----:B------:R-:W3:Y:S01]  /*22920*/  LDL.LU R128, [R1+0x187c] ;  /* 0x00187c0001807983 */ /* 0x000ee20000300800 */
[----:B------:R-:W-:Y:S02]  /*22930*/  PRMT R38, RZ, 0x7610, R38 ;  /* 0x00007610ff267816 */ /* 0x000fe40000000026 */
[----:B------:R-:W-:Y:S01]  /*22940*/  PRMT R18, RZ, 0x7610, R18 ;  /* 0x00007610ff127816 */ /* 0x000fe20000000012 */
[----:B------:R-:W3:Y:S01]  /*22950*/  LDL.LU R133, [R1+0x1840] ;  /* 0x0018400001857983 */ /* 0x000ee20000300800 */
[----:B------:R-:W-:-:S03]  /*22960*/  PRMT R60, RZ, 0x7610, R60 ;  /* 0x00007610ff3c7816 */ /* 0x000fc6000000003c */
[----:B------:R-:W3:Y:S04]  /*22970*/  LDL.LU R136, [R1+0x185c] ;  /* 0x00185c0001887983 */ /* 0x000ee80000300800 */
[----:B------:R-:W3:Y:S04]  /*22980*/  LDL.LU R141, [R1+0x1820] ;  /* 0x00182000018d7983 */ /* 0x000ee80000300800 */
[----:B------:R-:W3:Y:S04]  /*22990*/  LDL.LU R144, [R1+0x183c] ;  /* 0x00183c0001907983 */ /* 0x000ee80000300800 */
[----:B------:R-:W3:Y:S01]  /*229a0*/  LDL.LU R149, [R1+0x1800] ;  /* 0x0018000001957983 */ /* 0x000ee20000300800 */
[----:B------:R-:W-:-:S05]  /*229b0*/  @!P0 IMAD.MOV.U32 R5, RZ, RZ, R30 ;  /* 0x000000ffff058224 */ /* 0x000fca00078e001e */
[----:B------:R0:W3:Y:S02]  /*229c0*/  @!P0 LDG.E.U8 R62, desc[UR44][R4.64] ;  /* 0x0000002c043e8981 */ /* 0x0000e4000c1e1100 */
[----:B0-----:R-:W-:Y:S02]  /*229d0*/  @!P0 IMAD.MOV.U32 R4, RZ, RZ, R0 ;  /* 0x000000ffff048224 */ /* 0x001fe400078e0000 */
[----:B------:R0:W-:Y:S01]  /*229e0*/  STL [R1+0x1ad0], R0 ;  /* 0x001ad00001007387 */ /* 0x0001e20000100800 */
[----:B------:R-:W-:Y:S02]  /*229f0*/  PRMT R61, RZ, 0x7610, R61 ;  /* 0x00007610ff3d7816 */ /* 0x000fe4000000003d */
[----:B------:R-:W-:Y:S01]  /*22a00*/  PRMT R58, RZ, 0x7610, R58 ;  /* 0x00007610ff3a7816 */ /* 0x000fe2000000003a */
[----:B------:R-:W3:Y:S04]  /*22a10*/  LDL R44, [R1+0x1880] ;  /* 0x00188000012c7983 */ /* 0x000ee80000100800 */
[----:B0-----:R-:W3:Y:S01]  /*22a20*/  LDL R0, [R1+0x19c0] ;  /* 0x0019c00001007983 */ /* 0x001ee20000100800 */
[----:B----4-:R-:W-:-:S05]  /*22a30*/  @!P0 IMAD.MOV.U32 R5, RZ, RZ, R29 ;  /* 0x000000ffff058224 */ /* 0x010fca00078e001d */
[----:B------:R0:W4:Y:S02]  /*22a40*/  @!P0 LDG.E.U8 R63, desc[UR44][R4.64] ;  /* 0x0000002c043f8981 */ /* 0x000124000c1e1100 */
[----:B0-----:R-:W-:Y:S02]  /*22a50*/  @!P0 IMAD.MOV.U32 R4, RZ, RZ, R32 ;  /* 0x000000ffff048224 */ /* 0x001fe400078e0020 */
[----:B------:R-:W-:Y:S02]  /*22a60*/  @!P0 IMAD.MOV.U32 R5, RZ, RZ, R42 ;  /* 0x000000ffff058224 */ /* 0x000fe400078e002a */
[----:B------:R-:W4:Y:S04]  /*22a70*/  LDL R42, [R1+0x1a1c] ;  /* 0x001a1c00012a7983 */ /* 0x000f280000100800 */
[----:B------:R2:W4:Y:S02]  /*22a80*/  @!P0 LDG.E.U8 R12, desc[UR44][R4.64] ;  /* 0x0000002c040c8981 */ /* 0x000524000c1e1100 */
[----:B--2---:R-:W-:-:S02]  /*22a90*/  @!P0 IMAD.MOV.U32 R5, RZ, RZ, R35 ;  /* 0x000000ffff058224 */ /* 0x004fc400078e0023 */
[----:B---3--:R-:W-:-:S05]  /*22aa0*/  @!P0 IMAD.MOV.U32 R4, RZ, RZ, R33 ;  /* 0x000000ffff048224 */ /* 0x008fca00078e0021 */
[----:B------:R0:W2:Y:S02]  /*22ab0*/  @!P0 LDG.E.U8 R28, desc[UR44][R4.64] ;  /* 0x0000002c041c8981 */ /* 0x0000a4000c1e1100 */
[----:B0-----:R-:W-:Y:S02]  /*22ac0*/  @!P0 IMAD.MOV.U32 R4, RZ, RZ, R40 ;  /* 0x000000ffff048224 */ /* 0x001fe400078e0028 */
[----:B------:R-:W-:-:S05]  /*22ad0*/  @!P0 IMAD.MOV.U32 R5, RZ, RZ, R45 ;  /* 0x000000ffff058224 */ /* 0x000fca00078e002d */
[----:B------:R0:W3:Y:S02]  /*22ae0*/  @!P0 LDG.E.U8 R38, desc[UR44][R4.64] ;  /* 0x0000002c04268981 */ /* 0x0000e4000c1e1100 */
[----:B0-----:R-:W-:Y:S02]  /*22af0*/  @!P0 IMAD.MOV.U32 R4, RZ, RZ, R43 ;  /* 0x000000ffff048224 */ /* 0x001fe400078e002b */
[----:B------:R-:W-:-:S05]  /*22b00*/  @!P0 IMAD.MOV.U32 R5, RZ, RZ, R46 ;  /* 0x000000ffff058224 */ /* 0x000fca00078e002e */
[----:B------:R0:W3:Y:S02]  /*22b10*/  @!P0 LDG.E.U8 R18, desc[UR44][R4.64] ;  /* 0x0000002c04128981 */ /* 0x0000e4000c1e1100 */
[----:B0-----:R-:W-:Y:S02]  /*22b20*/  @!P0 IMAD.MOV.U32 R4, RZ, RZ, R39 ;  /* 0x000000ffff048224 */ /* 0x001fe400078e0027 */
[----:B------:R-:W-:Y:S01]  /*22b30*/  @!P0 IMAD.MOV.U32 R5, RZ, RZ, R41 ;  /* 0x000000ffff058224 */ /* 0x000fe200078e0029 */
[----:B------:R-:W2:Y:S04]  /*22b40*/  LDL R39, [R1+0x19dc] ;  /* 0x0019dc0001277983 */ /* 0x000ea80000100800 */
[----:B------:R0:W3:Y:S04]  /*22b50*/  @!P0 LDG.E.U8 R60, desc[UR44][R4.64] ;  /* 0x0000002c043c8981 */ /* 0x0000e8000c1e1100 */
[----:B------:R-:W4:Y:S01]  /*22b60*/  LDL R41, [R1+0x1a20] ;  /* 0x001a200001297983 */ /* 0x000f220000100800 */
[----:B0-----:R-:W-:-:S02]  /*22b70*/  @!P0 IMAD.MOV.U32 R4, RZ, RZ, R14 ;  /* 0x000000ffff048224 */ /* 0x001fc400078e000e */
[----:B------:R-:W-:Y:S01]  /*22b80*/  @!P0 IMAD.MOV.U32 R5, RZ, RZ, R27 ;  /* 0x000000ffff058224 */ /* 0x000fe200078e001b */
[----:B------:R-:W2:Y:S04]  /*22b90*/  LDL R14, [R1+0x1a40] ;  /* 0x001a4000010e7983 */ /* 0x000ea80000100800 */
[----:B------:R-:W3:Y:S04]  /*22ba0*/  LDL R27, [R1+0x1a3c] ;  /* 0x001a3c00011b7983 */ /* 0x000ee80000100800 */
        /* <DEDUP_REMOVED lines=8> */
[----:B------:R-:W-:-:S03]  /*22c30*/  @!P0 IMAD.MOV.U32 R4, RZ, RZ, R26 ;  /* 0x000000ffff048224 */ /* 0x000fc600078e001a */
[----:B------:R-:W4:Y:S01]  /*22c40*/  LDL R26, [R1+0x19bc] ;  /* 0x0019bc00011a7983 */ /* 0x000f220000100800 */
[----:B------:R-:W-:-:S06]  /*22c50*/  PRMT R59, RZ, 0x7610, R59 ;  /* 0x00007610ff3b7816 */ /* 0x000fcc000000003b */
[----:B------:R2:W4:Y:S01]  /*22c60*/  @!P0 LDG.E.U8 R59, desc[UR44][R4.64] ;  /* 0x0000002c043b8981 */ /* 0x000522000c1e1100 */
[----:B------:R-:W-:Y:S02]  /*22c70*/  PRMT R56, RZ, 0x7610, R56 ;  /* 0x00007610ff387816 */ /* 0x000fe40000000038 */
[----:B------:R-:W-:Y:S02]  /*22c80*/  PRMT R57, RZ, 0x7610, R57 ;  /* 0x00007610ff397816 */ /* 0x000fe40000000039 */
[----:B------:R-:W-:Y:S02]  /*22c90*/  PRMT R54, RZ, 0x7610, R54 ;  /* 0x00007610ff367816 */ /* 0x000fe40000000036 */
[----:B------:R-:W-:Y:S01]  /*22ca0*/  PRMT R55, RZ, 0x7610, R55 ;  /* 0x00007610ff377816 */ /* 0x000fe20000000037 */
[----:B--2---:R-:W-:Y:S02]  /*22cb0*/  @!P0 IMAD.MOV.U32 R4, RZ, RZ, R14 ;  /* 0x000000ffff048224 */ /* 0x004fe400078e000e */
[----:B------:R-:W2:Y:S01]  /*22cc0*/  LDL R14, [R1+0x19a0] ;  /* 0x0019a000010e7983 */ /* 0x000ea20000100800 */
[----:B---3--:R-:W-:-:S03]  /*22cd0*/  @!P0 IMAD.MOV.U32 R5, RZ, RZ, R27 ;  /* 0x000000ffff058224 */ /* 0x008fc600078e001b */
[----:B------:R-:W3:Y:S04]  /*22ce0*/  LDL R27, [R1+0x199c] ;  /* 0x00199c00011b7983 */ /* 0x000ee80000100800 */
[----:B------:R4:W3:Y:S02]  /*22cf0*/  @!P0 LDG.E.U8 R56, desc[UR44][R4.64] ;  /* 0x0000002c04388981 */ /* 0x0008e4000c1e1100 */
[----:B----4-:R-:W-:Y:S02]  /*22d00*/  @!P0 IMAD.MOV.U32 R4, RZ, RZ, R41 ;  /* 0x000000ffff048224 */ /* 0x010fe400078e0029 */
[----:B------:R-:W-:Y:S01]  /*22d10*/  @!P0 IMAD.MOV.U32 R5, RZ, RZ, R42 ;  /* 0x000000ffff058224 */ /* 0x000fe200078e002a */
[----:B------:R-:W-:Y:S01]  /*22d20*/  PRMT R52, RZ, 0x7610, R52 ;  /* 0x00007610ff347816 */ /* 0x000fe20000000034 */
[----:B------:R-:W4:Y:S04]  /*22d30*/  LDL R42, [R1+0x193c] ;  /* 0x00193c00012a7983 */ /* 0x000f280000100800 */
[----:B------:R0:W4:Y:S04]  /*22d40*/  @!P0 LDG.E.U8 R57, desc[UR44][R4.64] ;  /* 0x0000002c04398981 */ /* 0x000128000c1e1100 */
[----:B------:R-:W4:Y:S01]  /*22d50*/  LDL R41, [R1+0x1940] ;  /* 0x0019400001297983 */ /* 0x000f220000100800 */
[----:B0-----:R-:W-:-:S02]  /*22d60*/  @!P0 IMAD.MOV.U32 R4, RZ, RZ, R31 ;  /* 0x000000ffff048224 */ /* 0x001fc400078e001f */
[----:B------:R-:W-:Y:S01]  /*22d70*/  @!P0 IMAD.MOV.U32 R5, RZ, RZ, R34 ;  /* 0x000000ffff058224 */ /* 0x000fe200078e0022 */
[----:B------:R-:W4:Y:S04]  /*22d80*/  LDL R31, [R1+0x1980] ;  /* 0x00198000011f7983 */ /* 0x000f280000100800 */
[----:B------:R-:W4:Y:S04]  /*22d90*/  LDL R34, [R1+0x197c] ;  /* 0x00197c0001227983 */ /* 0x000f280000100800 */
[----:B------:R0:W4:Y:S02]  /*22da0*/  @!P0 LDG.E.U8 R54, desc[UR44][R4.64] ;  /* 0x0000002c04368981 */ /* 0x000124000c1e1100 */
[----:B0-----:R-:W-:-:S02]  /*22db0*/  @!P0 IMAD.MOV.U32 R4, RZ, RZ, R36 ;  /* 0x000000ffff048224 */ /* 0x001fc400078e0024 */
[----:B------:R-:W-:Y:S01]  /*22dc0*/  @!P0 IMAD.MOV.U32 R5, RZ, RZ, R39 ;  /* 0x000000ffff058224 */ /* 0x000fe200078e0027 */
[----:B------:R-:W-:Y:S01]  /*22dd0*/  PRMT R53, RZ, 0x7610, R53 ;  /* 0x00007610ff357816 */ /* 0x000fe20000000035 */
[----:B------:R-:W4:Y:S04]  /*22de0*/  LDL R39, [R1+0x18fc] ;  /* 0x0018fc0001277983 */ /* 0x000f280000100800 */
[----:B------:R0:W4:Y:S04]  /*22df0*/  @!P0 LDG.E.U8 R55, desc[UR44][R4.64] ;  /* 0x0000002c04378981 */ /* 0x000128000c1e1100 */
[----:B------:R-:W4:Y:S01]  /*22e00*/  LDL R36, [R1+0x1900] ;  /* 0x0019000001247983 */ /* 0x000f220000100800 */
[----:B0-----:R-:W-:-:S03]  /*22e10*/  @!P0 IMAD.MOV.U32 R4, RZ, RZ, R0 ;  /* 0x000000ffff048224 */ /* 0x001fc600078e0000 */
[----:B------:R-:W4:Y:S01]  /*22e20*/  LDL R0, [R1+0x1960] ;  /* 0x0019600001007983 */ /* 0x000f220000100800 */
[----:B------:R-:W-:-:S03]  /*22e30*/  @!P0 IMAD.MOV.U32 R5, RZ, RZ, R26 ;  /* 0x000000ffff058224 */ /* 0x000fc600078e001a */
[----:B------:R-:W4:Y:S04]  /*22e40*/  LDL R26, [R1+0x195c] ;  /* 0x00195c00011a7983 */ /* 0x000f280000100800 */
[----:B------:R2:W4:Y:S01]  /*22e50*/  @!P0 LDG.E.U8 R52, desc[UR44][R4.64] ;  /* 0x0000002c04348981 */ /* 0x000522000c1e1100 */
[----:B------:R-:W-:Y:S01]  /*22e60*/  PRMT R50, RZ, 0x7610, R50 ;  /* 0x00007610ff327816 */ /* 0x000fe20000000032 */
[----:B--2---:R-:W-:Y:S02]  /*22e70*/  @!P0 IMAD.MOV.U32 R4, RZ, RZ, R14 ;  /* 0x000000ffff048224 */ /* 0x004fe400078e000e */
[----:B------:R-:W2:Y:S01]  /*22e80*/  LDL R14, [R1+0x1920] ;  /* 0x00192000010e7983 */ /* 0x000ea20000100800 */
[----:B---3--:R-:W-:-:S03]  /*22e90*/  @!P0 IMAD.MOV.U32 R5, RZ, RZ, R27 ;  /* 0x000000ffff058224 */ /* 0x008fc600078e001b */
[----:B------:R-:W3:Y:S04]  /*22ea0*/  LDL R27, [R1+0x191c] ;  /* 0x00191c00011b7983 */ /* 0x000ee80000100800 */
[----:B------:R4:W3:Y:S02]  /*22eb0*/  @!P0 LDG.E.U8 R53, desc[UR44][R4.64] ;  /* 0x0000002c04358981 */ /* 0x0008e4000c1e1100 */
[----:B----4-:R-:W-:Y:S02]  /*22ec0*/  @!P0 IMAD.MOV.U32 R5, RZ, RZ, R34 ;  /* 0x000000ffff058224 */ /* 0x010fe400078e0022 */
[----:B------:R-:W4:Y:S01]  /*22ed0*/  LDL R34, [R1+0x18dc] ;  /* 0x0018dc0001227983 */ /* 0x000f220000100800 */
[----:B------:R-:W-:-:S03]  /*22ee0*/  @!P0 IMAD.MOV.U32 R4, RZ, RZ, R31 ;  /* 0x000000ffff048224 */ /* 0x000fc600078e001f */
[----:B------:R-:W4:Y:S04]  /*22ef0*/  LDL R31, [R1+0x18e0] ;  /* 0x0018e000011f7983 */ /* 0x000f280000100800 */
[----:B------:R0:W4:Y:S02]  /*22f00*/  @!P0 LDG.E.U8 R50, desc[UR44][R4.64] ;  /* 0x0000002c04328981 */ /* 0x000124000c1e1100 */
[----:B0-----:R-:W-:Y:S02]  /*22f10*/  @!P0 IMAD.MOV.U32 R4, RZ, RZ, R0 ;  /* 0x000000ffff048224 */ /* 0x001fe400078e0000 */
[----:B------:R-:W4:Y:S01]  /*22f20*/  LDL R0, [R1+0x18c0] ;  /* 0x0018c00001007983 */ /* 0x000f220000100800 */
[----:B------:R-:W-:Y:S01]  /*22f30*/  PRMT R51, RZ, 0x7610, R51 ;  /* 0x00007610ff337816 */ /* 0x000fe20000000033 */
[----:B------:R-:W-:Y:S01]  /*22f40*/  @!P0 IMAD.MOV.U32 R5, RZ, RZ, R26 ;  /* 0x000000ffff058224 */ /* 0x000fe200078e001a */
[----:B------:R-:W-:Y:S01]  /*22f50*/  PRMT R48, RZ, 0x7610, R48 ;  /* 0x00007610ff307816 */ /* 0x000fe20000000030 */
[----:B------:R-:W4:Y:S04]  /*22f60*/  LDL R26, [R1+0x18bc] ;  /* 0x0018bc00011a7983 */ /* 0x000f280000100800 */
[----:B------:R0:W4:Y:S02]  /*22f70*/  @!P0 LDG.E.U8 R51, desc[UR44][R4.64] ;  /* 0x0000002c04338981 */ /* 0x000124000c1e1100 */
[----:B0-----:R-:W-:-:S02]  /*22f80*/  @!P0 IMAD.MOV.U32 R4, RZ, RZ, R41 ;  /* 0x000000ffff048224 */ /* 0x001fc400078e0029 */
[----:B------:R-:W-:-:S05]  /*22f90*/  @!P0 IMAD.MOV.U32 R5, RZ, RZ, R42 ;  /* 0x000000ffff058224 */ /* 0x000fca00078e002a */
[----:B------:R2:W4:Y:S01]  /*22fa0*/  @!P0 LDG.E.U8 R48, desc[UR44][R4.64] ;  /* 0x0000002c04308981 */ /* 0x000522000c1e1100 */
        /* <DEDUP_REMOVED lines=8> */
[----:B0-----:R-:W-:Y:S02]  /*23030*/  @!P0 IMAD.MOV.U32 R4, RZ, RZ, R36 ;  /* 0x000000ffff048224 */ /* 0x001fe400078e0024 */
[----:B------:R-:W-:-:S05]  /*23040*/  @!P0 IMAD.MOV.U32 R5, RZ, RZ, R39 ;  /* 0x000000ffff058224 */ /* 0x000fca00078e0027 */
[----:B------:R4:W3:Y:S02]  /*23050*/  @!P0 LDG.E.U8 R148, desc[UR44][R4.64] ;  /* 0x0000002c04948981 */ /* 0x0008e4000c1e1100 */
[----:B----4-:R-:W-:Y:S02]  /*23060*/  @!P0 IMAD.MOV.U32 R5, RZ, RZ, R34 ;  /* 0x000000ffff058224 */ /* 0x010fe400078e0022 */
[----:B------:R-:W4:Y:S01]  /*23070*/  LDL.LU R34, [R1+0x181c] ;  /* 0x00181c0001227983 */ /* 0x000f220000300800 */
[----:B------:R-:W-:-:S03]  /*23080*/  @!P0 IMAD.MOV.U32 R4, RZ, RZ, R31 ;  /* 0x000000ffff048224 */ /* 0x000fc600078e001f */
[----:B------:R-:W4:Y:S04]  /*23090*/  LDL R42, [R1+0x17fc] ;  /* 0x0017fc00012a7983 */ /* 0x000f280000100800 */
[----:B------:R0:W4:Y:S01]  /*230a0*/  @!P0 LDG.E.U8 R145, desc[UR44][R4.64] ;  /* 0x0000002c04918981 */ /* 0x000122000c1e1100 */
[----:B------:R-:W-:Y:S02]  /*230b0*/  PRMT R140, RZ, 0x7610, R140 ;  /* 0x00007610ff8c7816 */ /* 0x000fe4000000008c */
[----:B------:R-:W-:Y:S01]  /*230c0*/  PRMT R132, RZ, 0x7610, R132 ;  /* 0x00007610ff847816 */ /* 0x000fe20000000084 */
[----:B------:R-:W4:Y:S01]  /*230d0*/  LDL R41, [R1+0x17bc] ;  /* 0x0017bc0001297983 */ /* 0x000f220000100800 */
[----:B------:R-:W-:Y:S02]  /*230e0*/  PRMT R129, RZ, 0x7610, R129 ;  /* 0x00007610ff817816 */ /* 0x000fe40000000081 */
[----:B------:R-:W-:Y:S01]  /*230f0*/  PRMT R251, RZ, 0x7610, R251 ;  /* 0x00007610fffb7816 */ /* 0x000fe200000000fb */
[----:B------:R-:W4:Y:S01]  /*23100*/  LDL R39, [R1+0x17c0] ;  /* 0x0017c00001277983 */ /* 0x000f220000100800 */
[----:B------:R-:W-:-:S03]  /*23110*/  PRMT R248, RZ, 0x7610, R248 ;  /* 0x00007610fff87816 */ /* 0x000fc600000000f8 */
[----:B------:R-:W4:Y:S04]  /*23120*/  LDL R36, [R1+0x179c] ;  /* 0x00179c0001247983 */ /* 0x000f280000100800 */
[----:B------:R-:W4:Y:S01]  /*23130*/  LDL R31, [R1+0x17a0] ;  /* 0x0017a000011f7983 */ /* 0x000f220000100800 */
[----:B0-----:R-:W-:-:S03]  /*23140*/  @!P0 IMAD.MOV.U32 R4, RZ, RZ, R0 ;  /* 0x000000ffff048224 */ /* 0x001fc600078e0000 */
[----:B------:R-:W4:Y:S01]  /*23150*/  LDL R0, [R1+0x17e0] ;  /* 0x0017e00001007983 */ /* 0x000f220000100800 */
[----:B------:R-:W-:-:S03]  /*23160*/  @!P0 IMAD.MOV.U32 R5, RZ, RZ, R26 ;  /* 0x000000ffff058224 */ /* 0x000fc600078e001a */
[----:B------:R-:W4:Y:S04]  /*23170*/  LDL R26, [R1+0x17dc] ;  /* 0x0017dc00011a7983 */ /* 0x000f280000100800 */
[----:B------:R2:W4:Y:S01]  /*23180*/  @!P0 LDG.E.U8 R140, desc[UR44][R4.64] ;  /* 0x0000002c048c8981 */ /* 0x000522000c1e1100 */
        /* <DEDUP_REMOVED lines=17> */
[----:B----4-:R-:W-:-:S05]  /*232a0*/  @!P0 IMAD.MOV.U32 R5, RZ, RZ, R34 ;  /* 0x000000ffff058224 */ /* 0x010fca00078e0022 */
[----:B------:R0:W4:Y:S02]  /*232b0*/  @!P0 LDG.E.U8 R247, desc[UR44][R4.64] ;  /* 0x0000002c04f78981 */ /* 0x000124000c1e1100 */
[----:B0-----:R-:W-:Y:S02]  /*232c0*/  @!P0 IMAD.MOV.U32 R4, RZ, RZ, R149 ;  /* 0x000000ffff048224 */ /* 0x001fe400078e0095 */
[----:B------:R-:W-:Y:S01]  /*232d0*/  @!P0 IMAD.MOV.U32 R5, RZ, RZ, R42 ;  /* 0x000000ffff058224 */ /* 0x000fe200078e002a */
[----:B------:R-:W-:Y:S01]  /*232e0*/  PRMT R245, RZ, 0x7610, R245 ;  /* 0x00007610fff57816 */ /* 0x000fe200000000f5 */
[----:B------:R-:W4:Y:S04]  /*232f0*/  LDL R42, [R1+0xfac] ;  /* 0x000fac00012a7983 */ /* 0x000f280000100800 */
[----:B------:R0:W4:Y:S02]  /*23300*/  @!P0 LDG.E.U8 R246, desc[UR44][R4.64] ;  /* 0x0000002c04f68981 */ /* 0x000124000c1e1100 */
[----:B0-----:R-:W-:-:S02]  /*23310*/  @!P0 IMAD.MOV.U32 R4, RZ, RZ, R0 ;  /* 0x000000ffff048224 */ /* 0x001fc400078e0000 */
[----:B------:R-:W4:Y:S01]  /*23320*/  LDL R0, [R1+0x1760] ;  /* 0x0017600001007983 */ /* 0x000f220000100800 */
[----:B------:R-:W-:-:S03]  /*23330*/  @!P0 IMAD.MOV.U32 R5, RZ, RZ, R26 ;  /* 0x000000ffff058224 */ /* 0x000fc600078e001a */
[----:B------:R-:W4:Y:S01]  /*23340*/  LDL R26, [R1+0x175c] ;  /* 0x00175c00011a7983 */ /* 0x000f220000100800 */
[----:B------:R-:W-:-:S03]  /*23350*/  PRMT R244, RZ, 0x7610, R244 ;  /* 0x00007610fff47816 */ /* 0x000fc600000000f4 */
[----:B------:R0:W4:Y:S01]  /*23360*/  @!P0 LDG.E.U8 R245, desc[UR44][R4.64] ;  /* 0x0000002c04f58981 */ /* 0x000122000c1e1100 */
[----:B------:R-:W-:Y:S01]  /*23370*/  PRMT R243, RZ, 0x7610, R243 ;  /* 0x00007610fff37816 */ /* 0x000fe200000000f3 */
[----:B0-----:R-:W-:Y:S02]  /*23380*/  @!P0 IMAD.MOV.U32 R4, RZ, RZ, R39 ;  /* 0x000000ffff048224 */ /* 0x001fe400078e0027 */
        /* <DEDUP_REMOVED lines=8> */
[----:B------:R2:W4:Y:S01]  /*23410*/  @!P0 LDG.E.U8 R243, desc[UR44][R4.64] ;  /* 0x0000002c04f38981 */ /* 0x000522000c1e1100 */
[----:B------:R-:W-:Y:S01]  /*23420*/  PRMT R242, RZ, 0x7610, R242 ;  /* 0x00007610fff27816 */ /* 0x000fe200000000f2 */
[----:B--2---:R-:W-:-:S02]  /*23430*/  @!P0 IMAD.MOV.U32 R4, RZ, RZ, R14 ;  /* 0x000000ffff048224 */ /* 0x004fc400078e000e */
[----:B------:R-:W2:Y:S01]  /*23440*/  LDL R14, [R1+0x1700] ;  /* 0x00170000010e7983 */ /* 0x000ea20000100800 */
[----:B---3--:R-:W-:-:S03]  /*23450*/  @!P0 IMAD.MOV.U32 R5, RZ, RZ, R27 ;  /* 0x000000ffff058224 */ /* 0x008fc600078e001b */
[----:B------:R-:W3:Y:S04]  /*23460*/  LDL R27, [R1+0x16fc] ;  /* 0x0016fc00011b7983 */ /* 0x000ee80000100800 */
[----:B------:R4:W3:Y:S02]  /*23470*/  @!P0 LDG.E.U8 R242, desc[UR44][R4.64] ;  /* 0x0000002c04f28981 */ /* 0x0008e4000c1e1100 */
[----:B----4-:R-:W-:Y:S02]  /*23480*/  @!P0 IMAD.MOV.U32 R4, RZ, RZ, R0 ;  /* 0x000000ffff048224 */ /* 0x010fe400078e0000 */
[----:B------:R-:W4:Y:S01]  /*23490*/  LDL R0, [R1+0x16e0] ;  /* 0x0016e00001007983 */ /* 0x000f220000100800 */
[----:B------:R-:W-:Y:S01]  /*234a0*/  PRMT R241, RZ, 0x7610, R241 ;  /* 0x00007610fff17816 */ /* 0x000fe200000000f1 */
[----:B------:R-:W-:-:S02]  /*234b0*/  @!P0 IMAD.MOV.U32 R5, RZ, RZ, R26 ;  /* 0x000000ffff058224 */ /* 0x000fc400078e001a */
[----:B------:R-:W4:Y:S01]  /*234c0*/  LDL R26, [R1+0x16dc] ;  /* 0x0016dc00011a7983 */ /* 0x000f220000100800 */
[----:B------:R-:W-:-:S03]  /*234d0*/  PRMT R240, RZ, 0x7610, R240 ;  /* 0x00007610fff07816 */ /* 0x000fc600000000f0 */
[----:B------:R0:W4:Y:S01]  /*234e0*/  @!P0 LDG.E.U8 R241, desc[UR44][R4.64] ;  /* 0x0000002c04f18981 */ /* 0x000122000c1e1100 */
[----:B------:R-:W-:Y:S01]  /*234f0*/  PRMT R239, RZ, 0x7610, R239 ;  /* 0x00007610ffef7816 */ /* 0x000fe200000000ef */
[----:B0-----:R-:W-:Y:S02]  /*23500*/  @!P0 IMAD.MOV.U32 R4, RZ, RZ, R39 ;  /* 0x000000ffff048224 */ /* 0x001fe400078e0027 */
[----:B------:R-:W4:Y:S01]  /*23510*/  LDL R39, [R1+0x16c0] ;  /* 0x0016c00001277983 */ /* 0x000f220000100800 */
[----:B------:R-:W-:-:S03]  /*23520*/  @!P0 IMAD.MOV.U32 R5, RZ, RZ, R41 ;  /* 0x000000ffff058224 */ /* 0x000fc600078e0029 */
[----:B------:R-:W4:Y:S04]  /*23530*/  LDL R41, [R1+0x16bc] ;  /* 0x0016bc0001297983 */ /* 0x000f280000100800 */
[----:B------:R0:W4:Y:S02]  /*23540*/  @!P0 LDG.E.U8 R240, desc[UR44][R4.64] ;  /* 0x0000002c04f08981 */ /* 0x000124000c1e1100 */
[----:B0-----:R-:W-:Y:S02]  /*23550*/  @!P0 IMAD.MOV.U32 R4, RZ, RZ, R31 ;  /* 0x000000ffff048224 */ /* 0x001fe400078e001f */
        /* <DEDUP_REMOVED lines=139> */
[----:B------:R-:W-:Y:S02]  /*23e10*/  @!P0 IMAD.MOV.U32 R5, RZ, RZ, R41 ;  /* 0x000000ffff058224 */ /* 0x000fe400078e0029 */
[----:B------:R-:W4:Y:S04]  /*23e20*/  LDL R41, [R1+0xfb0] ;  /* 0x000fb00001297983 */ /* 0x000f280000100800 */
[----:B------:R0:W4:Y:S02]  /*23e30*/  @!P0 LDG.E.U8 R216, desc[UR44][R4.64] ;  /* 0x0000002c04d88981 */ /* 0x000124000c1e1100 */
[----:B0-----:R-:W-:-:S02]  /*23e40*/  @!P0 IMAD.MOV.U32 R4, RZ, RZ, R31 ;  /* 0x000000ffff048224 */ /* 0x001fc400078e001f */
[----:B------:R-:W-:Y:S02]  /*23e50*/  @!P0 IMAD.MOV.U32 R5, RZ, RZ, R36 ;  /* 0x000000ffff058224 */ /* 0x000fe400078e0024 */
[----:B------:R-:W4:Y:S04]  /*23e60*/  LDL R36, [R1+0xf90] ;  /* 0x000f900001247983 */ /* 0x000f280000100800 */
[----:B------:R2:W4:Y:S01]  /*23e70*/  @!P0 LDG.E.U8 R215, desc[UR44][R4.64] ;  /* 0x0000002c04d78981 */ /* 0x000522000c1e1100 */
[----:B------:R-:W-:Y:S01]  /*23e80*/  PRMT R214, RZ, 0x7610, R214 ;  /* 0x00007610ffd67816 */ /* 0x000fe200000000d6 */
[----:B--2---:R-:W-:Y:S02]  /*23e90*/  @!P0 IMAD.MOV.U32 R4, RZ, RZ, R14 ;  /* 0x000000ffff048224 */ /* 0x004fe400078e000e */
[----:B------:R-:W2:Y:S04]  /*23ea0*/  LDL R14, [R1+0xf70] ;  /* 0x000f7000010e7983 */ /* 0x000ea80000100800 */
[----:B------:R-:W2:Y:S01]  /*23eb0*/  LDL.LU R39, [R1+0xf6c] ;  /* 0x000f6c0001277983 */ /* 0x000ea20000300800 */
[----:B---3--:R-:W-:-:S03]  /*23ec0*/  @!P0 IMAD.MOV.U32 R5, RZ, RZ, R27 ;  /* 0x000000ffff058224 */ /* 0x008fc600078e001b */
[----:B------:R-:W3:Y:S04]  /*23ed0*/  LDL.LU R31, [R1+0xf4c] ;  /* 0x000f4c00011f7983 */ /* 0x000ee80000300800 */
[----:B------:R-:W3:Y:S04]  /*23ee0*/  LDL.LU R27, [R1+0xf50] ;  /* 0x000f5000011b7983 */ /* 0x000ee80000300800 */
[----:B------:R4:W3:Y:S02]  /*23ef0*/  @!P0 LDG.E.U8 R214, desc[UR44][R4.64] ;  /* 0x0000002c04d68981 */ /* 0x0008e4000c1e1100 */
[----:B----4-:R-:W-:-:S02]  /*23f00*/  @!P0 IMAD.MOV.U32 R4, RZ, RZ, R0 ;  /* 0x000000ffff048224 */ /* 0x010fc400078e0000 */
[----:B------:R-:W4:Y:S01]  /*23f10*/  LDL R0, [R1+0xf2c] ;  /* 0x000f2c0001007983 */ /* 0x000f220000100800 */
[----:B------:R-:W-:Y:S01]  /*23f20*/  PRMT R213, RZ, 0x7610, R213 ;  /* 0x00007610ffd57816 */ /* 0x000fe200000000d5 */
[----:B------:R-:W-:Y:S01]  /*23f30*/  @!P0 IMAD.MOV.U32 R5, RZ, RZ, R26 ;  /* 0x000000ffff058224 */ /* 0x000fe200078e001a */
[----:B------:R-:W-:Y:S01]  /*23f40*/  PRMT R212, RZ, 0x7610, R212 ;  /* 0x00007610ffd47816 */ /* 0x000fe200000000d4 */
[----:B------:R-:W4:Y:S04]  /*23f50*/  LDL.LU R26, [R1+0xf30] ;  /* 0x000f3000011a7983 */ /* 0x000f280000300800 */
[----:B------:R0:W4:Y:S01]  /*23f60*/  @!P0 LDG.E.U8 R213, desc[UR44][R4.64] ;  /* 0x0000002c04d58981 */ /* 0x000122000c1e1100 */
[----:B------:R-:W-:Y:S01]  /*23f70*/  PRMT R211, RZ, 0x7610, R211 ;  /* 0x00007610ffd37816 */ /* 0x000fe200000000d3 */
[----:B0-----:R-:W-:-:S02]  /*23f80*/  @!P0 IMAD.MOV.U32 R5, RZ, RZ, R42 ;  /* 0x000000ffff058224 */ /* 0x001fc400078e002a */
[----:B------:R-:W-:-:S05]  /*23f90*/  @!P0 IMAD.MOV.U32 R4, RZ, RZ, R41 ;  /* 0x000000ffff048224 */ /* 0x000fca00078e0029 */
[----:B------:R0:W4:Y:S01]  /*23fa0*/  @!P0 LDG.E.U8 R212, desc[UR44][R4.64] ;  /* 0x0000002c04d48981 */ /* 0x000122000c1e1100 */
[----:B------:R-:W-:Y:S01]  /*23fb0*/  PRMT R210, RZ, 0x7610, R210 ;  /* 0x00007610ffd27816 */ /* 0x000fe200000000d2 */
[----:B0-----:R-:W-:Y:S02]  /*23fc0*/  @!P0 IMAD.MOV.U32 R5, RZ, RZ, R3 ;  /* 0x000000ffff058224 */ /* 0x001fe400078e0003 */
[----:B------:R-:W-:-:S05]  /*23fd0*/  @!P0 IMAD.MOV.U32 R4, RZ, RZ, R36 ;  /* 0x000000ffff048224 */ /* 0x000fca00078e0024 */
[----:B------:R2:W4:Y:S01]  /*23fe0*/  @!P0 LDG.E.U8 R211, desc[UR44][R4.64] ;  /* 0x0000002c04d38981 */ /* 0x000522000c1e1100 */
[----:B------:R-:W-:-:S03]  /*23ff0*/  PRMT R209, RZ, 0x7610, R209 ;  /* 0x00007610ffd17816 */ /* 0x000fc600000000d1 */
[----:B------:R0:W-:Y:S04]  /*24000*/  STL [R1+0x1ad4], R3 ;  /* 0x001ad40301007387 */ /* 0x0001e80000100800 */
[----:B------:R-:W4:Y:S04]  /*24010*/  LDL.LU R41, [R1+0xf0c] ;  /* 0x000f0c0001297983 */ /* 0x000f280000300800 */
[----:B------:R-:W4:Y:S01]  /*24020*/  LDL.LU R36, [R1+0xef0] ;  /* 0x000ef00001247983 */ /* 0x000f220000300800 */
[----:B--2---:R-:W-:-:S03]  /*24030*/  @!P0 IMAD.MOV.U32 R4, RZ, RZ, R14 ;  /* 0x000000ffff048224 */ /* 0x004fc600078e000e */
[----:B------:R-:W2:Y:S01]  /*24040*/  LDL.LU R14, [R1+0xf10] ;  /* 0x000f1000010e7983 */ /* 0x000ea20000300800 */
[----:B------:R-:W-:-:S03]  /*24050*/  @!P0 IMAD.MOV.U32 R5, RZ, RZ, R39 ;  /* 0x000000ffff058224 */ /* 0x000fc600078e0027 */
[----:B0-----:R-:W2:Y:S04]  /*24060*/  LDL R3, [R1+0x1a90] ;  /* 0x001a900001037983 */ /* 0x001ea80000100800 */
[----:B------:R3:W2:Y:S02]  /*24070*/  @!P0 LDG.E.U8 R210, desc[UR44][R4.64] ;  /* 0x0000002c04d28981 */ /* 0x0006a4000c1e1100 */
[----:B---3--:R-:W-:Y:S02]  /*24080*/  @!P0 IMAD.MOV.U32 R4, RZ, RZ, R27 ;  /* 0x000000ffff048224 */ /* 0x008fe400078e001b */
[----:B------:R-:W-:-:S05]  /*24090*/  @!P0 IMAD.MOV.U32 R5, RZ, RZ, R31 ;  /* 0x000000ffff058224 */ /* 0x000fca00078e001f */
[----:B------:R4:W3:Y:S02]  /*240a0*/  @!P0 LDG.E.U8 R209, desc[UR44][R4.64] ;  /* 0x0000002c04d18981 */ /* 0x0008e4000c1e1100 */
[----:B----4-:R-:W-:Y:S02]  /*240b0*/  @!P0 IMAD.MOV.U32 R5, RZ, RZ, R0 ;  /* 0x000000ffff058224 */ /* 0x010fe400078e0000 */
[----:B------:R-:W4:Y:S04]  /*240c0*/  LDL R0, [R1+0x1a78] ;  /* 0x001a780001007983 */ /* 0x000f280000100800 */
[----:B------:R-:W3:Y:S04]  /*240d0*/  LDL.LU R137, [R1+0xecc] ;  /* 0x000ecc0001897983 */ /* 0x000ee80000300800 */
[----:B------:R-:W4:Y:S04]  /*240e0*/  LDL.LU R44, [R1+0xeec] ;  /* 0x000eec00012c7983 */ /* 0x000f280000300800 */
[----:B------:R-:W3:Y:S01]  /*240f0*/  LDL.LU R42, [R1+0xed0] ;  /* 0x000ed000012a7983 */ /* 0x000ee20000300800 */
[----:B------:R-:W-:Y:S01]  /*24100*/  PRMT R208, RZ, 0x7610, R208 ;  /* 0x00007610ffd07816 */ /* 0x000fe200000000d0 */
[----:B------:R-:W-:Y:S01]  /*24110*/  @!P0 IMAD.MOV.U32 R4, RZ, RZ, R26 ;  /* 0x000000ffff048224 */ /* 0x000fe200078e001a */
[----:B------:R-:W-:Y:S01]  /*24120*/  PRMT R207, RZ, 0x7610, R207 ;  /* 0x00007610ffcf7816 */ /* 0x000fe200000000cf */
[----:B------:R-:W3:Y:S04]  /*24130*/  LDL.LU R127, [R1+0x1858] ;  /* 0x00185800017f7983 */ /* 0x000ee80000300800 */
[----:B------:R0:W3:Y:S01]  /*24140*/  @!P0 LDG.E.U8 R208, desc[UR44][R4.64] ;  /* 0x0000002c04d08981 */ /* 0x0000e2000c1e1100 */
[----:B------:R-:W-:-:S02]  /*24150*/  PRMT R206, RZ, 0x7610, R206 ;  /* 0x00007610ffce7816 */ /* 0x000fc400000000ce */
[----:B------:R-:W-:Y:S01]  /*24160*/  PRMT R205, RZ, 0x7610, R205 ;  /* 0x00007610ffcd7816 */ /* 0x000fe200000000cd */
[----:B------:R-:W3:Y:S04]  /*24170*/  LDL.LU R130, [R1+0x1874] ;  /* 0x0018740001827983 */ /* 0x000ee80000300800 */
[----:B------:R-:W3:Y:S04]  /*24180*/  LDL.LU R135, [R1+0x1838] ;  /* 0x0018380001877983 */ /* 0x000ee80000300800 */
[----:B------:R-:W3:Y:S04]  /*24190*/  LDL.LU R138, [R1+0x1854] ;  /* 0x00185400018a7983 */ /* 0x000ee80000300800 */
[----:B------:R-:W3:Y:S04]  /*241a0*/  LDL.LU R143, [R1+0x1818] ;  /* 0x00181800018f7983 */ /* 0x000ee80000300800 */
[----:B------:R-:W3:Y:S04]  /*241b0*/  LDL.LU R146, [R1+0x1834] ;  /* 0x0018340001927983 */ /* 0x000ee80000300800 */
[----:B------:R-:W3:Y:S01]  /*241c0*/  LDL.LU R151, [R1+0x17f8] ;  /* 0x0017f80001977983 */ /* 0x000ee20000300800 */
[----:B0-----:R-:W-:-:S02]  /*241d0*/  @!P0 IMAD.MOV.U32 R5, RZ, RZ, R41 ;  /* 0x000000ffff058224 */ /* 0x001fc400078e0029 */
[----:B--2---:R-:W-:-:S05]  /*241e0*/  @!P0 IMAD.MOV.U32 R4, RZ, RZ, R14 ;  /* 0x000000ffff048224 */ /* 0x004fca00078e000e */
[----:B------:R0:W2:Y:S02]  /*241f0*/  @!P0 LDG.E.U8 R207, desc[UR44][R4.64] ;  /* 0x0000002c04cf8981 */ /* 0x0000a4000c1e1100 */
[----:B0-----:R-:W-:Y:S02]  /*24200*/  @!P0 IMAD.MOV.U32 R4, RZ, RZ, R36 ;  /* 0x000000ffff048224 */ /* 0x001fe400078e0024 */
[----:B----4-:R-:W-:-:S05]  /*24210*/  @!P0 IMAD.MOV.U32 R5, RZ, RZ, R44 ;  /* 0x000000ffff058224 */ /* 0x010fca00078e002c */
[----:B------:R3:W4:Y:S02]  /*24220*/  @!P0 LDG.E.U8 R206, desc[UR44][R4.64] ;  /* 0x0000002c04ce8981 */ /* 0x000724000c1e1100 */
[----:B---3--:R-:W-:Y:S02]  /*24230*/  @!P0 IMAD.MOV.U32 R4, RZ, RZ, R42 ;  /* 0x000000ffff048224 */ /* 0x008fe400078e002a */
[----:B------:R-:W-:-:S05]  /*24240*/  @!P0 IMAD.MOV.U32 R5, RZ, RZ, R137 ;  /* 0x000000ffff058224 */ /* 0x000fca00078e0089 */
[----:B------:R0:W3:Y:S04]  /*24250*/  @!P0 LDG.E.U8 R205, desc[UR44][R4.64] ;  /* 0x0000002c04cd8981 */ /* 0x0000e8000c1e1100 */
[----:B------:R-:W0:Y:S04]  /*24260*/  LDL R4, [R1+0x169c] ;  /* 0x00169c0001047983 */ /* 0x000e280000100800 */
[----:B------:R-:W0:Y:S01]  /*24270*/  LDL R5, [R1+0x1aa0] ;  /* 0x001aa00001057983 */ /* 0x000e220000100800 */
[----:B------:R-:W-:Y:S02]  /*24280*/  PRMT R204, RZ, 0x7610, R204 ;  /* 0x00007610ffcc7816 */ /* 0x000fe400000000cc */
[----:B0-----:R-:W-:-:S04]  /*24290*/  @!P0 LOP3.LUT R5, R5, R4, RZ, 0x3c, !PT ;  /* 0x0000000405058212 */ /* 0x001fc800078e3cff */
[----:B------:R-:W-:-:S04]  /*242a0*/  @!P0 LOP3.LUT R4, R5, R4, RZ, 0x3c, !PT ;  /* 0x0000000405048212 */ /* 0x000fc800078e3cff */
[----:B------:R-:W-:-:S05]  /*242b0*/  @!P0 LOP3.LUT R5, R5, R4, RZ, 0x3c, !PT ;  /* 0x0000000405058212 */ /* 0x000fca00078e3cff */
[----:B------:R0:W3:Y:S04]  /*242c0*/  @!P0 LDG.E.U8 R204, desc[UR44][R4.64] ;  /* 0x0000002c04cc8981 */ /* 0x0000e8000c1e1100 */
[----:B------:R-:W2:Y:S01]  /*242d0*/  LDL R5, [R1+0x168c] ;  /* 0x00168c0001057983 */ /* 0x000ea20000100800 */
[----:B------:R-:W-:Y:S01]  /*242e0*/  PRMT R203, RZ, 0x7610, R203 ;  /* 0x00007610ffcb7816 */ /* 0x000fe200000000cb */
[----:B0-----:R-:W-:Y:S01]  /*242f0*/  @!P0 IMAD.MOV.U32 R4, RZ, RZ, R3 ;  /* 0x000000ffff048224 */ /* 0x001fe200078e0003 */
[----:B------:R-:W-:Y:S01]  /*24300*/  PRMT R202, RZ, 0x7610, R202 ;  /* 0x00007610ffca7816 */ /* 0x000fe200000000ca */
[----:B------:R-:W4:Y:S04]  /*24310*/  LDL R3, [R1+0x1a18] ;  /* 0x001a180001037983 */ /* 0x000f280000100800 */
[----:B--2---:R0:W2:Y:S04]  /*24320*/  @!P0 LDG.E.U8 R203, desc[UR44][R4.64] ;  /* 0x0000002c04cb8981 */ /* 0x0040a8000c1e1100 */
[----:B------:R-:W3:Y:S01]  /*24330*/  LDL R5, [R1+0x1a74] ;  /* 0x001a740001057983 */ /* 0x000ee20000100800 */
[----:B0-----:R-:W-:Y:S01]  /*24340*/  @!P0 IMAD.MOV.U32 R4, RZ, RZ, R0 ;  /* 0x000000ffff048224 */ /* 0x001fe200078e0000 */
[----:B------:R-:W-:-:S02]  /*24350*/  PRMT R201, RZ, 0x7610, R201 ;  /* 0x00007610ffc97816 */ /* 0x000fc400000000c9 */
[----:B------:R-:W-:Y:S01]  /*24360*/  PRMT R200, RZ, 0x7610, R200 ;  /* 0x00007610ffc87816 */ /* 0x000fe200000000c8 */
[----:B------:R-:W2:Y:S04]  /*24370*/  LDL R0, [R1+0x19f8] ;  /* 0x0019f80001007983 */ /* 0x000ea80000100800 */
[----:B---3--:R0:W3:Y:S04]  /*24380*/  @!P0 LDG.E.U8 R202, desc[UR44][R4.64] ;  /* 0x0000002c04ca8981 */ /* 0x0080e8000c1e1100 */
[----:B------:R-:W0:Y:S04]  /*24390*/  LDL R4, [R1+0x1a54] ;  /* 0x001a540001047983 */ /* 0x000e280000100800 */
[----:B------:R-:W0:Y:S02]  /*243a0*/  LDL R5, [R1+0x1a58] ;  /* 0x001a580001057983 */ /* 0x000e240000100800 */
[----:B0-----:R-:W-:-:S04]  /*243b0*/  @!P0 LOP3.LUT R5, R5, R4, RZ, 0x3c, !PT ;  /* 0x0000000405058212 */ /* 0x001fc800078e3cff */
[----:B------:R-:W-:-:S04]  /*243c0*/  @!P0 LOP3.LUT R4, R5, R4, RZ, 0x3c, !PT ;  /* 0x0000000405048212 */ /* 0x000fc800078e3cff */
[----:B------:R-:W-:-:S05]  /*243d0*/  @!P0 LOP3.LUT R5, R5, R4, RZ, 0x3c, !PT ;  /* 0x0000000405058212 */ /* 0x000fca00078e3cff */
[----:B------:R0:W3:Y:S04]  /*243e0*/  @!P0 LDG.E.U8 R201, desc[UR44][R4.64] ;  /* 0x0000002c04c98981 */ /* 0x0000e8000c1e1100 */
[----:B------:R-:W0:Y:S04]  /*243f0*/  LDL R4, [R1+0x1a34] ;  /* 0x001a340001047983 */ /* 0x000e280000100800 */
[----:B------:R-:W0:Y:S02]  /*24400*/  LDL R5, [R1+0x1a38] ;  /* 0x001a380001057983 */ /* 0x000e240000100800 */
[----:B0-----:R-:W-:-:S04]  /*24410*/  @!P0 LOP3.LUT R5, R5, R4, RZ, 0x3c, !PT ;  /* 0x0000000405058212 */ /* 0x001fc800078e3cff */
[----:B------:R-:W-:-:S04]  /*24420*/  @!P0 LOP3.LUT R4, R5, R4, RZ, 0x3c, !PT ;  /* 0x0000000405048212 */ /* 0x000fc800078e3cff */
[----:B------:R-:W-:-:S05]  /*24430*/  @!P0 LOP3.LUT R5, R5, R4, RZ, 0x3c, !PT ;  /* 0x0000000405058212 */ /* 0x000fca00078e3cff */
[----:B------:R4:W3:Y:S04]  /*24440*/  @!P0 LDG.E.U8 R200, desc[UR44][R4.64] ;  /* 0x0000002c04c88981 */ /* 0x0008e8000c1e1100 */
[----:B------:R-:W2:Y:S01]  /*24450*/  LDL R5, [R1+0x1a14] ;  /* 0x001a140001057983 */ /* 0x000ea20000100800 */
[----:B------:R-:W-:Y:S01]  /*24460*/  PRMT R199, RZ, 0x7610, R199 ;  /* 0x00007610ffc77816 */ /* 0x000fe200000000c7 */
[----:B----4-:R-:W-:Y:S01]  /*24470*/  @!P0 IMAD.MOV.U32 R4, RZ, RZ, R3 ;  /* 0x000000ffff048224 */ /* 0x010fe200078e0003 */
        /* <DEDUP_REMOVED lines=71> */
[----:B----4-:R-:W-:Y:S02]  /*248f0*/  @!P0 IMAD.MOV.U32 R4, RZ, RZ, R3 ;  /* 0x000000ffff048224 */ /* 0x010fe400078e0003 */
[----:B------:R-:W4:Y:S01]  /*24900*/  LDL R3, [R1+0x1814] ;  /* 0x0018140001037983 */ /* 0x000f220000100800 */
[----:B------:R-:W-:Y:S02]  /*24910*/  PRMT R185, RZ, 0x7610, R185 ;  /* 0x00007610ffb97816 */ /* 0x000fe400000000b9 */
[----:B------:R-:W-:-:S02]  /*24920*/  PRMT R184, RZ, 0x7610, R184 ;  /* 0x00007610ffb87816 */ /* 0x000fc400000000b8 */
[----:B------:R-:W-:Y:S01]  /*24930*/  PRMT R183, RZ, 0x7610, R183 ;  /* 0x00007610ffb77816 */ /* 0x000fe200000000b7 */
[----:B--2---:R0:W2:Y:S02]  /*24940*/  @!P0 LDG.E.U8 R186, desc[UR44][R4.64] ;  /* 0x0000002c04ba8981 */ /* 0x0040a4000c1e1100 */
[----:B0-----:R-:W-:Y:S02]  /*24950*/  @!P0 IMAD.MOV.U32 R4, RZ, RZ, R0 ;  /* 0x000000ffff048224 */ /* 0x001fe400078e0000 */
[----:B------:R-:W3:Y:S01]  /*24960*/  LDL R0, [R1+0x17f4] ;  /* 0x0017f40001007983 */ /* 0x000ee20000100800 */
[----:B------:R-:W-:-:S05]  /*24970*/  @!P0 IMAD.MOV.U32 R5, RZ, RZ, R130 ;  /* 0x000000ffff058224 */ /* 0x000fca00078e0082 */
[----:B------:R0:W2:Y:S02]  /*24980*/  @!P0 LDG.E.U8 R185, desc[UR44][R4.64] ;  /* 0x0000002c04b98981 */ /* 0x0000a4000c1e1100 */
        /* <DEDUP_REMOVED lines=9> */
[----:B----4-:R-:W-:Y:S01]  /*24a20*/  @!P0 IMAD.MOV.U32 R5, RZ, RZ, R3 ;  /* 0x000000ffff058224 */ /* 0x010fe200078e0003 */
[----:B------:R-:W-:Y:S01]  /*24a30*/  PRMT R180, RZ, 0x7610, R180 ;  /* 0x00007610ffb47816 */ /* 0x000fe200000000b4 */
[----:B------:R-:W4:Y:S04]  /*24a40*/  LDL R3, [R1+0x1798] ;  /* 0x0017980001037983 */ /* 0x000f280000100800 */
[----:B------:R0:W2:Y:S02]  /*24a50*/  @!P0 LDG.E.U8 R182, desc[UR44][R4.64] ;  /* 0x0000002c04b68981 */ /* 0x0000a4000c1e1100 */
[----:B0-----:R-:W-:-:S02]  /*24a60*/  @!P0 IMAD.MOV.U32 R4, RZ, RZ, R151 ;  /* 0x000000ffff048224 */ /* 0x001fc400078e0097 */
[----:B---3--:R-:W-:Y:S01]  /*24a70*/  @!P0 IMAD.MOV.U32 R5, RZ, RZ, R0 ;  /* 0x000000ffff058224 */ /* 0x008fe200078e0000 */
[----:B------:R-:W-:Y:S01]  /*24a80*/  PRMT R179, RZ, 0x7610, R179 ;  /* 0x00007610ffb37816 */ /* 0x000fe200000000b3 */
[----:B------:R-:W3:Y:S04]  /*24a90*/  LDL R0, [R1+0x1778] ;  /* 0x0017780001007983 */ /* 0x000ee80000100800 */
[----:B------:R0:W2:Y:S04]  /*24aa0*/  @!P0 LDG.E.U8 R181, desc[UR44][R4.64] ;  /* 0x0000002c04b58981 */ /* 0x0000a8000c1e1100 */
[----:B------:R-:W0:Y:S04]  /*24ab0*/  LDL R4, [R1+0x17d4] ;  /* 0x0017d40001047983 */ /* 0x000e280000100800 */
[----:B------:R-:W0:Y:S02]  /*24ac0*/  LDL R5, [R1+0x17d8] ;  /* 0x0017d80001057983 */ /* 0x000e240000100800 */
[----:B0-----:R-:W-:-:S04]  /*24ad0*/  @!P0 LOP3.LUT R5, R5, R4, RZ, 0x3c, !PT ;  /* 0x0000000405058212 */ /* 0x001fc800078e3cff */
[----:B------:R-:W-:-:S04]  /*24ae0*/  @!P0 LOP3.LUT R4, R5, R4, RZ, 0x3c, !PT ;  /* 0x0000000405048212 */ /* 0x000fc800078e3cff */
[----:B------:R-:W-:-:S05]  /*24af0*/  @!P0 LOP3.LUT R5, R5, R4, RZ, 0x3c, !PT ;  /* 0x0000000405058212 */ /* 0x000fca00078e3cff */
[----:B------:R0:W2:Y:S04]  /*24b00*/  @!P0 LDG.E.U8 R180, desc[UR44][R4.64] ;  /* 0x0000002c04b48981 */ /* 0x0000a8000c1e1100 */
[----:B------:R-:W0:Y:S04]  /*24b10*/  LDL R4, [R1+0x17b4] ;  /* 0x0017b40001047983 */ /* 0x000e280000100800 */
[----:B------:R-:W0:Y:S02]  /*24b20*/  LDL R5, [R1+0x17b8] ;  /* 0x0017b80001057983 */ /* 0x000e240000100800 */
[----:B0-----:R-:W-:-:S04]  /*24b30*/  @!P0 LOP3.LUT R5, R5, R4, RZ, 0x3c, !PT ;  /* 0x0000000405058212 */ /* 0x001fc800078e3cff */
[----:B------:R-:W-:-:S04]  /*24b40*/  @!P0 LOP3.LUT R4, R5, R4, RZ, 0x3c, !PT ;  /* 0x0000000405048212 */ /* 0x000fc800078e3cff */
[----:B------:R-:W-:-:S05]  /*24b50*/  @!P0 LOP3.LUT R5, R5, R4, RZ, 0x3c, !PT ;  /* 0x0000000405058212 */ /* 0x000fca00078e3cff */
[----:B------:R4:W2:Y:S04]  /*24b60*/  @!P0 LDG.E.U8 R179, desc[UR44][R4.64] ;  /* 0x0000002c04b38981 */ /* 0x0008a8000c1e1100 */
[----:B------:R-:W3:Y:S01]  /*24b70*/  LDL R5, [R1+0x1794] ;  /* 0x0017940001057983 */ /* 0x000ee20000100800 */
[----:B------:R-:W-:Y:S01]  /*24b80*/  PRMT R178, RZ, 0x7610, R178 ;  /* 0x00007610ffb27816 */ /* 0x000fe200000000b2 */
[----:B----4-:R-:W-:Y:S01]  /*24b90*/  @!P0 IMAD.MOV.U32 R4, RZ, RZ, R3 ;  /* 0x000000ffff048224 */ /* 0x010fe200078e0003 */
[----:B------:R-:W-:Y:S01]  /*24ba0*/  PRMT R177, RZ, 0x7610, R177 ;  /* 0x00007610ffb17816 */ /* 0x000fe200000000b1 */
[----:B------:R-:W4:Y:S04]  /*24bb0*/  LDL R3, [R1+0x1718] ;  /* 0x0017180001037983 */ /* 0x000f280000100800 */
[----:B---3--:R0:W3:Y:S04]  /*24bc0*/  @!P0 LDG.E.U8 R178, desc[UR44][R4.64] ;  /* 0x0000002c04b28981 */ /* 0x0080e8000c1e1100 */
[----:B------:R-:W2:Y:S01]  /*24bd0*/  LDL R5, [R1+0x1774] ;  /* 0x0017740001057983 */ /* 0x000ea20000100800 */
[----:B0-----:R-:W-:Y:S01]  /*24be0*/  @!P0 IMAD.MOV.U32 R4, RZ, RZ, R0 ;  /* 0x000000ffff048224 */ /* 0x001fe200078e0000 */
[----:B------:R-:W-:-:S02]  /*24bf0*/  PRMT R176, RZ, 0x7610, R176 ;  /* 0x00007610ffb07816 */ /* 0x000fc400000000b0 */
[----:B------:R-:W-:Y:S01]  /*24c00*/  PRMT R175, RZ, 0x7610, R175 ;  /* 0x00007610ffaf7816 */ /* 0x000fe200000000af */
[----:B------:R0:W-:Y:S04]  /*24c10*/  STS.U8 [R188+UR46+0x4200], R174 ;  /* 0x004200aebc007988 */ /* 0x0001e8000800002e */
[----:B------:R-:W3:Y:S04]  /*24c20*/  LDL R0, [R1+0x16f8] ;  /* 0x0016f80001007983 */ /* 0x000ee80000100800 */
[----:B--2---:R1:W2:Y:S04]  /*24c30*/  @!P0 LDG.E.U8 R177, desc[UR44][R4.64] ;  /* 0x0000002c04b18981 */ /* 0x0042a8000c1e1100 */
[----:B------:R-:W1:Y:S04]  /*24c40*/  LDL R4, [R1+0x1754] ;  /* 0x0017540001047983 */ /* 0x000e680000100800 */
[----:B------:R-:W1:Y:S02]  /*24c50*/  LDL R5, [R1+0x1758] ;  /* 0x0017580001057983 */ /* 0x000e640000100800 */
[----:B-1----:R-:W-:-:S04]  /*24c60*/  @!P0 LOP3.LUT R5, R5, R4, RZ, 0x3c, !PT ;  /* 0x0000000405058212 */ /* 0x002fc800078e3cff */
[----:B------:R-:W-:-:S04]  /*24c70*/  @!P0 LOP3.LUT R4, R5, R4, RZ, 0x3c, !PT ;  /* 0x0000000405048212 */ /* 0x000fc800078e3cff */
[----:B------:R-:W-:-:S05]  /*24c80*/  @!P0 LOP3.LUT R5, R5, R4, RZ, 0x3c, !PT ;  /* 0x0000000405058212 */ /* 0x000fca00078e3cff */
[----:B------:R1:W2:Y:S04]  /*24c90*/  @!P0 LDG.E.U8 R176, desc[UR44][R4.64] ;  /* 0x0000002c04b08981 */ /* 0x0002a8000c1e1100 */
[----:B------:R-:W1:Y:S04]  /*24ca0*/  LDL R4, [R1+0x1734] ;  /* 0x0017340001047983 */ /* 0x000e680000100800 */
[----:B------:R-:W1:Y:S02]  /*24cb0*/  LDL R5, [R1+0x1738] ;  /* 0x0017380001057983 */ /* 0x000e640000100800 */
[----:B-1----:R-:W-:-:S04]  /*24cc0*/  @!P0 LOP3.LUT R5, R5, R4, RZ, 0x3c, !PT ;  /* 0x0000000405058212 */ /* 0x002fc800078e3cff */
[----:B------:R-:W-:-:S04]  /*24cd0*/  @!P0 LOP3.LUT R4, R5, R4, RZ, 0x3c, !PT ;  /* 0x0000000405048212 */ /* 0x000fc800078e3cff */
[----:B------:R-:W-:-:S05]  /*24ce0*/  @!P0 LOP3.LUT R5, R5, R4, RZ, 0x3c, !PT ;  /* 0x0000000405058212 */ /* 0x000fca00078e3cff */
[----:B------:R4:W2:Y:S04]  /*24cf0*/  @!P0 LDG.E.U8 R175, desc[UR44][R4.64] ;  /* 0x0000002c04af8981 */ /* 0x0008a8000c1e1100 */
[----:B------:R-:W3:Y:S01]  /*24d00*/  LDL R5, [R1+0x1714] ;  /* 0x0017140001057983 */ /* 0x000ee20000100800 */
[----:B0-----:R-:W-:Y:S01]  /*24d10*/  PRMT R174, RZ, 0x7610, R174 ;  /* 0x00007610ffae7816 */ /* 0x001fe200000000ae */
[----:B----4-:R-:W-:Y:S02]  /*24d20*/  @!P0 IMAD.MOV.U32 R4, RZ, RZ, R3 ;  /* 0x000000ffff048224 */ /* 0x010fe400078e0003 */
[----:B------:R0:W-:Y:S04]  /*24d30*/  STS.U8 [R188+UR46+0x4000], R173 ;  /* 0x004000adbc007988 */ /* 0x0001e8000800002e */
[----:B------:R1:W-:Y:S04]  /*24d40*/  STS.U8 [R188+UR46+0x3e00], R172 ;  /* 0x003e00acbc007988 */ /* 0x0003e8000800002e */
[----:B------:R4:W-:Y:S04]  /*24d50*/  STS.U8 [R188+UR46+0x4800], R252 ;  /* 0x004800fcbc007988 */ /* 0x0009e8000800002e */
[----:B------:R-:W2:Y:S04]  /*24d60*/  LDL R3, [R1+0x1288] ;  /* 0x0012880001037983 */ /* 0x000ea80000100800 */
[----:B---3--:R3:W2:Y:S01]  /*24d70*/  @!P0 LDG.E.U8 R174, desc[UR44][R4.64] ;  /* 0x0000002c04ae8981 */ /* 0x0086a2000c1e1100 */
[----:B0-----:R-:W-:-:S02]  /*24d80*/  PRMT R173, RZ, 0x7610, R173 ;  /* 0x00007610ffad7816 */ /* 0x001fc400000000ad */
[----:B-1----:R-:W-:Y:S01]  /*24d90*/  PRMT R172, RZ, 0x7610, R172 ;  /* 0x00007610ffac7816 */ /* 0x002fe200000000ac */
[----:B----4-:R-:W4:Y:S04]  /*24da0*/  LDL R252, [R1+0x1284] ;  /* 0x0012840001fc7983 */ /* 0x010f280000100800 */
[----:B------:R-:W2:Y:S01]  /*24db0*/  LDL R5, [R1+0x16f4] ;  /* 0x0016f40001057983 */ /* 0x000ea20000100800 */
[----:B---3--:R-:W-:-:S03]  /*24dc0*/  @!P0 IMAD.MOV.U32 R4, RZ, RZ, R0 ;  /* 0x000000ffff048224 */ /* 0x008fc600078e0000 */
[----:B------:R0:W-:Y:S04]  /*24dd0*/  STS.U8 [R188+UR46+0x4400], R249 ;  /* 0x004400f9bc007988 */ /* 0x0001e8000800002e */
[----:B------:R-:W3:Y:S04]  /*24de0*/  LDL R0, [R1+0x1268] ;  /* 0x0012680001007983 */ /* 0x000ee80000100800 */
[----:B0-----:R-:W3:Y:S04]  /*24df0*/  LDL R249, [R1+0x1264] ;  /* 0x0012640001f97983 */ /* 0x001ee80000100800 */
[----:B--2---:R0:W2:Y:S04]  /*24e00*/  @!P0 LDG.E.U8 R173, desc[UR44][R4.64] ;  /* 0x0000002c04ad8981 */ /* 0x0040a8000c1e1100 */
[----:B------:R-:W0:Y:S04]  /*24e10*/  LDL R4, [R1+0x16d4] ;  /* 0x0016d40001047983 */ /* 0x000e280000100800 */
[----:B------:R-:W0:Y:S02]  /*24e20*/  LDL R5, [R1+0x16d8] ;  /* 0x0016d80001057983 */ /* 0x000e240000100800 */
[----:B0-----:R-:W-:-:S04]  /*24e30*/  @!P0 LOP3.LUT R5, R5, R4, RZ, 0x3c, !PT ;  /* 0x0000000405058212 */ /* 0x001fc800078e3cff */
[----:B------:R-:W-:-:S04]  /*24e40*/  @!P0 LOP3.LUT R4, R5, R4, RZ, 0x3c, !PT ;  /* 0x0000000405048212 */ /* 0x000fc800078e3cff */
[----:B------:R-:W-:-:S05]  /*24e50*/  @!P0 LOP3.LUT R5, R5, R4, RZ, 0x3c, !PT ;  /* 0x0000000405058212 */ /* 0x000fca00078e3cff */
[----:B------:R0:W2:Y:S04]  /*24e60*/  @!P0 LDG.E.U8 R172, desc[UR44][R4.64] ;  /* 0x0000002c04ac8981 */ /* 0x0000a8000c1e1100 */
[----:B------:R-:W0:Y:S04]  /*24e70*/  LDL R4, [R1+0x16b4] ;  /* 0x0016b40001047983 */ /* 0x000e280000100800 */
[----:B------:R-:W0:Y:S04]  /*24e80*/  LDL R5, [R1+0x16b8] ;  /* 0x0016b80001057983 */ /* 0x000e280000100800 */
[----:B------:R1:W-:Y:S04]  /*24e90*/  STS.U8 [R188+UR46+0x3c00], R171 ;  /* 0x003c00abbc007988 */ /* 0x0003e8000800002e */
[----:B------:R4:W-:Y:S01]  /*24ea0*/  STS.U8 [R188+UR46+0x3a00], R170 ;  /* 0x003a00aabc007988 */ /* 0x0009e2000800002e */
[----:B-1----:R-:W-:-:S02]  /*24eb0*/  PRMT R171, RZ, 0x7610, R171 ;  /* 0x00007610ffab7816 */ /* 0x002fc400000000ab */
[----:B----4-:R-:W-:Y:S01]  /*24ec0*/  PRMT R170, RZ, 0x7610, R170 ;  /* 0x00007610ffaa7816 */ /* 0x010fe200000000aa */
[----:B------:R1:W-:Y:S04]  /*24ed0*/  STS.U8 [R188+UR46+0x3800], R169 ;  /* 0x003800a9bc007988 */ /* 0x0003e8000800002e */
[----:B------:R4:W-:Y:S01]  /*24ee0*/  STS.U8 [R188+UR46+0x4600], R250 ;  /* 0x004600fabc007988 */ /* 0x0009e2000800002e */
[----:B-1----:R-:W-:-:S03]  /*24ef0*/  PRMT R169, RZ, 0x7610, R169 ;  /* 0x00007610ffa97816 */ /* 0x002fc600000000a9 */
[----:B------:R1:W-:Y:S04]  /*24f00*/  STS.U8 [R188+UR46+0x4a00], R81 ;  /* 0x004a0051bc007988 */ /* 0x0003e8000800002e */
[----:B----4-:R-:W4:Y:S04]  /*24f10*/  LDL R250, [R1+0x1248] ;  /* 0x0012480001fa7983 */ /* 0x010f280000100800 */
[----:B------:R3:W-:Y:S04]  /*24f20*/  STS.U8 [R188+UR46+0x4c00], R78 ;  /* 0x004c004ebc007988 */ /* 0x0007e8000800002e */
[----:B-1----:R-:W2:Y:S04]  /*24f30*/  LDL.LU R81, [R1+0x2048] ;  /* 0x0020480001517983 */ /* 0x002ea80000300800 */
[----:B---3--:R-:W3:Y:S01]  /*24f40*/  LDL.LU R78, [R1+0x2044] ;  /* 0x00204400014e7983 */ /* 0x008ee20000300800 */
[----:B0-----:R-:W-:-:S04]  /*24f50*/  @!P0 LOP3.LUT R5, R5, R4, RZ, 0x3c, !PT ;  /* 0x0000000405058212 */ /* 0x001fc800078e3cff */
[----:B------:R-:W-:-:S04]  /*24f60*/  @!P0 LOP3.LUT R4, R5, R4, RZ, 0x3c, !PT ;  /* 0x0000000405048212 */ /* 0x000fc800078e3cff */
[----:B------:R-:W-:-:S05]  /*24f70*/  @!P0 LOP3.LUT R5, R5, R4, RZ, 0x3c, !PT ;  /* 0x0000000405058212 */ /* 0x000fca00078e3cff */
[----:B------:R0:W3:Y:S02]  /*24f80*/  @!P0 LDG.E.U8 R171, desc[UR44][R4.64] ;  /* 0x0000002c04ab8981 */ /* 0x0000e4000c1e1100 */
[----:B0-----:R-:W-:Y:S02]  /*24f90*/  @!P0 IMAD.MOV.U32 R4, RZ, RZ, R3 ;  /* 0x000000ffff048224 */ /* 0x001fe400078e0003 */
[----:B------:R-:W-:Y:S01]  /*24fa0*/  @!P0 IMAD.MOV.U32 R5, RZ, RZ, R252 ;  /* 0x000000ffff058224 */ /* 0x000fe200078e00fc */
[----:B------:R0:W-:Y:S04]  /*24fb0*/  STS.U8 [R188+UR46+0x3600], R168 ;  /* 0x003600a8bc007988 */ /* 0x0001e8000800002e */
[----:B------:R1:W3:Y:S04]  /*24fc0*/  @!P0 LDG.E.U8 R170, desc[UR44][R4.64] ;  /* 0x0000002c04aa8981 */ /* 0x0002e8000c1e1100 */
[----:B------:R-:W2:Y:S04]  /*24fd0*/  LDL R252, [R1+0x1204] ;  /* 0x0012040001fc7983 */ /* 0x000ea80000100800 */
[----:B------:R-:W3:Y:S01]  /*24fe0*/  LDL R3, [R1+0x1208] ;  /* 0x0012080001037983 */ /* 0x000ee20000100800 */
[----:B-1----:R-:W-:-:S02]  /*24ff0*/  @!P0 IMAD.MOV.U32 R4, RZ, RZ, R0 ;  /* 0x000000ffff048224 */ /* 0x002fc400078e0000 */
[----:B------:R-:W-:-:S05]  /*25000*/  @!P0 IMAD.MOV.U32 R5, RZ, RZ, R249 ;  /* 0x000000ffff058224 */ /* 0x000fca00078e00f9 */
[----:B------:R4:W2:Y:S04]  /*25010*/  @!P0 LDG.E.U8 R169, desc[UR44][R4.64] ;  /* 0x0000002c04a98981 */ /* 0x0008a8000c1e1100 */
[----:B------:R-:W3:Y:S01]  /*25020*/  LDL R5, [R1+0x1244] ;  /* 0x0012440001057983 */ /* 0x000ee20000100800 */
[----:B0-----:R-:W-:Y:S01]  /*25030*/  PRMT R168, RZ, 0x7610, R168 ;  /* 0x00007610ffa87816 */ /* 0x001fe200000000a8 */
[----:B----4-:R-:W-:Y:S02]  /*25040*/  @!P0 IMAD.MOV.U32 R4, RZ, RZ, R250 ;  /* 0x000000ffff048224 */ /* 0x010fe400078e00fa */
[----:B------:R0:W-:Y:S04]  /*25050*/  STS.U8 [R188+UR46+0x4e00], R79 ;  /* 0x004e004fbc007988 */ /* 0x0001e8000800002e */
[----:B0-----:R-:W4:Y:S04]  /*25060*/  LDL.LU R79, [R1+0x2040] ;  /* 0x00204000014f7983 */ /* 0x001f280000300800 */
[----:B------:R-:W4:Y:S04]  /*25070*/  LDL R249, [R1+0x11e4] ;  /* 0x0011e40001f97983 */ /* 0x000f280000100800 */
[----:B------:R-:W4:Y:S04]  /*25080*/  LDL R0, [R1+0x11e8] ;  /* 0x0011e80001007983 */ /* 0x000f280000100800 */
[----:B---3--:R0:W3:Y:S04]  /*25090*/  @!P0 LDG.E.U8 R168, desc[UR44][R4.64] ;  /* 0x0000002c04a88981 */ /* 0x0080e8000c1e1100 */
[----:B------:R-:W0:Y:S04]  /*250a0*/  LDL R4, [R1+0x1224] ;  /* 0x0012240001047983 */ /* 0x000e280000100800 */
[----:B------:R-:W0:Y:S04]  /*250b0*/  LDL R5, [R1+0x1228] ;  /* 0x0012280001057983 */ /* 0x000e280000100800 */
[----:B------:R1:W-:Y:S04]  /*250c0*/  STS.U8 [R188+UR46+0x3400], R167 ;  /* 0x003400a7bc007988 */ /* 0x0003e8000800002e */
[----:B------:R2:W-:Y:S01]  /*250d0*/  STS.U8 [R188+UR46+0x3200], R166 ;  /* 0x003200a6bc007988 */ /* 0x0005e2000800002e */
[----:B-1----:R-:W-:-:S02]  /*250e0*/  PRMT R167, RZ, 0x7610, R167 ;  /* 0x00007610ffa77816 */ /* 0x002fc400000000a7 */
[----:B--2---:R-:W-:Y:S01]  /*250f0*/  PRMT R166, RZ, 0x7610, R166 ;  /* 0x00007610ffa67816 */ /* 0x004fe200000000a6 */
[----:B------:R1:W-:Y:S04]  /*25100*/  STS.U8 [R188+UR46+0x3000], R165 ;  /* 0x003000a5bc007988 */ /* 0x0003e8000800002e */
[----:B------:R2:W-:Y:S01]  /*25110*/  STS.U8 [R188+UR46+0x5000], R76 ;  /* 0x0050004cbc007988 */ /* 0x0005e2000800002e */
[----:B-1----:R-:W-:-:S03]  /*25120*/  PRMT R165, RZ, 0x7610, R165 ;  /* 0x00007610ffa57816 */ /* 0x002fc600000000a5 */
[----:B------:R1:W-:Y:S04]  /*25130*/  STS.U8 [R188+UR46+0x5200], R77 ;  /* 0x0052004dbc007988 */ /* 0x0003e8000800002e */
[----:B--2---:R-:W2:Y:S04]  /*25140*/  LDL.LU R76, [R1+0x203c] ;  /* 0x00203c00014c7983 */ /* 0x004ea80000300800 */
[----:B------:R-:W3:Y:S04]  /*25150*/  LDL R250, [R1+0x11c8] ;  /* 0x0011c80001fa7983 */ /* 0x000ee80000100800 */
[----:B-1----:R-:W2:Y:S04]  /*25160*/  LDL.LU R77, [R1+0x2038] ;  /* 0x00203800014d7983 */ /* 0x002ea80000300800 */
[----:B------:R1:W-:Y:S04]  /*25170*/  STS.U8 [R188+UR46+0x5400], R74 ;  /* 0x0054004abc007988 */ /* 0x0003e8000800002e */
[----:B-1----:R-:W2:Y:S01]  /*25180*/  LDL.LU R74, [R1+0x2034] ;  /* 0x00203400014a7983 */ /* 0x002ea20000300800 */
[----:B0-----:R-:W-:-:S04]  /*25190*/  @!P0 LOP3.LUT R5, R5, R4, RZ, 0x3c, !PT ;  /* 0x0000000405058212 */ /* 0x001fc800078e3cff */
[----:B------:R-:W-:-:S04]  /*251a0*/  @!P0 LOP3.LUT R4, R5, R4, RZ, 0x3c, !PT ;  /* 0x0000000405048212 */ /* 0x000fc800078e3cff */
[----:B------:R-:W-:-:S05]  /*251b0*/  @!P0 LOP3.LUT R5, R5, R4, RZ, 0x3c, !PT ;  /* 0x0000000405058212 */ /* 0x000fca00078e3cff */
[----:B------:R0:W2:Y:S02]  /*251c0*/  @!P0 LDG.E.U8 R167, desc[UR44][R4.64] ;  /* 0x0000002c04a78981 */ /* 0x0000a4000c1e1100 */
[----:B0-----:R-:W-:Y:S02]  /*251d0*/  @!P0 IMAD.MOV.U32 R4, RZ, RZ, R3 ;  /* 0x000000ffff048224 */ /* 0x001fe400078e0003 */
[----:B------:R-:W-:Y:S01]  /*251e0*/  @!P0 IMAD.MOV.U32 R5, RZ, RZ, R252 ;  /* 0x000000ffff058224 */ /* 0x000fe200078e00fc */
[----:B------:R0:W-:Y:S04]  /*251f0*/  STS.U8 [R188+UR46+0x2e00], R164 ;  /* 0x002e00a4bc007988 */ /* 0x0001e8000800002e */
[----:B------:R4:W2:Y:S04]  /*25200*/  @!P0 LDG.E.U8 R166, desc[UR44][R4.64] ;  /* 0x0000002c04a68981 */ /* 0x0008a8000c1e1100 */
[----:B------:R-:W2:Y:S04]  /*25210*/  LDL R252, [R1+0x1184] ;  /* 0x0011840001fc7983 */ /* 0x000ea80000100800 */
[----:B------:R-:W2:Y:S01]  /*25220*/  LDL R3, [R1+0x1188] ;  /* 0x0011880001037983 */ /* 0x000ea20000100800 */
[----:B----4-:R-:W-:-:S02]  /*25230*/  @!P0 IMAD.MOV.U32 R4, RZ, RZ, R0 ;  /* 0x000000ffff048224 */ /* 0x010fc400078e0000 */
[----:B------:R-:W-:-:S05]  /*25240*/  @!P0 IMAD.MOV.U32 R5, RZ, RZ, R249 ;  /* 0x000000ffff058224 */ /* 0x000fca00078e00f9 */
[----:B------:R3:W4:Y:S04]  /*25250*/  @!P0 LDG.E.U8 R165, desc[UR44][R4.64] ;  /* 0x0000002c04a58981 */ /* 0x000728000c1e1100 */
[----:B------:R-:W2:Y:S01]  /*25260*/  LDL R5, [R1+0x11c4] ;  /* 0x0011c40001057983 */ /* 0x000ea20000100800 */
[----:B0-----:R-:W-:Y:S01]  /*25270*/  PRMT R164, RZ, 0x7610, R164 ;  /* 0x00007610ffa47816 */ /* 0x001fe200000000a4 */
[----:B---3--:R-:W-:Y:S02]  /*25280*/  @!P0 IMAD.MOV.U32 R4, RZ, RZ, R250 ;  /* 0x000000ffff048224 */ /* 0x008fe400078e00fa */
[----:B------:R0:W-:Y:S04]  /*25290*/  STS.U8 [R188+UR46+0x5600], R75 ;  /* 0x0056004bbc007988 */ /* 0x0001e8000800002e */
[----:B0-----:R-:W3:Y:S04]  /*252a0*/  LDL.LU R75, [R1+0x2030] ;  /* 0x00203000014b7983 */ /* 0x001ee80000300800 */
[----:B------:R-:W4:Y:S04]  /*252b0*/  LDL R249, [R1+0x1164] ;  /* 0x0011640001f97983 */ /* 0x000f280000100800 */
[----:B------:R-:W3:Y:S04]  /*252c0*/  LDL R0, [R1+0x1168] ;  /* 0x0011680001007983 */ /* 0x000ee80000100800 */
[----:B--2---:R0:W2:Y:S04]  /*252d0*/  @!P0 LDG.E.U8 R164, desc[UR44][R4.64] ;  /* 0x0000002c04a48981 */ /* 0x0040a8000c1e1100 */
        /* <DEDUP_REMOVED lines=10> */
[----:B----4-:R-:W4:Y:S04]  /*25380*/  LDL.LU R72, [R1+0x202c] ;  /* 0x00202c0001487983 */ /* 0x010f280000300800 */
[----:B------:R-:W2:Y:S04]  /*25390*/  LDL R250, [R1+0x1148] ;  /* 0x0011480001fa7983 */ /* 0x000ea80000100800 */
[----:B-1----:R-:W4:Y:S04]  /*253a0*/  LDL.LU R73, [R1+0x2028] ;  /* 0x0020280001497983 */ /* 0x002f280000300800 */
[----:B------:R1:W-:Y:S04]  /*253b0*/  STS.U8 [R188+UR46+0x5c00], R70 ;  /* 0x005c0046bc007988 */ /* 0x0003e8000800002e */
[----:B-1----:R-:W4:Y:S01]  /*253c0*/  LDL.LU R70, [R1+0x2024] ;  /* 0x0020240001467983 */ /* 0x002f220000300800 */
[----:B0-----:R-:W-:-:S04]  /*253d0*/  @!P0 LOP3.LUT R5, R5, R4, RZ, 0x3c, !PT ;  /* 0x0000000405058212 */ /* 0x001fc800078e3cff */
[----:B------:R-:W-:-:S04]  /*253e0*/  @!P0 LOP3.LUT R4, R5, R4, RZ, 0x3c, !PT ;  /* 0x0000000405048212 */ /* 0x000fc800078e3cff */
[----:B------:R-:W-:-:S05]  /*253f0*/  @!P0 LOP3.LUT R5, R5, R4, RZ, 0x3c, !PT ;  /* 0x0000000405058212 */ /* 0x000fca00078e3cff */
[----:B------:R0:W4:Y:S02]  /*25400*/  @!P0 LDG.E.U8 R163, desc[UR44][R4.64] ;  /* 0x0000002c04a38981 */ /* 0x000124000c1e1100 */
[----:B0-----:R-:W-:Y:S02]  /*25410*/  @!P0 IMAD.MOV.U32 R4, RZ, RZ, R3 ;  /* 0x000000ffff048224 */ /* 0x001fe400078e0003 */
[----:B------:R-:W-:Y:S01]  /*25420*/  @!P0 IMAD.MOV.U32 R5, RZ, RZ, R252 ;  /* 0x000000ffff058224 */ /* 0x000fe200078e00fc */
[----:B------:R0:W-:Y:S04]  /*25430*/  STS.U8 [R188+UR46+0x2600], R160 ;  /* 0x002600a0bc007988 */ /* 0x0001e8000800002e */
[----:B------:R3:W4:Y:S04]  /*25440*/  @!P0 LDG.E.U8 R162, desc[UR44][R4.64] ;  /* 0x0000002c04a28981 */ /* 0x000728000c1e1100 */
[----:B------:R-:W4:Y:S04]  /*25450*/  LDL R252, [R1+0x1104] ;  /* 0x0011040001fc7983 */ /* 0x000f280000100800 */
[----:B------:R-:W4:Y:S01]  /*25460*/  LDL R3, [R1+0x1108] ;  /* 0x0011080001037983 */ /* 0x000f220000100800 */
[----:B---3--:R-:W-:-:S02]  /*25470*/  @!P0 IMAD.MOV.U32 R4, RZ, RZ, R0 ;  /* 0x000000ffff048224 */ /* 0x008fc400078e0000 */
[----:B------:R-:W-:Y:S01]  /*25480*/  @!P0 IMAD.MOV.U32 R5, RZ, RZ, R249 ;  /* 0x000000ffff058224 */ /* 0x000fe200078e00f9 */
[----:B0-----:R-:W-:Y:S01]  /*25490*/  PRMT R160, RZ, 0x7610, R160 ;  /* 0x00007610ffa07816 */ /* 0x001fe200000000a0 */
[----:B------:R-:W3:Y:S04]  /*254a0*/  LDL R249, [R1+0x10e4] ;  /* 0x0010e40001f97983 */ /* 0x000ee80000100800 */
[----:B------:R2:W3:Y:S04]  /*254b0*/  @!P0 LDG.E.U8 R161, desc[UR44][R4.64] ;  /* 0x0000002c04a18981 */ /* 0x0004e8000c1e1100 */
[----:B------:R-:W3:Y:S04]  /*254c0*/  LDL R0, [R1+0x10e8] ;  /* 0x0010e80001007983 */ /* 0x000ee80000100800 */
[----:B------:R-:W4:Y:S01]  /*254d0*/  LDL R5, [R1+0x1144] ;  /* 0x0011440001057983 */ /* 0x000f220000100800 */
[----:B--2---:R-:W-:-:S03]  /*254e0*/  @!P0 IMAD.MOV.U32 R4, RZ, RZ, R250 ;  /* 0x000000ffff048224 */ /* 0x004fc600078e00fa */
[----:B------:R0:W-:Y:S04]  /*254f0*/  STS.U8 [R188+UR46+0x5e00], R71 ;  /* 0x005e0047bc007988 */ /* 0x0001e8000800002e */
[----:B0-----:R-:W2:Y:S04]  /*25500*/  LDL.LU R71, [R1+0x2020] ;  /* 0x0020200001477983 */ /* 0x001ea80000300800 */
[----:B----4-:R0:W4:Y:S04]  /*25510*/  @!P0 LDG.E.U8 R160, desc[UR44][R4.64] ;  /* 0x0000002c04a08981 */ /* 0x010128000c1e1100 */
[----:B------:R-:W0:Y:S04]  /*25520*/  LDL R4, [R1+0x1124] ;  /* 0x0011240001047983 */ /* 0x000e280000100800 */
[----:B------:R-:W0:Y:S04]  /*25530*/  LDL R5, [R1+0x1128] ;  /* 0x0011280001057983 */ /* 0x000e280000100800 */
[----:B------:R1:W-:Y:S04]  /*25540*/  STS.U8 [R188+UR46+0x2400], R159 ;  /* 0x0024009fbc007988 */ /* 0x0003e8000800002e */
[----:B------:R3:W-:Y:S01]  /*25550*/  STS.U8 [R188+UR46+0x2200], R158 ;  /* 0x0022009ebc007988 */ /* 0x0007e2000800002e */
[----:B-1----:R-:W-:-:S02]  /*25560*/  PRMT R159, RZ, 0x7610, R159 ;  /* 0x00007610ff9f7816 */ /* 0x002fc4000000009f */
[----:B---3--:R-:W-:Y:S01]  /*25570*/  PRMT R158, RZ, 0x7610, R158 ;  /* 0x00007610ff9e7816 */ /* 0x008fe2000000009e */
[----:B------:R1:W-:Y:S04]  /*25580*/  STS.U8 [R188+UR46+0x2000], R157 ;  /* 0x0020009dbc007988 */ /* 0x0003e8000800002e */
[----:B------:R3:W-:Y:S01]  /*25590*/  STS.U8 [R188+UR46+0x6000], R68 ;  /* 0x00600044bc007988 */ /* 0x0007e2000800002e */
[----:B-1----:R-:W-:-:S03]  /*255a0*/  PRMT R157, RZ, 0x7610, R157 ;  /* 0x00007610ff9d7816 */ /* 0x002fc6000000009d */
[----:B------:R1:W-:Y:S04]  /*255b0*/  STS.U8 [R188+UR46+0x6200], R69 ;  /* 0x00620045bc007988 */ /* 0x0003e8000800002e */
[----:B---3--:R-:W3:Y:S04]  /*255c0*/  LDL.LU R68, [R1+0x201c] ;  /* 0x00201c0001447983 */ /* 0x008ee80000300800 */
[----:B------:R-:W2:Y:S04]  /*255d0*/  LDL R250, [R1+0x10c8] ;  /* 0x0010c80001fa7983 */ /* 0x000ea80000100800 */
[----:B-1----:R-:W3:Y:S04]  /*255e0*/  LDL.LU R69, [R1+0x2018] ;  /* 0x0020180001457983 */ /* 0x002ee80000300800 */
[----:B------:R1:W-:Y:S01]  /*255f0*/  STS.U8 [R188+UR46+0x6400], R66 ;  /* 0x00640042bc007988 */ /* 0x0003e2000800002e */
[----:B0-----:R-:W-:-:S04]  /*25600*/  @!P0 LOP3.LUT R5, R5, R4, RZ, 0x3c, !PT ;  /* 0x0000000405058212 */ /* 0x001fc800078e3cff */
[----:B------:R-:W-:-:S04]  /*25610*/  @!P0 LOP3.LUT R4, R5, R4, RZ, 0x3c, !PT ;  /* 0x0000000405048212 */ /* 0x000fc800078e3cff */
[----:B------:R-:W-:-:S05]  /*25620*/  @!P0 LOP3.LUT R5, R5, R4, RZ, 0x3c, !PT ;  /* 0x0000000405058212 */ /* 0x000fca00078e3cff */
[----:B------:R0:W4:Y:S02]  /*25630*/  @!P0 LDG.E.U8 R159, desc[UR44][R4.64] ;  /* 0x0000002c049f8981 */ /* 0x000124000c1e1100 */
[----:B0-----:R-:W-:Y:S02]  /*25640*/  @!P0 IMAD.MOV.U32 R4, RZ, RZ, R3 ;  /* 0x000000ffff048224 */ /* 0x001fe400078e0003 */
[----:B------:R-:W-:Y:S01]  /*25650*/  @!P0 IMAD.MOV.U32 R5, RZ, RZ, R252 ;  /* 0x000000ffff058224 */ /* 0x000fe200078e00fc */
[----:B------:R-:W3:Y:S04]  /*25660*/  LDL R3, [R1+0x10a8] ;  /* 0x0010a80001037983 */ /* 0x000ee80000100800 */
[----:B------:R0:W4:Y:S04]  /*25670*/  @!P0 LDG.E.U8 R158, desc[UR44][R4.64] ;  /* 0x0000002c049e8981 */ /* 0x000128000c1e1100 */
[----:B-1----:R-:W4:Y:S04]  /*25680*/  LDL.LU R66, [R1+0x2014] ;  /* 0x0020140001427983 */ /* 0x002f280000300800 */
[----:B------:R1:W-:Y:S01]  /*25690*/  STS.U8 [R188+UR46+0x1e00], R156 ;  /* 0x001e009cbc007988 */ /* 0x0003e2000800002e */
[----:B0-----:R-:W-:-:S02]  /*256a0*/  @!P0 IMAD.MOV.U32 R4, RZ, RZ, R0 ;  /* 0x000000ffff048224 */ /* 0x001fc400078e0000 */
[----:B------:R-:W-:Y:S01]  /*256b0*/  @!P0 IMAD.MOV.U32 R5, RZ, RZ, R249 ;  /* 0x000000ffff058224 */ /* 0x000fe200078e00f9 */
[----:B------:R-:W4:Y:S04]  /*256c0*/  LDL R252, [R1+0x1088] ;  /* 0x0010880001fc7983 */ /* 0x000f280000100800 */
[----:B------:R2:W4:Y:S04]  /*256d0*/  @!P0 LDG.E.U8 R157, desc[UR44][R4.64] ;  /* 0x0000002c049d8981 */ /* 0x000528000c1e1100 */
[----:B------:R-:W3:Y:S01]  /*256e0*/  LDL R5, [R1+0x10c4] ;  /* 0x0010c40001057983 */ /* 0x000ee20000100800 */
[----:B-1----:R-:W-:Y:S01]  /*256f0*/  PRMT R156, RZ, 0x7610, R156 ;  /* 0x00007610ff9c7816 */ /* 0x002fe2000000009c */
[----:B--2---:R-:W-:-:S02]  /*25700*/  @!P0 IMAD.MOV.U32 R4, RZ, RZ, R250 ;  /* 0x000000ffff048224 */ /* 0x004fc400078e00fa */
[----:B------:R0:W-:Y:S04]  /*25710*/  STS.U8 [R188+UR46+0x6600], R67 ;  /* 0x00660043bc007988 */ /* 0x0001e8000800002e */
[----:B0-----:R-:W2:Y:S04]  /*25720*/  LDL.LU R67, [R1+0x2010] ;  /* 0x0020100001437983 */ /* 0x001ea80000300800 */
[----:B------:R0:W-:Y:S04]  /*25730*/  STS.U8 [R188+UR46+0x1c00], R155 ;  /* 0x001c009bbc007988 */ /* 0x0001e8000800002e */
[----:B------:R-:W2:Y:S04]  /*25740*/  LDL R249, [R1+0x1064] ;  /* 0x0010640001f97983 */ /* 0x000ea80000100800 */
[----:B------:R-:W2:Y:S04]  /*25750*/  LDL R0, [R1+0x1068] ;  /* 0x0010680001007983 */ /* 0x000ea80000100800 */
[----:B---3--:R1:W3:Y:S04]  /*25760*/  @!P0 LDG.E.U8 R156, desc[UR44][R4.64] ;  /* 0x0000002c049c8981 */ /* 0x0082e8000c1e1100 */
[----:B------:R4:W-:Y:S04]  /*25770*/  STS.U8 [R188+UR46+0x6800], R47 ;  /* 0x0068002fbc007988 */ /* 0x0009e8000800002e */
[----:B------:R-:W3:Y:S04]  /*25780*/  LDL R250, [R1+0x1044] ;  /* 0x0010440001fa7983 */ /* 0x000ee80000100800 */
[----:B------:R-:W2:Y:S01]  /*25790*/  LDL R5, [R1+0x10a4] ;  /* 0x0010a40001057983 */ /* 0x000ea20000100800 */
[----:B0-----:R-:W-:Y:S01]  /*257a0*/  PRMT R155, RZ, 0x7610, R155 ;  /* 0x00007610ff9b7816 */ /* 0x001fe2000000009b */
[----:B-1----:R-:W-:-:S02]  /*257b0*/  @!P0 IMAD.MOV.U32 R4, RZ, RZ, R3 ;  /* 0x000000ffff048224 */ /* 0x002fc400078e0003 */
[----:B----4-:R-:W4:Y:S04]  /*257c0*/  LDL R47, [R1+0x1048] ;  /* 0x00104800012f7983 */ /* 0x010f280000100800 */
[----:B------:R0:W-:Y:S04]  /*257d0*/  STS.U8 [R188+UR46+0x1a00], R154 ;  /* 0x001a009abc007988 */ /* 0x0001e8000800002e */
[----:B------:R1:W-:Y:S04]  /*257e0*/  STS.U8 [R188+UR46+0x6a00], R13 ;  /* 0x006a000dbc007988 */ /* 0x0003e8000800002e */
[----:B------:R-:W3:Y:S04]  /*257f0*/  LDL R3, [R1+0x1028] ;  /* 0x0010280001037983 */ /* 0x000ee80000100800 */
[----:B--2---:R2:W3:Y:S01]  /*25800*/  @!P0 LDG.E.U8 R155, desc[UR44][R4.64] ;  /* 0x0000002c049b8981 */ /* 0x0044e2000c1e1100 */
[----:B0-----:R-:W-:-:S03]  /*25810*/  PRMT R154, RZ, 0x7610, R154 ;  /* 0x00007610ff9a7816 */ /* 0x001fc6000000009a */
[----:B-1----:R-:W3:Y:S04]  /*25820*/  LDL R13, [R1+0x1024] ;  /* 0x00102400010d7983 */ /* 0x002ee80000100800 */
[----:B------:R-:W4:Y:S01]  /*25830*/  LDL R5, [R1+0x1084] ;  /* 0x0010840001057983 */ /* 0x000f220000100800 */
[----:B--2---:R-:W-:-:S03]  /*25840*/  @!P0 IMAD.MOV.U32 R4, RZ, RZ, R252 ;  /* 0x000000ffff048224 */ /* 0x004fc600078e00fc */
[----:B------:R0:W-:Y:S04]  /*25850*/  STS.U8 [R188+UR46+0x1800], R153 ;  /* 0x00180099bc007988 */ /* 0x0001e8000800002e */
[----:B------:R1:W-:Y:S01]  /*25860*/  STS.U8 [R188+UR46+0x6c00], R64 ;  /* 0x006c0040bc007988 */ /* 0x0003e2000800002e */
[----:B0-----:R-:W-:-:S03]  /*25870*/  PRMT R153, RZ, 0x7610, R153 ;  /* 0x00007610ff997816 */ /* 0x001fc60000000099 */
[----:B-1----:R-:W2:Y:S04]  /*25880*/  LDL.LU R64, [R1+0x200c] ;  /* 0x00200c0001407983 */ /* 0x002ea80000300800 */
[----:B------:R0:W-:Y:S04]  /*25890*/  STS.U8 [R188+UR46+0x6e00], R65 ;  /* 0x006e0041bc007988 */ /* 0x0001e8000800002e */
[----:B----4-:R1:W4:Y:S02]  /*258a0*/  @!P0 LDG.E.U8 R154, desc[UR44][R4.64] ;  /* 0x0000002c049a8981 */ /* 0x010324000c1e1100 */
[----:B-1----:R-:W-:-:S02]  /*258b0*/  @!P0 IMAD.MOV.U32 R4, RZ, RZ, R0 ;  /* 0x000000ffff048224 */ /* 0x002fc400078e0000 */
[----:B------:R-:W-:Y:S01]  /*258c0*/  @!P0 IMAD.MOV.U32 R5, RZ, RZ, R249 ;  /* 0x000000ffff058224 */ /* 0x000fe200078e00f9 */
[----:B------:R-:W2:Y:S04]  /*258d0*/  LDL R0, [R1+0x1008] ;  /* 0x0010080001007983 */ /* 0x000ea80000100800 */
[----:B------:R-:W4:Y:S04]  /*258e0*/  LDL R249, [R1+0x1004] ;  /* 0x0010040001f97983 */ /* 0x000f280000100800 */
[----:B------:R1:W4:Y:S04]  /*258f0*/  @!P0 LDG.E.U8 R153, desc[UR44][R4.64] ;  /* 0x0000002c04998981 */ /* 0x000328000c1e1100 */
[----:B0-----:R-:W4:Y:S01]  /*25900*/  LDL.LU R65, [R1+0x2008] ;  /* 0x0020080001417983 */ /* 0x001f220000300800 */
[----:B-1----:R-:W-:-:S03]  /*25910*/  @!P0 IMAD.MOV.U32 R4, RZ, RZ, R47 ;  /* 0x000000ffff048224 */ /* 0x002fc600078e002f */
[----:B------:R-:W4:Y:S01]  /*25920*/  LDL R47, [R1+0xfe8] ;  /* 0x000fe800012f7983 */ /* 0x000f220000100800 */
[----:B---3--:R-:W-:-:S03]  /*25930*/  @!P0 IMAD.MOV.U32 R5, RZ, RZ, R250 ;  /* 0x000000ffff058224 */ /* 0x008fc600078e00fa */
[----:B------:R-:W3:Y:S04]  /*25940*/  LDL R250, [R1+0xfe4] ;  /* 0x000fe40001fa7983 */ /* 0x000ee80000100800 */
[----:B------:R0:W-:Y:S04]  /*25950*/  STS.U8 [R188+UR46+0x1600], R152 ;  /* 0x00160098bc007988 */ /* 0x0001e8000800002e */
[----:B------:R1:W-:Y:S01]  /*25960*/  STS.U8 [R188+UR46+0x7000], R24 ;  /* 0x00700018bc007988 */ /* 0x0003e2000800002e */
[----:B0-----:R-:W-:-:S03]  /*25970*/  PRMT R152, RZ, 0x7610, R152 ;  /* 0x00007610ff987816 */ /* 0x001fc60000000098 */
[----:B------:R0:W-:Y:S04]  /*25980*/  STS.U8 [R188+UR46+0x1400], R23 ;  /* 0x00140017bc007988 */ /* 0x0001e8000800002e */
[----:B-1----:R-:W3:Y:S04]  /*25990*/  LDL R24, [R1+0xfc4] ;  /* 0x000fc40001187983 */ /* 0x002ee80000100800 */
[----:B------:R1:W3:Y:S01]  /*259a0*/  @!P0 LDG.E.U8 R152, desc[UR44][R4.64] ;  /* 0x0000002c04988981 */ /* 0x0002e2000c1e1100 */
[----:B0-----:R-:W-:-:S03]  /*259b0*/  PRMT R23, RZ, 0x7610, R23 ;  /* 0x00007610ff177816 */ /* 0x001fc60000000017 */
[----:B------:R0:W-:Y:S01]  /*259c0*/  STS.U8 [R188+UR46+0x1200], R22 ;  /* 0x00120016bc007988 */ /* 0x0001e2000800002e */
[----:B-1----:R-:W-:Y:S02]  /*259d0*/  @!P0 IMAD.MOV.U32 R4, RZ, RZ, R3 ;  /* 0x000000ffff048224 */ /* 0x002fe400078e0003 */
[----:B------:R-:W-:Y:S02]  /*259e0*/  @!P0 IMAD.MOV.U32 R5, RZ, RZ, R13 ;  /* 0x000000ffff058224 */ /* 0x000fe400078e000d */
[----:B------:R-:W3:Y:S01]  /*259f0*/  LDL R13, [R1+0xfc8] ;  /* 0x000fc800010d7983 */ /* 0x000ee20000100800 */
[----:B0-----:R-:W-:-:S03]  /*25a00*/  PRMT R22, RZ, 0x7610, R22 ;  /* 0x00007610ff167816 */ /* 0x001fc60000000016 */
[----:B------:R2:W3:Y:S04]  /*25a10*/  @!P0 LDG.E.U8 R23, desc[UR44][R4.64] ;  /* 0x0000002c04178981 */ /* 0x0004e8000c1e1100 */
[----:B------:R0:W-:Y:S04]  /*25a20*/  STS.U8 [R188+UR46+0x7200], R2 ;  /* 0x00720002bc007988 */ /* 0x0001e8000800002e */
[----:B------:R-:W3:Y:S04]  /*25a30*/  LDL.LU R3, [R1+0xfa4] ;  /* 0x000fa40001037983 */ /* 0x000ee80000300800 */
[----:B0-----:R-:W3:Y:S04]  /*25a40*/  LDL.LU R2, [R1+0xf84] ;  /* 0x000f840001027983 */ /* 0x001ee80000300800 */
[----:B------:R0:W-:Y:S01]  /*25a50*/  STS.U8 [R188+UR46+0x7400], R62 ;  /* 0x0074003ebc007988 */ /* 0x0001e2000800002e */
[----:B--2---:R-:W-:-:S02]  /*25a60*/  @!P0 IMAD.MOV.U32 R4, RZ, RZ, R0 ;  /* 0x000000ffff048224 */ /* 0x004fc400078e0000 */
[----:B----4-:R-:W-:Y:S02]  /*25a70*/  @!P0 IMAD.MOV.U32 R5, RZ, RZ, R249 ;  /* 0x000000ffff058224 */ /* 0x010fe400078e00f9 */
[----:B------:R-:W2:Y:S04]  /*25a80*/  LDL R249, [R1+0xfa8] ;  /* 0x000fa80001f97983 */ /* 0x000ea80000100800 */
[----:B------:R1:W4:Y:S04]  /*25a90*/  @!P0 LDG.E.U8 R22, desc[UR44][R4.64] ;  /* 0x0000002c04168981 */ /* 0x000328000c1e1100 */
[----:B0-----:R-:W4:Y:S04]  /*25aa0*/  LDL.LU R62, [R1+0x2004] ;  /* 0x00200400013e7983 */ /* 0x001f280000300800 */
[----:B------:R-:W4:Y:S01]  /*25ab0*/  LDL.LU R0, [R1+0xf68] ;  /* 0x000f680001007983 */ /* 0x000f220000300800 */
[----:B-1----:R-:W-:-:S03]  /*25ac0*/  @!P0 IMAD.MOV.U32 R4, RZ, RZ, R47 ;  /* 0x000000ffff048224 */ /* 0x002fc600078e002f */
[----:B------:R-:W4:Y:S01]  /*25ad0*/  LDL R47, [R1+0xf88] ;  /* 0x000f8800012f7983 */ /* 0x000f220000100800 */
[----:B---3--:R-:W-:-:S03]  /*25ae0*/  @!P0 IMAD.MOV.U32 R5, RZ, RZ, R250 ;  /* 0x000000ffff058224 */ /* 0x008fc600078e00fa */
[----:B------:R0:W-:Y:S04]  /*25af0*/  STS.U8 [R188+UR46+0x1000], R21 ;  /* 0x00100015bc007988 */ /* 0x0001e8000800002e */
[----:B------:R1:W-:Y:S01]  /*25b00*/  STS.U8 [R188+UR46+0x7600], R63 ;  /* 0x0076003fbc007988 */ /* 0x0003e2000800002e */
[----:B0-----:R-:W-:-:S03]  /*25b10*/  PRMT R21, RZ, 0x7610, R21 ;  /* 0x00007610ff157816 */ /* 0x001fc60000000015 */
[----:B------:R0:W-:Y:S04]  /*25b20*/  STS.U8 [R188+UR46+0xe00], R20 ;  /* 0x000e0014bc007988 */ /* 0x0001e8000800002e */
[----:B-1----:R-:W3:Y:S04]  /*25b30*/  LDL.LU R63, [R1+0x2000] ;  /* 0x00200000013f7983 */ /* 0x002ee80000300800 */
[----:B------:R1:W3:Y:S01]  /*25b40*/  @!P0 LDG.E.U8 R21, desc[UR44][R4.64] ;  /* 0x0000002c04158981 */ /* 0x0002e2000c1e1100 */
[----:B0-----:R-:W-:-:S03]  /*25b50*/  PRMT R20, RZ, 0x7610, R20 ;  /* 0x00007610ff147816 */ /* 0x001fc60000000014 */
[----:B------:R0:W-:Y:S01]  /*25b60*/  STS.U8 [R188+UR46+0x7800], R12 ;  /* 0x0078000cbc007988 */ /* 0x0001e2000800002e */
[----:B-1----:R-:W-:-:S03]  /*25b70*/  @!P0 IMAD.MOV.U32 R5, RZ, RZ, R24 ;  /* 0x000000ffff058224 */ /* 0x002fc600078e0018 */
[----:B------:R-:W3:Y:S01]  /*25b80*/  LDL.LU R24, [R1+0xf64] ;  /* 0x000f640001187983 */ /* 0x000ee20000300800 */
[----:B------:R-:W-:-:S03]  /*25b90*/  @!P0 IMAD.MOV.U32 R4, RZ, RZ, R13 ;  /* 0x000000ffff048224 */ /* 0x000fc600078e000d */
[----:B------:R-:W3:Y:S04]  /*25ba0*/  LDL.LU R13, [R1+0xf48] ;  /* 0x000f4800010d7983 */ /* 0x000ee80000300800 */
[----:B0-----:R-:W3:Y:S04]  /*25bb0*/  LDL.LU R12, [R1+0xf44] ;  /* 0x000f4400010c7983 */ /* 0x001ee80000300800 */
[----:B------:R0:W-:Y:S04]  /*25bc0*/  STS.U8 [R188+UR46+0xc00], R19 ;  /* 0x000c0013bc007988 */ /* 0x0001e8000800002e */
[----:B------:R1:W3:Y:S04]  /*25bd0*/  @!P0 LDG.E.U8 R20, desc[UR44][R4.64] ;  /* 0x0000002c04148981 */ /* 0x0002e8000c1e1100 */
[----:B------:R-:W-:Y:S01]  /*25be0*/  STL [R1+0x1ad8], R3 ;  /* 0x001ad80301007387 */ /* 0x000fe20000100800 */
[----:B0-----:R-:W-:-:S03]  /*25bf0*/  PRMT R19, RZ, 0x7610, R19 ;  /* 0x00007610ff137816 */ /* 0x001fc60000000013 */
[----:B------:R0:W-:Y:S01]  /*25c00*/  STS.U8 [R188+UR46+0x7a00], R28 ;  /* 0x007a001cbc007988 */ /* 0x0001e2000800002e */
[----:B-1----:R-:W-:Y:S02]  /*25c10*/  @!P0 IMAD.MOV.U32 R5, RZ, RZ, R3 ;  /* 0x000000ffff058224 */ /* 0x002fe400078e0003 */
[----:B------:R-:W-:Y:S01]  /*25c20*/  IMAD.MOV.U32 R250, RZ, RZ, R40 ;  /* 0x000000fffffa7224 */ /* 0x000fe200078e0028 */
[----:B0-----:R-:W3:Y:S04]  /*25c30*/  LDL.LU R28, [R1+0xf28] ;  /* 0x000f2800011c7983 */ /* 0x001ee80000300800 */
[----:B------:R-:W3:Y:S04]  /*25c40*/  LDL R3, [R1+0xf24] ;  /* 0x000f240001037983 */ /* 0x000ee80000100800 */
[----:B------:R0:W-:Y:S01]  /*25c50*/  STS.U8 [R188+UR46+0x7c00], R38 ;  /* 0x007c0026bc007988 */ /* 0x0001e2000800002e */
[----:B--2---:R-:W-:-:S02]  /*25c60*/  @!P0 IMAD.MOV.U32 R4, RZ, RZ, R249 ;  /* 0x000000ffff048224 */ /* 0x004fc400078e00f9 */
[----:B------:R-:W-:Y:S02]  /*25c70*/  IMAD.MOV.U32 R249, RZ, RZ, R35 ;  /* 0x000000fffff97224 */ /* 0x000fe400078e0023 */
[----:B------:R-:W2:Y:S04]  /*25c80*/  LDL.LU R35, [R1+0xf08] ;  /* 0x000f080001237983 */ /* 0x000ea80000300800 */
[----:B------:R4:W2:Y:S04]  /*25c90*/  @!P0 LDG.E.U8 R19, desc[UR44][R4.64] ;  /* 0x0000002c04138981 */ /* 0x0008a8000c1e1100 */
[----:B------:R-:W-:Y:S01]  /*25ca0*/  STL [R1+0x1adc], R2 ;  /* 0x001adc0201007387 */ /* 0x000fe20000100800 */
[----:B----4-:R-:W-:-:S03]  /*25cb0*/  @!P0 IMAD.MOV.U32 R4, RZ, RZ, R47 ;  /* 0x000000ffff048224 */ /* 0x010fc600078e002f */
[----:B------:R-:W4:Y:S04]  /*25cc0*/  LDL.LU R47, [R1+0xee4] ;  /* 0x000ee400012f7983 */ /* 0x000f280000300800 */
[----:B------:R-:W4:Y:S04]  /*25cd0*/  LDL.LU R40, [R1+0xf04] ;  /* 0x000f040001287983 */ /* 0x000f280000300800 */
[----:B0-----:R-:W4:Y:S04]  /*25ce0*/  LDL.LU R38, [R1+0xee8] ;  /* 0x000ee80001267983 */ /* 0x001f280000300800 */
[----:B------:R0:W-:Y:S02]  /*25cf0*/  STS.U8 [R188+UR46+0x7e00], R18 ;  /* 0x007e0012bc007988 */ /* 0x0001e4000800002e */
[----:B0-----:R-:W0:Y:S01]  /*25d00*/  S2R R18, SR_TID.X ;  /* 0x0000000000127919 */ /* 0x001e220000002100 */
[----:B------:R-:W-:Y:S01]  /*25d10*/  @!P0 IMAD.MOV.U32 R5, RZ, RZ, R2 ;  /* 0x000000ffff058224 */ /* 0x000fe200078e0002 */
[----:B------:R1:W-:Y:S04]  /*25d20*/  STS.U8 [R188+UR46+0x600], R11 ;  /* 0x0006000bbc007988 */ /* 0x0003e8000800002e */
[----:B------:R1:W-:Y:S02]  /*25d30*/  STS.U8 [R188+UR46+0xa00], R10 ;  /* 0x000a000abc007988 */ /* 0x0003e4000800002e */
[----:B-1----:R-:W-:-:S02]  /*25d40*/  PRMT R11, RZ, 0x7610, R11 ;  /* 0x00007610ff0b7816 */ /* 0x002fc4000000000b */
[----:B------:R-:W-:-:S04]  /*25d50*/  PRMT R10, RZ, 0x7610, R10 ;  /* 0x00007610ff0a7816 */ /* 0x000fc8000000000a */
[----:B------:R1:W4:Y:S04]  /*25d60*/  @!P0 LDG.E.U8 R11, desc[UR44][R4.64] ;  /* 0x0000002c040b8981 */ /* 0x000328000c1e1100 */
[----:B------:R3:W-:Y:S01]  /*25d70*/  STS.U8 [R188+UR46], R9 ;  /* 0x00000009bc007988 */ /* 0x0007e2000800002e */
[----:B0-----:R-:W-:Y:S01]  /*25d80*/  LOP3.LUT R18, R18, 0x7f, RZ, 0xc0, !PT ;  /* 0x0000007f12127812 */ /* 0x001fe200078ec0ff */
[----:B-1----:R-:W-:Y:S02]  /*25d90*/  @!P0 IMAD.MOV.U32 R4, RZ, RZ, R0 ;  /* 0x000000ffff048224 */ /* 0x002fe400078e0000 */
[----:B---3--:R-:W-:Y:S01]  /*25da0*/  @!P0 IMAD.MOV.U32 R5, RZ, RZ, R24 ;  /* 0x000000ffff058224 */ /* 0x008fe200078e0018 */
[----:B------:R-:W-:Y:S01]  /*25db0*/  LOP3.LUT R18, R18, 0x10, RZ, 0x3c, !PT ;  /* 0x0000001012127812 */ /* 0x000fe200078e3cff */
[----:B------:R-:W-:Y:S01]  /*25dc0*/  STS.U8 [R188+UR46+0x200], R6 ;  /* 0x00020006bc007988 */ /* 0x000fe2000800002e */
[----:B------:R-:W-:-:S03]  /*25dd0*/  PRMT R9, RZ, 0x7610, R9 ;  /* 0x00007610ff097816 */ /* 0x000fc60000000009 */
[----:B------:R0:W-:Y:S04]  /*25de0*/  STS.U8 [R188+UR46+0x400], R8 ;  /* 0x00040008bc007988 */ /* 0x0001e8000800002e */
[----:B------:R-:W-:Y:S04]  /*25df0*/  STS.U8 [R188+UR46+0x800], R7 ;  /* 0x00080007bc007988 */ /* 0x000fe8000800002e */
[----:B------:R1:W3:Y:S04]  /*25e00*/  @!P0 LDG.E.U8 R10, desc[UR44][R4.64] ;  /* 0x0000002c040a8981 */ /* 0x0002e8000c1e1100 */
[----:B------:R-:W-:Y:S04]  /*25e10*/  STL [R1+0x1ae0], R0 ;  /* 0x001ae00001007387 */ /* 0x000fe80000100800 */
[----:B------:R0:W-:Y:S01]  /*25e20*/  STS.U8 [R18+UR46+0x80], R60 ;  /* 0x0000803c12007988 */ /* 0x0001e2000800002e */
[----:B-1----:R-:W-:-:S02]  /*25e30*/  @!P0 IMAD.MOV.U32 R4, RZ, RZ, R13 ;  /* 0x000000ffff048224 */ /* 0x002fc400078e000d */
[----:B------:R-:W-:Y:S01]  /*25e40*/  @!P0 IMAD.MOV.U32 R5, RZ, RZ, R12 ;  /* 0x000000ffff058224 */ /* 0x000fe200078e000c */
[----:B------:R1:W-:Y:S01]  /*25e50*/  STS.U8 [R18+UR46+0x280], R61 ;  /* 0x0002803d12007988 */ /* 0x0003e2000800002e */
[----:B0-----:R-:W-:-:S03]  /*25e60*/  PRMT R8, RZ, 0x7610, R8 ;  /* 0x00007610ff087816 */ /* 0x001fc60000000008 */
[----:B------:R0:W-:Y:S04]  /*25e70*/  STS.U8 [R18+UR46+0x480], R58 ;  /* 0x0004803a12007988 */ /* 0x0001e8000800002e */
[----:B------:R-:W3:Y:S04]  /*25e80*/  LDL.LU R60, [R1+0x1ffc] ;  /* 0x001ffc00013c7983 */ /* 0x000ee80000300800 */
[----:B-1----:R-:W3:Y:S04]  /*25e90*/  LDL.LU R61, [R1+0x1ff8] ;  /* 0x001ff800013d7983 */ /* 0x002ee80000300800 */
[----:B0-----:R-:W3:Y:S04]  /*25ea0*/  LDL.LU R58, [R1+0x1ff4] ;  /* 0x001ff400013a7983 */ /* 0x001ee80000300800 */
[----:B------:R0:W-:Y:S04]  /*25eb0*/  STS.U8 [R18+UR46+0x680], R59 ;  /* 0x0006803b12007988 */ /* 0x0001e8000800002e */
[----:B------:R1:W-:Y:S04]  /*25ec0*/  STS.U8 [R18+UR46+0x880], R56 ;  /* 0x0008803812007988 */ /* 0x0003e8000800002e */
[----:B------:R1:W3:Y:S04]  /*25ed0*/  @!P0 LDG.E.U8 R9, desc[UR44][R4.64] ;  /* 0x0000002c04098981 */ /* 0x0002e8000c1e1100 */
[----:B0-----:R-:W3:Y:S04]  /*25ee0*/  LDL.LU R59, [R1+0x1ff0] ;  /* 0x001ff000013b7983 */ /* 0x001ee80000300800 */
[----:B-1----:R-:W3:Y:S01]  /*25ef0*/  LDL.LU R56, [R1+0x1fec] ;  /* 0x001fec0001387983 */ /* 0x002ee20000300800 */
[----:B------:R-:W-:-:S03]  /*25f00*/  @!P0 IMAD.MOV.U32 R4, RZ, RZ, R28 ;  /* 0x000000ffff048224 */ /* 0x000fc600078e001c */
[----:B------:R0:W-:Y:S01]  /*25f10*/  STS.U8 [R18+UR46+0xa80], R57 ;  /* 0x000a803912007988 */ /* 0x0001e2000800002e */
[----:B------:R-:W-:-:S03]  /*25f20*/  @!P0 IMAD.MOV.U32 R5, RZ, RZ, R3 ;  /* 0x000000ffff058224 */ /* 0x000fc600078e0003 */
[----:B------:R1:W-:Y:S04]  /*25f30*/  STS.U8 [R18+UR46+0xc80], R54 ;  /* 0x000c803612007988 */ /* 0x0003e8000800002e */
[----:B------:R1:W-:Y:S04]  /*25f40*/  STS.U8 [R18+UR46+0xe80], R55 ;  /* 0x000e803712007988 */ /* 0x0003e8000800002e */
[----:B0-----:R-:W3:Y:S04]  /*25f50*/  LDL.LU R57, [R1+0x1fe8] ;  /* 0x001fe80001397983 */ /* 0x001ee80000300800 */
[----:B-1----:R-:W3:Y:S01]  /*25f60*/  LDL.LU R54, [R1+0x1fe4] ;  /* 0x001fe40001367983 */ /* 0x002ee20000300800 */
[----:B------:R-:W-:-:S03]  /*25f70*/  PRMT R7, RZ, 0x7610, R7 ;  /* 0x00007610ff077816 */ /* 0x000fc60000000007 */
[----:B------:R-:W3:Y:S04]  /*25f80*/  LDL.LU R55, [R1+0x1fe0] ;  /* 0x001fe00001377983 */ /* 0x000ee80000300800 */
[----:B------:R0:W-:Y:S04]  /*25f90*/  STS.U8 [R18+UR46+0x1080], R52 ;  /* 0x0010803412007988 */ /* 0x0001e8000800002e */
[----:B------:R1:W-:Y:S04]  /*25fa0*/  STS.U8 [R18+UR46+0x1280], R53 ;  /* 0x0012803512007988 */ /* 0x0003e8000800002e */
[----:B------:R1:W-:Y:S04]  /*25fb0*/  STS.U8 [R18+UR46+0x1480], R50 ;  /* 0x0014803212007988 */ /* 0x0003e8000800002e */
[----:B0-----:R-:W3:Y:S04]  /*25fc0*/  LDL.LU R52, [R1+0x1fdc] ;  /* 0x001fdc0001347983 */ /* 0x001ee80000300800 */
[----:B-1----:R-:W3:Y:S04]  /*25fd0*/  LDL.LU R53, [R1+0x1fd8] ;  /* 0x001fd80001357983 */ /* 0x002ee80000300800 */
[----:B------:R2:W3:Y:S04]  /*25fe0*/  @!P0 LDG.E.U8 R8, desc[UR44][R4.64] ;  /* 0x0000002c04088981 */ /* 0x0004e8000c1e1100 */
[----:B------:R-:W3:Y:S04]  /*25ff0*/  LDL.LU R50, [R1+0x1fd4] ;  /* 0x001fd40001327983 */ /* 0x000ee80000300800 */
[----:B------:R0:W-:Y:S04]  /*26000*/  STS.U8 [R18+UR46+0x1680], R51 ;  /* 0x0016803312007988 */ /* 0x0001e8000800002e */
[----:B------:R1:W-:Y:S01]  /*26010*/  STS.U8 [R18+UR46+0x1880], R48 ;  /* 0x0018803012007988 */ /* 0x0003e2000800002e */
[----:B------:R-:W-:-:S03]  /*26020*/  IMAD.MOV.U32 R252, RZ, RZ, R137 ;  /* 0x000000fffffc7224 */ /* 0x000fc600078e0089 */
        /* <DEDUP_REMOVED lines=10> */
[----:B------:R-:W3:Y:S04]  /*260d0*/  LDL.LU R137, [R1+0x1830] ;  /* 0x0018300001897983 */ /* 0x000ee80000300800 */
[----:B------:R0:W-:Y:S04]  /*260e0*/  STS.U8 [R18+UR46+0x1e80], R145 ;  /* 0x001e809112007988 */ /* 0x0001e8000800002e */
[----:B------:R-:W3:Y:S04]  /*260f0*/  LDL.LU R140, [R1+0x184c] ;  /* 0x00184c00018c7983 */ /* 0x000ee80000300800 */
[----:B------:R1:W-:Y:S04]  /*26100*/  STS.U8 [R18+UR46+0x1c80], R148 ;  /* 0x001c809412007988 */ /* 0x0003e8000800002e */
[----:B0-----:R-:W3:Y:S04]  /*26110*/  LDL.LU R145, [R1+0x1810] ;  /* 0x0018100001917983 */ /* 0x001ee80000300800 */
[----:B-1----:R-:W3:Y:S04]  /*26120*/  LDL.LU R148, [R1+0x182c] ;  /* 0x00182c0001947983 */ /* 0x002ee80000300800 */
[----:B------:R-:W3:Y:S04]  /*26130*/  LDL.LU R0, [R1+0xfc0] ;  /* 0x000fc00001007983 */ /* 0x000ee80000300800 */
[----:B------:R-:W3:Y:S04]  /*26140*/  LDL.LU R2, [R1+0xfdc] ;  /* 0x000fdc0001027983 */ /* 0x000ee80000300800 */
[----:B------:R-:W3:Y:S04]  /*26150*/  LDL.LU R3, [R1+0xfa0] ;  /* 0x000fa00001037983 */ /* 0x000ee80000300800 */
[----:B------:R-:W3:Y:S04]  /*26160*/  LDL.LU R188, [R1+0xf80] ;  /* 0x000f800001bc7983 */ /* 0x000ee80000300800 */
[----:B------:R0:W-:Y:S04]  /*26170*/  STS.U8 [R18+UR46+0x2680], R251 ;  /* 0x002680fb12007988 */ /* 0x0001e8000800002e */
[----:B------:R-:W-:Y:S01]  /*26180*/  STS.U8 [R18+UR46+0x2880], R248 ;  /* 0x002880f812007988 */ /* 0x000fe2000800002e */
[----:B--2---:R-:W-:-:S03]  /*26190*/  @!P0 IMAD.MOV.U32 R4, RZ, RZ, R35 ;  /* 0x000000ffff048224 */ /* 0x004fc600078e0023 */
[----:B------:R1:W-:Y:S01]  /*261a0*/  STS.U8 [R18+UR46+0x2a80], R247 ;  /* 0x002a80f712007988 */ /* 0x0003e2000800002e */
[----:B0-----:R-:W-:Y:S02]  /*261b0*/  IMAD.MOV.U32 R251, RZ, RZ, R46 ;  /* 0x000000fffffb7224 */ /* 0x001fe400078e002e */
[----:B----4-:R-:W-:-:S05]  /*261c0*/  @!P0 IMAD.MOV.U32 R5, RZ, RZ, R40 ;  /* 0x000000ffff058224 */ /* 0x010fca00078e0028 */
[----:B------:R0:W2:Y:S02]  /*261d0*/  @!P0 LDG.E.U8 R7, desc[UR44][R4.64] ;  /* 0x0000002c04078981 */ /* 0x0000a4000c1e1100 */
[----:B0-----:R-:W-:Y:S02]  /*261e0*/  @!P0 IMAD.MOV.U32 R4, RZ, RZ, R38 ;  /* 0x000000ffff048224 */ /* 0x001fe400078e0026 */
[----:B------:R-:W-:-:S05]  /*261f0*/  @!P0 IMAD.MOV.U32 R5, RZ, RZ, R47 ;  /* 0x000000ffff058224 */ /* 0x000fca00078e002f */
[----:B------:R0:W4:Y:S01]  /*26200*/  @!P0 LDG.E.U8 R6, desc[UR44][R4.64] ;  /* 0x0000002c04068981 */ /* 0x000122000c1e1100 */
[----:B-1----:R-:W-:-:S03]  /*26210*/  IMAD.MOV.U32 R247, RZ, RZ, R47 ;  /* 0x000000fffff77224 */ /* 0x002fc600078e002f */
[----:B------:R1:W-:Y:S01]  /*26220*/  STS.U8 [R18+UR46+0x2c80], R246 ;  /* 0x002c80f612007988 */ /* 0x0003e2000800002e */
[----:B0-----:R-:W-:Y:S02]  /*26230*/  IMAD.MOV.U32 R5, RZ, RZ, R250 ;  /* 0x000000ffff057224 */ /* 0x001fe400078e00fa */
[----:B------:R-:W-:Y:S01]  /*26240*/  IMAD.MOV.U32 R4, RZ, RZ, R249 ;  /* 0x000000ffff047224 */ /* 0x000fe200078e00f9 */
[----:B------:R-:W2:Y:S04]  /*26250*/  LDL.LU R250, [R1+0xec4] ;  /* 0x000ec40001fa7983 */ /* 0x000ea80000300800 */
[----:B------:R-:W4:Y:S04]  /*26260*/  LDL.LU R249, [R1+0xebc] ;  /* 0x000ebc0001f97983 */ /* 0x000f280000300800 */
[----:B------:R-:W2:Y:S04]  /*26270*/  LDL.LU R46, [R1+0x1fc4] ;  /* 0x001fc400012e7983 */ /* 0x000ea80000300800 */
[----:B------:R-:W4:Y:S04]  /*26280*/  LDL.LU R248, [R1+0xedc] ;  /* 0x000edc0001f87983 */ /* 0x000f280000300800 */
[----:B------:R-:W2:Y:S04]  /*26290*/  LDL.LU R47, [R1+0x1fc0] ;  /* 0x001fc000012f7983 */ /* 0x000ea80000300800 */
[----:B------:R0:W-:Y:S04]  /*262a0*/  STS.U8 [R18+UR46+0x2e80], R245 ;  /* 0x002e80f512007988 */ /* 0x0001e8000800002e */
[----:B-1----:R-:W4:Y:S04]  /*262b0*/  LDL.LU R246, [R1+0xec0] ;  /* 0x000ec00001f67983 */ /* 0x002f280000300800 */
[----:B------:R1:W-:Y:S01]  /*262c0*/  STS.U8 [R18+UR46+0x3080], R244 ;  /* 0x003080f412007988 */ /* 0x0003e2000800002e */
[----:B0-----:R-:W-:-:S03]  /*262d0*/  IMAD.MOV.U32 R245, RZ, RZ, R44 ;  /* 0x000000fffff57224 */ /* 0x001fc600078e002c */
[----:B------:R-:W4:Y:S04]  /*262e0*/  LDL.LU R44, [R1+0x1fbc] ;  /* 0x001fbc00012c7983 */ /* 0x000f280000300800 */
[----:B------:R0:W-:Y:S04]  /*262f0*/  STS.U8 [R18+UR46+0x3280], R243 ;  /* 0x003280f312007988 */ /* 0x0001e8000800002e */
[----:B-1----:R-:W4:Y:S04]  /*26300*/  LDL.LU R244, [R1+0xec8] ;  /* 0x000ec80001f47983 */ /* 0x002f280000300800 */
[----:B------:R1:W-:Y:S01]  /*26310*/  STS.U8 [R18+UR46+0x3480], R242 ;  /* 0x003480f212007988 */ /* 0x0003e2000800002e */
[----:B0-----:R-:W-:-:S03]  /*26320*/  IMAD.MOV.U32 R243, RZ, RZ, R45 ;  /* 0x000000fffff37224 */ /* 0x001fc600078e002d */
[----:B------:R-:W4:Y:S04]  /*26330*/  LDL.LU R45, [R1+0x1fb8] ;  /* 0x001fb800012d7983 */ /* 0x000f280000300800 */
[----:B------:R0:W-:Y:S01]  /*26340*/  STS.U8 [R18+UR46+0x3680], R241 ;  /* 0x003680f112007988 */ /* 0x0001e2000800002e */
[----:B-1----:R-:W-:-:S03]  /*26350*/  IMAD.MOV.U32 R242, RZ, RZ, R42 ;  /* 0x000000fffff27224 */ /* 0x002fc600078e002a */
[----:B------:R-:W4:Y:S04]  /*26360*/  LDL.LU R42, [R1+0x1fb4] ;  /* 0x001fb400012a7983 */ /* 0x000f280000300800 */
[----:B------:R1:W-:Y:S04]  /*26370*/  STS.U8 [R18+UR46+0x3880], R240 ;  /* 0x003880f012007988 */ /* 0x0003e8000800002e */
[----:B0-----:R-:W4:Y:S04]  /*26380*/  LDL.LU R241, [R1+0xefc] ;  /* 0x000efc0001f17983 */ /* 0x001f280000300800 */
[----:B------:R0:W-:Y:S01]  /*26390*/  STS.U8 [R18+UR46+0x3a80], R239 ;  /* 0x003a80ef12007988 */ /* 0x0001e2000800002e */
[----:B-1----:R-:W-:-:S03]  /*263a0*/  IMAD.MOV.U32 R240, RZ, RZ, R43 ;  /* 0x000000fffff07224 */ /* 0x002fc600078e002b */
[----:B------:R-:W4:Y:S04]  /*263b0*/  LDL.LU R43, [R1+0x1fb0] ;  /* 0x001fb000012b7983 */ /* 0x000f280000300800 */
        /* <DEDUP_REMOVED lines=51> */
[----:B------:R0:W-:Y:S04]  /*266f0*/  STS.U8 [R18+UR46+0x6e80], R213 ;  /* 0x006e80d512007988 */ /* 0x0001e8000800002e */
[----:B------:R-:W4:Y:S01]  /*26700*/  LDL.LU R29, [R1+0x1f78] ;  /* 0x001f7800011d7983 */ /* 0x000f220000300800 */
[----:B-1----:R-:W-:-:S03]  /*26710*/  IMAD.MOV.U32 R220, RZ, RZ, R26 ;  /* 0x000000ffffdc7224 */ /* 0x002fc600078e001a */
[----:B------:R1:W-:Y:S01]  /*26720*/  STS.U8 [R18+UR46+0x6280], R219 ;  /* 0x006280db12007988 */ /* 0x0003e2000800002e */
[----:B0-----:R-:W-:-:S03]  /*26730*/  IMAD.MOV.U32 R213, RZ, RZ, R17 ;  /* 0x000000ffffd57224 */ /* 0x001fc600078e0011 */
[----:B------:R0:W-:Y:S04]  /*26740*/  STS.U8 [R18+UR46+0x6a80], R215 ;  /* 0x006a80d712007988 */ /* 0x0001e8000800002e */
[----:B------:R-:W4:Y:S01]  /*26750*/  LDL.LU R26, [R1+0x1f74] ;  /* 0x001f7400011a7983 */ /* 0x000f220000300800 */
[----:B-1----:R-:W-:-:S03]  /*26760*/  IMAD.MOV.U32 R219, RZ, RZ, R27 ;  /* 0x000000ffffdb7224 */ /* 0x002fc600078e001b */
[----:B------:R-:W4:Y:S01]  /*26770*/  LDL.LU R27, [R1+0x1f70] ;  /* 0x001f7000011b7983 */ /* 0x000f220000300800 */
[----:B0-----:R-:W-:-:S03]  /*26780*/  IMAD.MOV.U32 R215, RZ, RZ, R25 ;  /* 0x000000ffffd77224 */ /* 0x001fc600078e0019 */
[----:B------:R0:W-:Y:S04]  /*26790*/  STS.U8 [R18+UR46+0x6480], R218 ;  /* 0x006480da12007988 */ /* 0x0001e8000800002e */
[----:B------:R-:W-:Y:S04]  /*267a0*/  STS.U8 [R18+UR46+0x6680], R217 ;  /* 0x006680d912007988 */ /* 0x000fe8000800002e */
[----:B------:R1:W-:Y:S04]  /*267b0*/  STS.U8 [R18+UR46+0x6880], R216 ;  /* 0x006880d812007988 */ /* 0x0003e8000800002e */
[----:B0-----:R-:W4:Y:S04]  /*267c0*/  LDL.LU R218, [R1+0xeb8] ;  /* 0x000eb80001da7983 */ /* 0x001f280000300800 */
[----:B------:R0:W-:Y:S01]  /*267d0*/  STS.U8 [R18+UR46+0x7480], R210 ;  /* 0x007480d212007988 */ /* 0x0001e2000800002e */
[----:B-1----:R-:W-:-:S03]  /*267e0*/  IMAD.MOV.U32 R216, RZ, RZ, R24 ;  /* 0x000000ffffd87224 */ /* 0x002fc600078e0018 */
[----:B------:R-:W4:Y:S04]  /*267f0*/  LDL.LU R217, [R1+0xf5c] ;  /* 0x000f5c0001d97983 */ /* 0x000f280000300800 */
[----:B------:R1:W-:Y:S01]  /*26800*/  STS.U8 [R18+UR46+0x7280], R211 ;  /* 0x007280d312007988 */ /* 0x0003e2000800002e */
[----:B0-----:R-:W-:-:S03]  /*26810*/  IMAD.MOV.U32 R210, RZ, RZ, R213 ;  /* 0x000000ffffd27224 */ /* 0x001fc600078e00d5 */
[----:B------:R-:W4:Y:S01]  /*26820*/  LDL.LU R24, [R1+0x1f6c] ;  /* 0x001f6c0001187983 */ /* 0x000f220000300800 */
[----:B------:R-:W-:Y:S02]  /*26830*/  IMAD.MOV.U32 R213, RZ, RZ, R231 ;  /* 0x000000ffffd57224 */ /* 0x000fe400078e00e7 */
[----:B------:R-:W-:Y:S01]  /*26840*/  IMAD.MOV.U32 R231, RZ, RZ, R235 ;  /* 0x000000ffffe77224 */ /* 0x000fe200078e00eb */
[----:B------:R-:W4:Y:S01]  /*26850*/  LDL.LU R25, [R1+0x1f68] ;  /* 0x001f680001197983 */ /* 0x000f220000300800 */
[----:B-1----:R-:W-:-:S03]  /*26860*/  IMAD.MOV.U32 R211, RZ, RZ, R215 ;  /* 0x000000ffffd37224 */ /* 0x002fc600078e00d7 */
[----:B------:R0:W-:Y:S01]  /*26870*/  STS.U8 [R18+UR46+0x6c80], R214 ;  /* 0x006c80d612007988 */ /* 0x0001e2000800002e */
[----:B------:R-:W-:Y:S02]  /*26880*/  IMAD.MOV.U32 R215, RZ, RZ, R232 ;  /* 0x000000ffffd77224 */ /* 0x000fe400078e00e8 */
[----:B------:R-:W-:Y:S02]  /*26890*/  IMAD.MOV.U32 R235, RZ, RZ, R4 ;  /* 0x000000ffffeb7224 */ /* 0x000fe400078e0004 */
[----:B------:R-:W-:Y:S01]  /*268a0*/  IMAD.MOV.U32 R232, RZ, RZ, R5 ;  /* 0x000000ffffe87224 */ /* 0x000fe200078e0005 */
[----:B0-----:R-:W4:Y:S04]  /*268b0*/  LDL.LU R214, [R1+0xf40] ;  /* 0x000f400001d67983 */ /* 0x001f280000300800 */
[----:B------:R-:W3:Y:S04]  /*268c0*/  LDL R5, [R1+0x1698] ;  /* 0x0016980001057983 */ /* 0x000ee80000100800 */
[----:B------:R-:W3:Y:S04]  /*268d0*/  LDL R4, [R1+0x1a9c] ;  /* 0x001a9c0001047983 */ /* 0x000ee80000100800 */
[----:B------:R0:W-:Y:S04]  /*268e0*/  STS.U8 [R18+UR46+0x7c80], R206 ;  /* 0x007c80ce12007988 */ /* 0x0001e8000800002e */
[----:B------:R1:W-:Y:S01]  /*268f0*/  STS.U8 [R18+UR46+0x7680], R209 ;  /* 0x007680d112007988 */ /* 0x0003e2000800002e */
[----:B0-----:R-:W-:-:S03]  /*26900*/  PRMT R206, RZ, 0x7610, R206 ;  /* 0x00007610ffce7816 */ /* 0x001fc600000000ce */
[----:B------:R0:W-:Y:S04]  /*26910*/  STS.U8 [R18+UR46+0x7880], R208 ;  /* 0x007880d012007988 */ /* 0x0001e8000800002e */
[----:B-1----:R-:W4:Y:S04]  /*26920*/  LDL.LU R209, [R1+0xf7c] ;  /* 0x000f7c0001d17983 */ /* 0x002f280000300800 */
[----:B------:R1:W-:Y:S04]  /*26930*/  STS.U8 [R18+UR46+0x7a80], R207 ;  /* 0x007a80cf12007988 */ /* 0x0003e8000800002e */
[----:B0-----:R-:W4:Y:S04]  /*26940*/  LDL.LU R208, [R1+0xf60] ;  /* 0x000f600001d07983 */ /* 0x001f280000300800 */
[----:B------:R-:W-:Y:S04]  /*26950*/  STS.U8 [R18+UR46+0x7080], R212 ;  /* 0x007080d412007988 */ /* 0x000fe8000800002e */
[----:B-1----:R-:W4:Y:S04]  /*26960*/  LDL.LU R207, [R1+0xf9c] ;  /* 0x000f9c0001cf7983 */ /* 0x002f280000300800 */
[----:B------:R0:W-:Y:S04]  /*26970*/  STS.U8 [R18+UR46+0x7e80], R205 ;  /* 0x007e80cd12007988 */ /* 0x0001e8000800002e */
[----:B0-----:R-:W4:Y:S04]  /*26980*/  LDL.LU R18, [R1+0xfbc] ;  /* 0x000fbc0001127983 */ /* 0x001f280000300800 */
[----:B---3--:R0:W3:Y:S04]  /*26990*/  @!P0 LDG.E.U8 R206, desc[UR44][R4.64] ;  /* 0x0000002c04ce8981 */ /* 0x0080e8000c1e1100 */
[----:B------:R-:W0:Y:S04]  /*269a0*/  LDL R4, [R1+0x1688] ;  /* 0x0016880001047983 */ /* 0x000e280000100800 */
[----:B------:R-:W0:Y:S01]  /*269b0*/  LDL R5, [R1+0x1a8c] ;  /* 0x001a8c0001057983 */ /* 0x000e220000100800 */
[----:B------:R-:W-:Y:S01]  /*269c0*/  PRMT R205, RZ, 0x7610, R205 ;  /* 0x00007610ffcd7816 */ /* 0x000fe200000000cd */
[----:B------:R-:W1:Y:S01]  /*269d0*/  S2R R17, SR_TID.X ;  /* 0x0000000000117919 */ /* 0x000e620000002100 */
[----:B0-----:R-:W-:-:S04]  /*269e0*/  @!P0 LOP3.LUT R5, R5, R4, RZ, 0x3c, !PT ;  /* 0x0000000405058212 */ /* 0x001fc800078e3cff */
[----:B------:R-:W-:-:S04]  /*269f0*/  @!P0 LOP3.LUT R4, R5, R4, RZ, 0x3c, !PT ;  /* 0x0000000405048212 */ /* 0x000fc800078e3cff */
[----:B------:R-:W-:-:S05]  /*26a00*/  @!P0 LOP3.LUT R5, R5, R4, RZ, 0x3c, !PT ;  /* 0x0000000405058212 */ /* 0x000fca00078e3cff */
[----:B------:R0:W3:Y:S04]  /*26a10*/  @!P0 LDG.E.U8 R205, desc[UR44][R4.64] ;  /* 0x0000002c04cd8981 */ /* 0x0000e8000c1e1100 */
[----:B------:R-:W0:Y:S04]  /*26a20*/  LDL R4, [R1+0x1a6c] ;  /* 0x001a6c0001047983 */ /* 0x000e280000100800 */
[----:B------:R-:W0:Y:S01]  /*26a30*/  LDL R5, [R1+0x1a70] ;  /* 0x001a700001057983 */ /* 0x000e220000100800 */
[----:B-1----:R-:W-:-:S04]  /*26a40*/  LOP3.LUT R17, R17, 0x7f, RZ, 0xc0, !PT ;  /* 0x0000007f11117812 */ /* 0x002fc800078ec0ff */
[----:B------:R-:W-:-:S05]  /*26a50*/  LOP3.LUT R17, R17, 0x20, RZ, 0x3c, !PT ;  /* 0x0000002011117812 */ /* 0x000fca00078e3cff */
[----:B------:R1:W-:Y:S02]  /*26a60*/  STS.U8 [R17+UR46+0x100], R204 ;  /* 0x000100cc11007988 */ /* 0x0003e4000800002e */
[----:B-1----:R-:W-:Y:S02]  /*26a70*/  PRMT R204, RZ, 0x7610, R204 ;  /* 0x00007610ffcc7816 */ /* 0x002fe400000000cc */
[----:B0-----:R-:W-:-:S04]  /*26a80*/  @!P0 LOP3.LUT R5, R5, R4, RZ, 0x3c, !PT ;  /* 0x0000000405058212 */ /* 0x001fc800078e3cff */
[----:B------:R-:W-:-:S04]  /*26a90*/  @!P0 LOP3.LUT R4, R5, R4, RZ, 0x3c, !PT ;  /* 0x0000000405048212 */ /* 0x000fc800078e3cff */
[----:B------:R-:W-:-:S05]  /*26aa0*/  @!P0 LOP3.LUT R5, R5, R4, RZ, 0x3c, !PT ;  /* 0x0000000405058212 */ /* 0x000fca00078e3cff */
[----:B------:R0:W3:Y:S04]  /*26ab0*/  @!P0 LDG.E.U8 R204, desc[UR44][R4.64] ;  /* 0x0000002c04cc8981 */ /* 0x0000e8000c1e1100 */
[----:B------:R-:W0:Y:S04]  /*26ac0*/  LDL R4, [R1+0x1a4c] ;  /* 0x001a4c0001047983 */ /* 0x000e280000100800 */
[----:B------:R-:W0:Y:S04]  /*26ad0*/  LDL R5, [R1+0x1a50] ;  /* 0x001a500001057983 */ /* 0x000e280000100800 */
[----:B------:R1:W-:Y:S02]  /*26ae0*/  STS.U8 [R17+UR46+0x300], R203 ;  /* 0x000300cb11007988 */ /* 0x0003e4000800002e */
[----:B-1----:R-:W-:-:S02]  /*26af0*/  PRMT R203, RZ, 0x7610, R203 ;  /* 0x00007610ffcb7816 */ /* 0x002fc400000000cb */
        /* <DEDUP_REMOVED lines=117> */
[----:B------:R1:W-:Y:S04]  /*27250*/  STS.U8 [R17+UR46+0x2100], R187 ;  /* 0x002100bb11007988 */ /* 0x0003e8000800002e */
[----:B------:R2:W-:Y:S01]  /*27260*/  STS.U8 [R17+UR46+0x2300], R186 ;  /* 0x002300ba11007988 */ /* 0x0005e2000800002e */
[----:B-1----:R-:W-:-:S02]  /*27270*/  PRMT R187, RZ, 0x7610, R187 ;  /* 0x00007610ffbb7816 */ /* 0x002fc400000000bb */
[----:B--2---:R-:W-:Y:S01]  /*27280*/  PRMT R186, RZ, 0x7610, R186 ;  /* 0x00007610ffba7816 */ /* 0x004fe200000000ba */
[----:B------:R1:W-:Y:S02]  /*27290*/  STS.U8 [R17+UR46+0x2500], R185 ;  /* 0x002500b911007988 */ /* 0x0003e4000800002e */
[----:B-1----:R-:W-:Y:S01]  /*272a0*/  PRMT R185, RZ, 0x7610, R185 ;  /* 0x00007610ffb97816 */ /* 0x002fe200000000b9 */
[----:B0-----:R-:W-:Y:S02]  /*272b0*/  @!P0 IMAD.MOV.U32 R4, RZ, RZ, R5 ;  /* 0x000000ffff048224 */ /* 0x001fe400078e0005 */
[----:B------:R-:W-:-:S05]  /*272c0*/  @!P0 IMAD.MOV.U32 R5, RZ, RZ, R132 ;  /* 0x000000ffff058224 */ /* 0x000fca00078e0084 */
[----:B------:R0:W2:Y:S02]  /*272d0*/  @!P0 LDG.E.U8 R187, desc[UR44][R4.64] ;  /* 0x0000002c04bb8981 */ /* 0x0000a4000c1e1100 */
[----:B0-----:R-:W-:Y:S02]  /*272e0*/  @!P0 IMAD.MOV.U32 R4, RZ, RZ, R129 ;  /* 0x000000ffff048224 */ /* 0x001fe400078e0081 */
[----:B------:R-:W-:-:S05]  /*272f0*/  @!P0 IMAD.MOV.U32 R5, RZ, RZ, R140 ;  /* 0x000000ffff058224 */ /* 0x000fca00078e008c */
[----:B------:R0:W2:Y:S02]  /*27300*/  @!P0 LDG.E.U8 R186, desc[UR44][R4.64] ;  /* 0x0000002c04ba8981 */ /* 0x0000a4000c1e1100 */
[----:B0-----:R-:W-:Y:S02]  /*27310*/  @!P0 IMAD.MOV.U32 R4, RZ, RZ, R137 ;  /* 0x000000ffff048224 */ /* 0x001fe400078e0089 */
[----:B------:R-:W-:-:S05]  /*27320*/  @!P0 IMAD.MOV.U32 R5, RZ, RZ, R148 ;  /* 0x000000ffff058224 */ /* 0x000fca00078e0094 */
[----:B------:R0:W2:Y:S04]  /*27330*/  @!P0 LDG.E.U8 R185, desc[UR44][R4.64] ;  /* 0x0000002c04b98981 */ /* 0x0000a8000c1e1100 */
[----:B------:R-:W3:Y:S04]  /*27340*/  LDL R5, [R1+0x180c] ;  /* 0x00180c0001057983 */ /* 0x000ee80000100800 */
[----:B------:R1:W-:Y:S04]  /*27350*/  STL.64 [R1+0x1d50], R150 ;  /* 0x001d509601007387 */ /* 0x0003e80000100a00 */
[----:B-1----:R-:W2:Y:S04]  /*27360*/  LDL R150, [R1+0x17ec] ;  /* 0x0017ec0001967983 */ /* 0x002ea80000100800 */
[----:B------:R-:W2:Y:S04]  /*27370*/  LDL R151, [R1+0x17f0] ;  /* 0x0017f00001977983 */ /* 0x000ea80000100800 */
[----:B------:R-:W-:Y:S04]  /*27380*/  STL.64 [R1+0x1d48], R148 ;  /* 0x001d489401007387 */ /* 0x000fe80000100a00 */
        /* <DEDUP_REMOVED lines=51> */
[----:B----4-:R-:W-:Y:S04]  /*276c0*/  STL.64 [R1+0x1ba8], R44 ;  /* 0x001ba82c01007387 */ /* 0x010fe80000100a00 */
        /* <DEDUP_REMOVED lines=9> */
[----:B------:R1:W-:Y:S04]  /*27760*/  STL.64 [R1+0x1b58], R24 ;  /* 0x001b581801007387 */ /* 0x0003e80000100a00 */
[----:B-1----:R-:W4:Y:S04]  /*27770*/  LDL R25, [R1+0x17cc] ;  /* 0x0017cc0001197983 */ /* 0x002f280000100800 */
[----:B------:R-:W4:Y:S01]  /*27780*/  LDL R24, [R1+0x17d0] ;  /* 0x0017d00001187983 */ /* 0x000f220000100800 */
[----:B0-----:R-:W-:-:S03]  /*27790*/  @!P0 IMAD.MOV.U32 R4, RZ, RZ, R145 ;  /* 0x000000ffff048224 */ /* 0x001fc600078e0091 */
[----:B------:R0:W-:Y:S04]  /*277a0*/  STS.U8 [R17+UR46+0x2700], R184 ;  /* 0x002700b811007988 */ /* 0x0001e8000800002e */
[----:B------:R1:W-:Y:S01]  /*277b0*/  STS.U8 [R17+UR46+0x2900], R183 ;  /* 0x002900b711007988 */ /* 0x0003e2000800002e */
[----:B0-----:R-:W-:Y:S02]  /*277c0*/  PRMT R184, RZ, 0x7610, R184 ;  /* 0x00007610ffb87816 */ /* 0x001fe400000000b8 */
[----:B-1----:R-:W-:-:S04]  /*277d0*/  PRMT R183, RZ, 0x7610, R183 ;  /* 0x00007610ffb77816 */ /* 0x002fc800000000b7 */
[----:B---3--:R2:W3:Y:S02]  /*277e0*/  @!P0 LDG.E.U8 R184, desc[UR44][R4.64] ;  /* 0x0000002c04b88981 */ /* 0x0084e4000c1e1100 */
[----:B--2---:R-:W-:Y:S02]  /*277f0*/  @!P0 IMAD.MOV.U32 R5, RZ, RZ, R150 ;  /* 0x000000ffff058224 */ /* 0x004fe400078e0096 */
[----:B------:R-:W-:-:S05]  /*27800*/  @!P0 IMAD.MOV.U32 R4, RZ, RZ, R151 ;  /* 0x000000ffff048224 */ /* 0x000fca00078e0097 */
[----:B------:R4:W2:Y:S02]  /*27810*/  @!P0 LDG.E.U8 R183, desc[UR44][R4.64] ;  /* 0x0000002c04b78981 */ /* 0x0008a4000c1e1100 */
[----:B----4-:R-:W-:Y:S02]  /*27820*/  @!P0 IMAD.MOV.U32 R5, RZ, RZ, R25 ;  /* 0x000000ffff058224 */ /* 0x010fe400078e0019 */
[----:B------:R-:W4:Y:S01]  /*27830*/  LDL R25, [R1+0x17ac] ;  /* 0x0017ac0001197983 */ /* 0x000f220000100800 */
[----:B------:R-:W-:-:S03]  /*27840*/  @!P0 IMAD.MOV.U32 R4, RZ, RZ, R24 ;  /* 0x000000ffff048224 */ /* 0x000fc600078e0018 */
[----:B------:R-:W3:Y:S04]  /*27850*/  LDL R24, [R1+0x17b0] ;  /* 0x0017b00001187983 */ /* 0x000ee80000100800 */
[----:B------:R0:W-:Y:S02]  /*27860*/  STS.U8 [R17+UR46+0x2b00], R182 ;  /* 0x002b00b611007988 */ /* 0x0001e4000800002e */
[----:B0-----:R-:W-:-:S06]  /*27870*/  PRMT R182, RZ, 0x7610, R182 ;  /* 0x00007610ffb67816 */ /* 0x001fcc00000000b6 */
[----:B------:R4:W2:Y:S02]  /*27880*/  @!P0 LDG.E.U8 R182, desc[UR44][R4.64] ;  /* 0x0000002c04b68981 */ /* 0x0008a4000c1e1100 */
[----:B----4-:R-:W-:Y:S02]  /*27890*/  @!P0 IMAD.MOV.U32 R5, RZ, RZ, R25 ;  /* 0x000000ffff058224 */ /* 0x010fe400078e0019 */
[----:B------:R-:W4:Y:S01]  /*278a0*/  LDL R25, [R1+0x178c] ;  /* 0x00178c0001197983 */ /* 0x000f220000100800 */
[----:B---3--:R-:W-:-:S03]  /*278b0*/  @!P0 IMAD.MOV.U32 R4, RZ, RZ, R24 ;  /* 0x000000ffff048224 */ /* 0x008fc600078e0018 */
        /* <DEDUP_REMOVED lines=190> */
[----:B------:R0:W-:Y:S04]  /*284a0*/  STS.U8 [R17+UR46+0x6300], R154 ;  /* 0x0063009a11007988 */ /* 0x0001e8000800002e */
[----:B------:R1:W-:Y:S01]  /*284b0*/  STS.U8 [R17+UR46+0x6500], R153 ;  /* 0x0065009911007988 */ /* 0x0003e2000800002e */
[----:B0-----:R-:W-:Y:S02]  /*284c0*/  PRMT R154, RZ, 0x7610, R154 ;  /* 0x00007610ff9a7816 */ /* 0x001fe4000000009a */
[----:B-1----:R-:W-:-:S04]  /*284d0*/  PRMT R153, RZ, 0x7610, R153 ;  /* 0x00007610ff997816 */ /* 0x002fc80000000099 */
[----:B------:R4:W2:Y:S02]  /*284e0*/  @!P0 LDG.E.U8 R154, desc[UR44][R4.64] ;  /* 0x0000002c049a8981 */ /* 0x0008a4000c1e1100 */
[----:B----4-:R-:W-:Y:S02]  /*284f0*/  @!P0 IMAD.MOV.U32 R5, RZ, RZ, R25 ;  /* 0x000000ffff058224 */ /* 0x010fe400078e0019 */
[----:B------:R-:W4:Y:S01]  /*28500*/  LDL R25, [R1+0xffc] ;  /* 0x000ffc0001197983 */ /* 0x000f220000100800 */
[----:B---3--:R-:W-:-:S03]  /*28510*/  @!P0 IMAD.MOV.U32 R4, RZ, RZ, R24 ;  /* 0x000000ffff048224 */ /* 0x008fc600078e0018 */
[----:B------:R-:W3:Y:S04]  /*28520*/  LDL R24, [R1+0x1000] ;  /* 0x0010000001187983 */ /* 0x000ee80000100800 */
[----:B------:R0:W2:Y:S04]  /*28530*/  @!P0 LDG.E.U8 R153, desc[UR44][R4.64] ;  /* 0x0000002c04998981 */ /* 0x0000a8000c1e1100 */
[----:B------:R1:W-:Y:S01]  /*28540*/  STL [R1+0x1ae4], R250 ;  /* 0x001ae4fa01007387 */ /* 0x0003e20000100800 */
[----:B0-----:R-:W-:-:S03]  /*28550*/  @!P0 IMAD.MOV.U32 R5, RZ, RZ, R250 ;  /* 0x000000ffff058224 */ /* 0x001fc600078e00fa */
[----:B-1----:R-:W2:Y:S01]  /*28560*/  LDL.LU R250, [R1+0xfe0] ;  /* 0x000fe00001fa7983 */ /* 0x002ea20000300800 */
[----:B------:R-:W-:-:S03]  /*28570*/  @!P0 IMAD.MOV.U32 R4, RZ, RZ, R244 ;  /* 0x000000ffff048224 */ /* 0x000fc600078e00f4 */
[----:B------:R0:W-:Y:S04]  /*28580*/  STS.U8 [R17+UR46+0x6700], R152 ;  /* 0x0067009811007988 */ /* 0x0001e8000800002e */
[----:B------:R1:W-:Y:S01]  /*28590*/  STS.U8 [R17+UR46+0x6900], R23 ;  /* 0x0069001711007988 */ /* 0x0003e2000800002e */
[----:B0-----:R-:W-:Y:S02]  /*285a0*/  PRMT R152, RZ, 0x7610, R152 ;  /* 0x00007610ff987816 */ /* 0x001fe40000000098 */
[----:B-1----:R-:W-:-:S04]  /*285b0*/  PRMT R23, RZ, 0x7610, R23 ;  /* 0x00007610ff177816 */ /* 0x002fc80000000017 */
[----:B------:R4:W2:Y:S04]  /*285c0*/  @!P0 LDG.E.U8 R152, desc[UR44][R4.64] ;  /* 0x0000002c04988981 */ /* 0x0008a8000c1e1100 */
[----:B------:R0:W-:Y:S04]  /*285d0*/  STS.U8 [R17+UR46+0x6b00], R22 ;  /* 0x006b001611007988 */ /* 0x0001e8000800002e */
[----:B------:R1:W-:Y:S01]  /*285e0*/  STS.U8 [R17+UR46+0x6d00], R21 ;  /* 0x006d001511007988 */ /* 0x0003e2000800002e */
[----:B0-----:R-:W-:Y:S02]  /*285f0*/  PRMT R22, RZ, 0x7610, R22 ;  /* 0x00007610ff167816 */ /* 0x001fe40000000016 */
[----:B-1----:R-:W-:Y:S01]  /*28600*/  PRMT R21, RZ, 0x7610, R21 ;  /* 0x00007610ff157816 */ /* 0x002fe20000000015 */
[----:B------:R0:W-:Y:S04]  /*28610*/  STS.U8 [R17+UR46+0x6f00], R20 ;  /* 0x006f001411007988 */ /* 0x0001e8000800002e */
[----:B------:R1:W-:Y:S01]  /*28620*/  STS.U8 [R17+UR46+0x7100], R19 ;  /* 0x0071001311007988 */ /* 0x0003e2000800002e */
[----:B0-----:R-:W-:-:S02]  /*28630*/  PRMT R20, RZ, 0x7610, R20 ;  /* 0x00007610ff147816 */ /* 0x001fc40000000014 */
[----:B-1----:R-:W-:Y:S01]  /*28640*/  PRMT R19, RZ, 0x7610, R19 ;  /* 0x00007610ff137816 */ /* 0x002fe20000000013 */
        /* <DEDUP_REMOVED lines=12> */
[----:B----4-:R-:W-:Y:S02]  /*28710*/  @!P0 IMAD.MOV.U32 R5, RZ, RZ, R25 ;  /* 0x000000ffff058224 */ /* 0x010fe400078e0019 */
[----:B---3--:R-:W-:-:S02]  /*28720*/  @!P0 IMAD.MOV.U32 R4, RZ, RZ, R24 ;  /* 0x000000ffff048224 */ /* 0x008fc400078e0018 */
[----:B------:R-:W3:Y:S04]  /*28730*/  LDL.LU.64 R24, [R1+0xc00] ;  /* 0x000c000001187983 */ /* 0x000ee80000300a00 */
[----:B------:R0:W4:Y:S04]  /*28740*/  @!P0 LDG.E.U8 R23, desc[UR44][R4.64] ;  /* 0x0000002c04178981 */ /* 0x000128000c1e1100 */
[----:B------:R-:W3:Y:S04]  /*28750*/  LDL.LU.64 R26, [R1+0xc08] ;  /* 0x000c0800011a7983 */ /* 0x000ee80000300a00 */
[----:B------:R-:W3:Y:S01]  /*28760*/  LDL.LU.64 R28, [R1+0xc10] ;  /* 0x000c1000011c7983 */ /* 0x000ee20000300a00 */
[----:B0-----:R-:W-:-:S02]  /*28770*/  @!P0 IMAD.MOV.U32 R5, RZ, RZ, R2 ;  /* 0x000000ffff058224 */ /* 0x001fc400078e0002 */
[----:B--2---:R-:W-:Y:S01]  /*28780*/  @!P0 IMAD.MOV.U32 R4, RZ, RZ, R250 ;  /* 0x000000ffff048224 */ /* 0x004fe200078e00fa */
[----:B------:R-:W3:Y:S04]  /*28790*/  LDL.LU.64 R30, [R1+0xc18] ;  /* 0x000c1800011e7983 */ /* 0x000ee80000300a00 */
[----:B------:R0:W2:Y:S04]  /*287a0*/  @!P0 LDG.E.U8 R22, desc[UR44][R4.64] ;  /* 0x0000002c04168981 */ /* 0x0000a8000c1e1100 */
[----:B------:R-:W3:Y:S04]  /*287b0*/  LDL.LU.64 R32, [R1+0xc20] ;  /* 0x000c200001207983 */ /* 0x000ee80000300a00 */
[----:B------:R-:W3:Y:S01]  /*287c0*/  LDL.LU.64 R34, [R1+0xc28] ;  /* 0x000c280001227983 */ /* 0x000ee20000300a00 */
[----:B0-----:R-:W-:-:S02]  /*287d0*/  @!P0 IMAD.MOV.U32 R4, RZ, RZ, R0 ;  /* 0x000000ffff048224 */ /* 0x001fc400078e0000 */
[----:B------:R-:W-:Y:S01]  /*287e0*/  @!P0 IMAD.MOV.U32 R5, RZ, RZ, R18 ;  /* 0x000000ffff058224 */ /* 0x000fe200078e0012 */
[----:B------:R-:W3:Y:S04]  /*287f0*/  LDL.LU.64 R36, [R1+0xc30] ;  /* 0x000c300001247983 */ /* 0x000ee80000300a00 */
[----:B------:R0:W3:Y:S04]  /*28800*/  @!P0 LDG.E.U8 R21, desc[UR44][R4.64] ;  /* 0x0000002c04158981 */ /* 0x0000e8000c1e1100 */
        /* <DEDUP_REMOVED lines=47> */
[----:B------:R-:W3:Y:S04]  /*28b00*/  @!P0 LDG.E.U8 R6, desc[UR44][R4.64] ;  /* 0x0000002c04068981 */ /* 0x000ee8000c1e1100 */
[----:B------:R-:W3:Y:S04]  /*28b10*/  LDL.LU.64 R86, [R1+0xcf8] ;  /* 0x000cf80001567983 */ /* 0x000ee80000300a00 */
        /* <DEDUP_REMOVED lines=31> */
[----:B------:R-:W3:Y:S01]  /*28d10*/  LDL.LU.64 R150, [R1+0xdf8] ;  /* 0x000df80001967983 */ /* 0x000ee20000300a00 */
[----:B------:R-:W-:-:S02]  /*28d20*/  IMAD.MOV.U32 R212, RZ, RZ, R16 ;  /* 0x000000ffffd47224 */ /* 0x000fc400078e0010 */
[----:B------:R-:W0:Y:S01]  /*28d30*/  S2R R16, SR_TID.X ;  /* 0x0000000000107919 */ /* 0x000e220000002100 */
[----:B------:R-:W-:Y:S01]  /*28d40*/  STS.U8 [R17+UR46+0x7f00], R152 ;  /* 0x007f009811007988 */ /* 0x000fe2000800002e */
[----:B0-----:R-:W-:-:S04]  /*28d50*/  LOP3.LUT R16, R16, 0x7f, RZ, 0xc0, !PT ;  /* 0x0000007f10107812 */ /* 0x001fc800078ec0ff */
[----:B------:R-:W-:-:S05]  /*28d60*/  LOP3.LUT R16, R16, 0x30, RZ, 0x3c, !PT ;  /* 0x0000003010107812 */ /* 0x000fca00078e3cff */
[----:B------:R-:W-:Y:S04]  /*28d70*/  STS.U8 [R16+UR46+0x180], R206 ;  /* 0x000180ce10007988 */ /* 0x000fe8000800002e */
        /* <DEDUP_REMOVED lines=52> */
[----:B----4-:R-:W-:Y:S04]  /*290c0*/  STS.U8 [R16+UR46+0x6b80], R23 ;  /* 0x006b801710007988 */ /* 0x010fe8000800002e */
[----:B--2---:R-:W-:Y:S04]  /*290d0*/  STS.U8 [R16+UR46+0x6d80], R22 ;  /* 0x006d801610007988 */ /* 0x004fe8000800002e */
[----:B---3--:R-:W-:Y:S04]  /*290e0*/  STS.U8 [R16+UR46+0x6f80], R21 ;  /* 0x006f801510007988 */ /* 0x008fe8000800002e */
[----:B------:R-:W-:Y:S04]  /*290f0*/  STS.U8 [R16+UR46+0x7180], R20 ;  /* 0x0071801410007988 */ /* 0x000fe8000800002e */
[----:B------:R-:W-:Y:S04]  /*29100*/  STS.U8 [R16+UR46+0x7380], R19 ;  /* 0x0073801310007988 */ /* 0x000fe8000800002e */
[----:B------:R-:W-:Y:S04]  /*29110*/  STS.U8 [R16+UR46+0x7580], R11 ;  /* 0x0075800b10007988 */ /* 0x000fe8000800002e */
[----:B------:R-:W-:Y:S04]  /*29120*/  STS.U8 [R16+UR46+0x7780], R10 ;  /* 0x0077800a10007988 */ /* 0x000fe8000800002e */
[----:B------:R-:W-:Y:S04]  /*29130*/  STS.U8 [R16+UR46+0x7980], R9 ;  /* 0x0079800910007988 */ /* 0x000fe8000800002e */
[----:B------:R-:W-:Y:S04]  /*29140*/  STS.U8 [R16+UR46+0x7b80], R8 ;  /* 0x007b800810007988 */ /* 0x000fe8000800002e */
[----:B------:R-:W-:Y:S04]  /*29150*/  STS.U8 [R16+UR46+0x7d80], R7 ;  /* 0x007d800710007988 */ /* 0x000fe8000800002e */
[----:B------:R-:W-:Y:S01]  /*29160*/  STS.U8 [R16+UR46+0x7f80], R6 ;  /* 0x007f800610007988 */ /* 0x000fe2000800002e */
[----:B------:R0:W-:Y:S06]  /*29170*/  MEMBAR.ALL.CTA ;  /* 0x0000000000007992 */ /* 0x0001ec0000008000 */
[----:B0-----:R-:W0:Y:S02]  /*29180*/  FENCE.VIEW.ASYNC.S ;  /* 0x00000000000073c6 */ /* 0x001e240000000000 */
[----:B0-----:R-:W-:Y:S06]  /*29190*/  BAR.SYNC.DEFER_BLOCKING 0x0 ;  /* 0x0000000000007b1d */ /* 0x001fec0000010000 */
[----:B------:R-:W-:-:S06]  /*291a0*/  WARPGROUP.ARRIVE ;  /* 0x00000000000079c5 */ /* 0x000fcc0000000000 */
[----:B------:R-:W-:Y:S03]  /*291b0*/  QGMMA.64x256x32.F32.E4M3.E4M3 R24, gdesc[UR28], R24, gsb0 ;  /* 0x03e000001c1879f3 */ /* 0x000fe60008000818 */
[----:B------:R-:W-:Y:S02]  /*291c0*/  WARPGROUP.DEPBAR.LE gsb0, 0x0 ;  /* 0x00008000000079c5 */ /* 0x000fe40000010000 */
[----:B------:R-:W-:-:S15]  /*291d0*/  WARPGROUP.ARRIVE ;  /* 0x00000000000079c5 */ /* 0x000fde0000000000 */
[----:B------:R-:W-:-:S08]  /*291e0*/  NOP ;  /* 0x0000000000007918 */ /* 0x000fd00000000000 */
[----:B------:R-:W-:Y:S03]  /*291f0*/  QGMMA.64x256x32.F32.E4M3.E4M3 R24, gdesc[UR8], R24, gsb0 ;  /* 0x03e00000081879f3 */ /* 0x000fe60008000818 */
[----:B------:R-:W-:Y:S02]  /*29200*/  WARPGROUP.DEPBAR.LE gsb0, 0x0 ;  /* 0x00008000000079c5 */ /* 0x000fe40000010000 */
[----:B------:R0:W-:Y:S04]  /*29210*/  STL.64 [R1+0xc00], R24 ;  /* 0x000c001801007387 */ /* 0x0001e80000100a00 */
        /* <DEDUP_REMOVED lines=63> */
[----:B0-----:R-:W4:Y:S04]  /*29610*/  LDL.LU.64 R24, [R1+0x400] ;  /* 0x0004000001187983 */ /* 0x001f280000300a00 */
[----:B-1----:R-:W4:Y:S04]  /*29620*/  LDL.LU.64 R26, [R1+0x408] ;  /* 0x00040800011a7983 */ /* 0x002f280000300a00 */
[----:B--2---:R-:W2:Y:S04]  /*29630*/  LDL.LU.64 R28, [R1+0x410] ;  /* 0x00041000011c7983 */ /* 0x004ea80000300a00 */
[----:B---3--:R-:W3:Y:S04]  /*29640*/  LDL.LU.64 R30, [R1+0x418] ;  /* 0x00041800011e7983 */ /* 0x008ee80000300a00 */
[----:B----4-:R-:W4:Y:S04]  /*29650*/  LDL.LU.64 R32, [R1+0x420] ;  /* 0x0004200001207983 */ /* 0x010f280000300a00 */
[----:B------:R-:W2:Y:S04]  /*29660*/  LDL.LU.64 R34, [R1+0x428] ;  /* 0x0004280001227983 */ /* 0x000ea80000300a00 */
[----:B------:R-:W3:Y:S04]  /*29670*/  LDL.LU.64 R36, [R1+0x430] ;  /* 0x0004300001247983 */ /* 0x000ee80000300a00 */
[----:B------:R-:W4:Y:S04]  /*29680*/  LDL.LU.64 R38, [R1+0x438] ;  /* 0x0004380001267983 */ /* 0x000f280000300a00 */
        /* <DEDUP_REMOVED lines=56> */
[----:B---3--:R-:W-:Y:S04]  /*29a10*/  STL.64 [R1+0x1f60], R150 ;  /* 0x001f609601007387 */ /* 0x008fe80000100a00 */
[----:B--2---:R-:W-:Y:S04]  /*29a20*/  STL.64 [R1+0x1f58], R148 ;  /* 0x001f589401007387 */ /* 0x004fe80000100a00 */
        /* <DEDUP_REMOVED lines=44> */
[----:B0-----:R-:W2:Y:S04]  /*29cf0*/  LDL.LU.64 R60, [R1+0xa00] ;  /* 0x000a0000013c7983 */ /* 0x001ea80000300a00 */
[----:B------:R-:W2:Y:S04]  /*29d00*/  LDL.LU.64 R62, [R1+0xa08] ;  /* 0x000a0800013e7983 */ /* 0x000ea80000300a00 */
        /* <DEDUP_REMOVED lines=61> */
[----:B------:R-:W2:Y:S01]  /*2a0e0*/  LDL.LU.64 R186, [R1+0xbf8] ;  /* 0x000bf80001ba7983 */ /* 0x000ea20000300a00 */
[----:B------:R-:W-:Y:S01]  /*2a0f0*/  UMOV UR36, UR28 ;  /* 0x0000001c00247c82 */ /* 0x000fe20008000000 */
[----:B------:R-:W-:Y:S01]  /*2a100*/  UMOV UR37, UR29 ;  /* 0x0000001d00257c82 */ /* 0x000fe20008000000 */
[----:B------:R-:W-:Y:S01]  /*2a110*/  UMOV UR32, UR8 ;  /* 0x0000000800207c82 */ /* 0x000fe20008000000 */
[----:B------:R-:W-:Y:S01]  /*2a120*/  UMOV UR33, UR9 ;  /* 0x0000000900217c82 */ /* 0x000fe20008000000 */
[----:B--2---:R-:W-:-:S06]  /*2a130*/  WARPGROUP.ARRIVE ;  /* 0x00000000000079c5 */ /* 0x004fcc0000000000 */
[----:B------:R-:W-:Y:S01]  /*2a140*/  QGMMA.64x256x32.F32.E4M3.E4M3 R60, gdesc[UR36], R60, gsb0 ;  /* 0x03e00000243c79f3 */ /* 0x000fe2000800083c */
        /* <DEDUP_REMOVED lines=17> */
[----:B------:R0:W-:Y:S01]  /*2a260*/  STL.64 [R1+0x1d68], R24 ;  /* 0x001d681801007387 */ /* 0x0001e20000100a00 */
[----:B------:R-:W-:-:S02]  /*2a270*/  WARPGROUP.DEPBAR.LE gsb0, 0x0 ;  /* 0x00008000000079c5 */ /* 0x000fc40000010000 */
[----:B------:R-:W-:-:S06]  /*2a280*/  WARPGROUP.ARRIVE ;  /* 0x00000000000079c5 */ /* 0x000fcc0000000000 */
        /* <DEDUP_REMOVED lines=66> */
[----:B0-----:R-:W4:Y:S04]  /*2a6b0*/  LDL.LU.64 R24, [R1+0x800] ;  /* 0x0008000001187983 */ /* 0x001f280000300a00 */
[----:B------:R-:W4:Y:S04]  /*2a6c0*/  LDL.LU.64 R26, [R1+0x808] ;  /* 0x00080800011a7983 */ /* 0x000f280000300a00 */
        /* <DEDUP_REMOVED lines=16> */
[----:B-1----:R-:W4:Y:S04]  /*2a7d0*/  LDL.LU.64 R60, [R1+0x890] ;  /* 0x00089000013c7983 */ /* 0x002f280000300a00 */
[----:B--2---:R-:W2:Y:S04]  /*2a7e0*/  LDL.LU.64 R62, [R1+0x898] ;  /* 0x00089800013e7983 */ /* 0x004ea80000300a00 */
[----:B---3--:R-:W2:Y:S04]  /*2a7f0*/  LDL.LU.64 R64, [R1+0x8a0] ;  /* 0x0008a00001407983 */ /* 0x008ea80000300a00 */
[----:B----4-:R-:W2:Y:S04]  /*2a800*/  LDL.LU.64 R66, [R1+0x8a8] ;  /* 0x0008a80001427983 */ /* 0x010ea80000300a00 */
        /* <DEDUP_REMOVED lines=190> */
[----:B------:R-:W-:Y:S01]  /*2b3f0*/  QGMMA.64x256x32.F32.E4M3.E4M3 R24, gdesc[UR12], R24, gsb0 ;  /* 0x03e000000c1879f3 */ /* 0x000fe20008000818 */
[----:B------:R-:W-:Y:S02]  /*2b400*/  IMAD.MOV.U32 R5, RZ, RZ, R218 ;  /* 0x000000ffff057224 */ /* 0x000fe400078e00da */
[----:B------:R-:W-:Y:S02]  /*2b410*/  IMAD.MOV.U32 R218, RZ, RZ, R228 ;  /* 0x000000ffffda7224 */ /* 0x000fe400078e00e4 */
[----:B------:R-:W-:Y:S01]  /*2b420*/  IMAD.MOV.U32 R228, RZ, RZ, R13 ;  /* 0x000000ffffe47224 */ /* 0x000fe200078e000d */
[----:B------:R-:W-:Y:S02]  /*2b430*/  WARPGROUP.DEPBAR.LE gsb0, 0x0 ;  /* 0x00008000000079c5 */ /* 0x000fe40000010000 */
        /* <DEDUP_REMOVED lines=128> */
[----:B------:R-:W3:Y:S04]  /*2bc40*/  LDL.LU R13, [R1+0x1d64] ;  /* 0x001d6400010d7983 */ /* 0x000ee80000300800 */
[----:B------:R-:W4:Y:S01]  /*2bc50*/  LDL R4, [R1+0x1abc] ;  /* 0x001abc0001047983 */ /* 0x000f220000100800 */
[----:B------:R-:W-:-:S05]  /*2bc60*/  VIADD R5, R5, 0x1 ;  /* 0x0000000105057836 */ /* 0x000fca0000000000 */
[----:B------:R0:W-:Y:S01]  /*2bc70*/  STL [R1+0xeb8], R5 ;  /* 0x000eb80501007387 */ /* 0x0001e20000100800 */
[----:B----4-:R-:W-:Y:S01]  /*2bc80*/  ISETP.NE.U32.AND P0, PT, R5, R4, PT ;  /* 0x000000040500720c */ /* 0x010fe20003f05070 */
[----:B0-----:R-:W-:Y:S02]  /*2bc90*/  IMAD.MOV.U32 R5, RZ, RZ, R210 ;  /* 0x000000ffff057224 */ /* 0x001fe400078e00d2 */
[----:B------:R-:W-:Y:S02]  /*2bca0*/  IMAD.MOV.U32 R210, RZ, RZ, R211 ;  /* 0x000000ffffd27224 */ /* 0x000fe400078e00d3 */
[----:B------:R-:W-:Y:S02]  /*2bcb0*/  IMAD.MOV.U32 R211, RZ, RZ, R212 ;  /* 0x000000ffffd37224 */ /* 0x000fe400078e00d4 */
[----:B------:R-:W-:Y:S02]  /*2bcc0*/  IMAD.MOV.U32 R212, RZ, RZ, R213 ;  /* 0x000000ffffd47224 */ /* 0x000fe400078e00d5 */
[----:B------:R-:W-:-:S02]  /*2bcd0*/  IMAD.MOV.U32 R213, RZ, RZ, R215 ;  /* 0x000000ffffd57224 */ /* 0x000fc400078e00d7 */
[----:B------:R-:W-:Y:S02]  /*2bce0*/  IMAD.MOV.U32 R215, RZ, RZ, R216 ;  /* 0x000000ffffd77224 */ /* 0x000fe400078e00d8 */
[----:B------:R-:W-:Y:S02]  /*2bcf0*/  IMAD.MOV.U32 R216, RZ, RZ, R218 ;  /* 0x000000ffffd87224 */ /* 0x000fe400078e00da */
[----:B------:R-:W-:Y:S02]  /*2bd00*/  IMAD.MOV.U32 R218, RZ, RZ, R219 ;  /* 0x000000ffffda7224 */ /* 0x000fe400078e00db */
[----:B------:R-:W-:Y:S01]  /*2bd10*/  IMAD.MOV.U32 R219, RZ, RZ, R220 ;  /* 0x000000ffffdb7224 */ /* 0x000fe200078e00dc */
[----:B------:R-:W-:Y:S01]  /*2bd20*/  IADD3 R5, P6, R5, UR6, RZ ;  /* 0x0000000605057c10 */ /* 0x000fe2000ffde0ff */
[----:B------:R-:W-:Y:S02]  /*2bd30*/  IMAD.MOV.U32 R220, RZ, RZ, R221 ;  /* 0x000000ffffdc7224 */ /* 0x000fe400078e00dd */
[----:B------:R-:W-:-:S02]  /*2bd40*/  IMAD.MOV.U32 R221, RZ, RZ, R223 ;  /* 0x000000ffffdd7224 */ /* 0x000fc400078e00df */
[----:B------:R-:W-:Y:S02]  /*2bd50*/  IMAD.MOV.U32 R223, RZ, RZ, R224 ;  /* 0x000000ffffdf7224 */ /* 0x000fe400078e00e0 */
[----:B------:R-:W-:Y:S02]  /*2bd60*/  IMAD.MOV.U32 R224, RZ, RZ, R226 ;  /* 0x000000ffffe07224 */ /* 0x000fe400078e00e2 */
[----:B------:R-:W-:Y:S02]  /*2bd70*/  IMAD.MOV.U32 R226, RZ, RZ, R12 ;  /* 0x000000ffffe27224 */ /* 0x000fe400078e000c */
[----:B------:R-:W4:Y:S04]  /*2bd80*/  LDL.LU R12, [R1+0x1d60] ;  /* 0x001d6000010c7983 */ /* 0x000f280000300800 */
[----:B------:R0:W-:Y:S04]  /*2bd90*/  STL [R1+0x1680], R5 ;  /* 0x0016800501007387 */ /* 0x0001e80000100800 */
[----:B0-----:R-:W3:Y:S01]  /*2bda0*/  LDL.LU R5, [R1+0x1678] ;  /* 0x0016780001057983 */ /* 0x001ee20000300800 */
[----:B--2---:R-:W-:Y:S01]  /*2bdb0*/  WARPGROUP.ARRIVE ;  /* 0x00000000000079c5 */ /* 0x004fe20000000000 */
[----:B------:R-:W-:Y:S01]  /*2bdc0*/  UMOV UR18, UR30 ;  /* 0x0000001e00127c82 */ /* 0x000fe20008000000 */
[----:B------:R-:W-:-:S04]  /*2bdd0*/  UMOV UR19, UR31 ;  /* 0x0000001f00137c82 */ /* 0x000fc80008000000 */
[----:B------:R-:W-:Y:S01]  /*2bde0*/  QGMMA.64x256x32.F32.E4M3.E4M3 R24, gdesc[UR16], R24, gsb0 ;  /* 0x03e00000101879f3 */ /* 0x000fe20008000818 */
[----:B---3--:R-:W-:-:S05]  /*2bdf0*/  IADD3 R5, P1, R5, UR6, RZ ;  /* 0x0000000605057c10 */ /* 0x008fca000ff3e0ff */
[----:B------:R0:W-:Y:S04]  /*2be00*/  STL [R1+0x1678], R5 ;  /* 0x0016780501007387 */ /* 0x0001e80000100800 */
[----:B0-----:R-:W2:Y:S01]  /*2be10*/  LDL.LU R5, [R1+0x1670] ;  /* 0x0016700001057983 */ /* 0x001ea20000300800 */
[----:B----4-:R-:W-:Y:S01]  /*2be20*/  IADD3 R12, P3, R12, UR6, RZ ;  /* 0x000000060c0c7c10 */ /* 0x010fe2000ff7e0ff */
[----:B------:R-:W-:Y:S02]  /*2be30*/  WARPGROUP.DEPBAR.LE gsb0, 0x0 ;  /* 0x00008000000079c5 */ /* 0x000fe40000010000 */
[----:B------:R-:W-:Y:S01]  /*2be40*/  WARPGROUP.ARRIVE ;  /* 0x00000000000079c5 */ /* 0x000fe20000000000 */
[----:B------:R-:W-:Y:S01]  /*2be50*/  UMOV UR54, UR10 ;  /* 0x0000000a00367c82 */ /* 0x000fe20008000000 */
[----:B------:R-:W-:-:S12]  /*2be60*/  UMOV UR55, UR11 ;  /* 0x0000000b00377c82 */ /* 0x000fd80008000000 */
[----:B------:R-:W-:Y:S01]  /*2be70*/  QGMMA.64x256x32.F32.E4M3.E4M3 R24, gdesc[UR52], R24, gsb0 ;  /* 0x03e00000341879f3 */ /* 0x000fe20008000818 */
[----:B--2---:R-:W-:-:S05]  /*2be80*/  IADD3 R5, P2, R5, UR6, RZ ;  /* 0x0000000605057c10 */ /* 0x004fca000ff5e0ff */
[----:B------:R-:W-:Y:S04]  /*2be90*/  STL [R1+0x1670], R5 ;  /* 0x0016700501007387 */ /* 0x000fe80000100800 */
[----:B------:R0:W-:Y:S04]  /*2bea0*/  STL [R1+0x1668], R12 ;  /* 0x0016680c01007387 */ /* 0x0001e80000100800 */
[----:B0-----:R-:W2:Y:S01]  /*2beb0*/  LDL.LU R12, [R1+0x1d5c] ;  /* 0x001d5c00010c7983 */ /* 0x001ea20000300800 */
[----:B------:R-:W-:Y:S02]  /*2bec0*/  IMAD.MOV.U32 R5, RZ, RZ, R211 ;  /* 0x000000ffff057224 */ /* 0x000fe400078e00d3 */
[----:B------:R-:W-:-:S02]  /*2bed0*/  IMAD.MOV.U32 R211, RZ, RZ, R212 ;  /* 0x000000ffffd37224 */ /* 0x000fc400078e00d4 */
[----:B------:R-:W-:Y:S01]  /*2bee0*/  IMAD.MOV.U32 R212, RZ, RZ, R213 ;  /* 0x000000ffffd47224 */ /* 0x000fe200078e00d5 */
[----:B------:R-:W-:Y:S01]  /*2bef0*/  IADD3 R13, P4, R13, UR6, RZ ;  /* 0x000000060d0d7c10 */ /* 0x000fe2000ff9e0ff */
[----:B------:R-:W-:Y:S02]  /*2bf00*/  IMAD.MOV.U32 R213, RZ, RZ, R218 ;  /* 0x000000ffffd57224 */ /* 0x000fe400078e00da */
[----:B------:R-:W-:Y:S02]  /*2bf10*/  IMAD.MOV.U32 R218, RZ, RZ, R219 ;  /* 0x000000ffffda7224 */ /* 0x000fe400078e00db */
[----:B------:R-:W-:Y:S02]  /*2bf20*/  IMAD.MOV.U32 R219, RZ, RZ, R220 ;  /* 0x000000ffffdb7224 */ /* 0x000fe400078e00dc */
[----:B------:R-:W-:Y:S02]  /*2bf30*/  IMAD.MOV.U32 R220, RZ, RZ, R221 ;  /* 0x000000ffffdc7224 */ /* 0x000fe400078e00dd */
[----:B------:R-:W-:-:S02]  /*2bf40*/  IMAD.MOV.U32 R221, RZ, RZ, R223 ;  /* 0x000000ffffdd7224 */ /* 0x000fc400078e00df */
[----:B------:R-:W-:Y:S02]  /*2bf50*/  IMAD.MOV.U32 R223, RZ, RZ, R224 ;  /* 0x000000ffffdf7224 */ /* 0x000fe400078e00e0 */
[----:B------:R-:W-:Y:S02]  /*2bf60*/  IMAD.MOV.U32 R224, RZ, RZ, R226 ;  /* 0x000000ffffe07224 */ /* 0x000fe400078e00e2 */
[----:B------:R-:W-:Y:S02]  /*2bf70*/  IMAD.MOV.U32 R226, RZ, RZ, R227 ;  /* 0x000000ffffe27224 */ /* 0x000fe400078e00e3 */
[----:B------:R-:W-:Y:S02]  /*2bf80*/  IMAD.MOV.U32 R227, RZ, RZ, R228 ;  /* 0x000000ffffe37224 */ /* 0x000fe400078e00e4 */
[----:B------:R-:W-:Y:S02]  /*2bf90*/  IMAD.MOV.U32 R228, RZ, RZ, R14 ;  /* 0x000000ffffe47224 */ /* 0x000fe400078e000e */
[----:B------:R-:W3:Y:S01]  /*2bfa0*/  LDL.LU R14, [R1+0x1d58] ;  /* 0x001d5800010e7983 */ /* 0x000ee20000300800 */
[----:B------:R-:W-:-:S02]  /*2bfb0*/  WARPGROUP.DEPBAR.LE gsb0, 0x0 ;  /* 0x00008000000079c5 */ /* 0x000fc40000010000 */
[----:B--2---:R-:W-:Y:S02]  /*2bfc0*/  IADD3.X R12, R12, UR5, RZ, P4, !PT ;  /* 0x000000050c0c7c10 */ /* 0x004fe4000a7fe4ff */
[----:B------:R-:W-:-:S05]  /*2bfd0*/  IADD3 R5, P4, R5, UR6, RZ ;  /* 0x0000000605057c10 */ /* 0x000fca000ff9e0ff */
[----:B------:R-:W-:Y:S04]  /*2bfe0*/  STL [R1+0x1660], R5 ;  /* 0x0016600501007387 */ /* 0x000fe80000100800 */
        /* <DEDUP_REMOVED lines=64> */
[----:B0-----:R-:W2:Y:S01]  /*2c3f0*/  LDL.LU R151, [R1+0x1658] ;  /* 0x0016580001977983 */ /* 0x001ea20000300800 */
[----:B------:R-:W-:-:S04]  /*2c400*/  IADD3 R15, P5, R15, UR6, RZ ;  /* 0x000000060f0f7c10 */ /* 0x000fc8000ffbe0ff */
[----:B---3--:R-:W-:Y:S02]  /*2c410*/  IADD3.X R14, R14, UR5, RZ, P5, !PT ;  /* 0x000000050e0e7c10 */ /* 0x008fe4000affe4ff */
[----:B--2---:R-:W-:-:S05]  /*2c420*/  IADD3 R151, P5, R151, UR6, RZ ;  /* 0x0000000697977c10 */ /* 0x004fca000ffbe0ff */
[----:B------:R0:W-:Y:S04]  /*2c430*/  STL [R1+0x1658], R151 ;  /* 0x0016589701007387 */ /* 0x0001e80000100800 */
[----:B0-----:R-:W2:Y:S02]  /*2c440*/  LDL.LU R151, [R1+0x167c] ;  /* 0x00167c0001977983 */ /* 0x001ea40000300800 */
[----:B--2---:R-:W-:-:S05]  /*2c450*/  IADD3.X R151, R151, UR5, RZ, P6, !PT ;  /* 0x0000000597977c10 */ /* 0x004fca000b7fe4ff */
[----:B------:R0:W-:Y:S04]  /*2c460*/  STL [R1+0x167c], R151 ;  /* 0x00167c9701007387 */ /* 0x0001e80000100800 */
[----:B0-----:R-:W2:Y:S02]  /*2c470*/  LDL.LU R151, [R1+0x1650] ;  /* 0x0016500001977983 */ /* 0x001ea40000300800 */
        /* <DEDUP_REMOVED lines=29> */
[----:B------:R-:W2:Y:S04]  /*2c650*/  LDL.LU R5, [R1+0x1628] ;  /* 0x0016280001057983 */ /* 0x000ea80000300800 */
        /* <DEDUP_REMOVED lines=63> */
[----:B0-----:R-:W3:Y:S01]  /*2ca50*/  LDL.LU.64 R150, [R1+0x3f8] ;  /* 0x0003f80001967983 */ /* 0x001ee20000300a00 */
        /* <DEDUP_REMOVED lines=43> */
[----:B------:R0:W-:Y:S02]  /*2cd10*/  STL [R1+0x15f0], R5 ;  /* 0x0015f00501007387 */ /* 0x0001e40000100800 */
[----:B0-----:R-:W-:Y:S02]  /*2cd20*/  IMAD.MOV.U32 R5, RZ, RZ, R210 ;  /* 0x000000ffff057224 */ /* 0x001fe400078e00d2 */
[----:B------:R-:W2:Y:S03]  /*2cd30*/  LDL.LU R210, [R1+0x12fc] ;  /* 0x0012fc0001d27983 */ /* 0x000ea60000300800 */
[----:B------:R-:W-:-:S05]  /*2cd40*/  IADD3.X R5, R5, UR5, RZ, P1, !PT ;  /* 0x0000000505057c10 */ /* 0x000fca0008ffe4ff */
[----:B------:R0:W-:Y:S04]  /*2cd50*/  STL [R1+0x1614], R5 ;  /* 0x0016140501007387 */ /* 0x0001e80000100800 */
[----:B0-----:R-:W4:Y:S02]  /*2cd60*/  LDL.LU R5, [R1+0x15e8] ;  /* 0x0015e80001057983 */ /* 0x001f240000300800 */
[----:B----4-:R-:W-:-:S05]  /*2cd70*/  IADD3 R5, P1, R5, UR6, RZ ;  /* 0x0000000605057c10 */ /* 0x010fca000ff3e0ff */
[----:B------:R0:W-:Y:S04]  /*2cd80*/  STL [R1+0x15e8], R5 ;  /* 0x0015e80501007387 */ /* 0x0001e80000100800 */
[----:B0-----:R-:W4:Y:S02]  /*2cd90*/  LDL.LU R5, [R1+0x160c] ;  /* 0x00160c0001057983 */ /* 0x001f240000300800 */
[----:B----4-:R-:W-:-:S05]  /*2cda0*/  IADD3.X R5, R5, UR5, RZ, P2, !PT ;  /* 0x0000000505057c10 */ /* 0x010fca00097fe4ff */
        /* <DEDUP_REMOVED lines=496> */
[----:B0-----:R-:W4:Y:S01]  /*2ecb0*/  LDL.LU R5, [R1+0x1374] ;  /* 0x0013740001057983 */ /* 0x001f220000300800 */
[----:B---3--:R-:W-:Y:S01]  /*2ecc0*/  WARPGROUP.ARRIVE ;  /* 0x00000000000079c5 */ /* 0x008fe20000000000 */
[----:B------:R-:W-:Y:S01]  /*2ecd0*/  UMOV UR18, UR38 ;  /* 0x0000002600127c82 */ /* 0x000fe20008000000 */
[----:B------:R-:W-:-:S04]  /*2ece0*/  UMOV UR19, UR39 ;  /* 0x0000002700137c82 */ /* 0x000fc80008000000 */
[----:B------:R-:W-:Y:S01]  /*2ecf0*/  QGMMA.64x256x32.F32.E4M3.E4M3 R24, gdesc[UR16], R24, gsb0 ;  /* 0x03e00000101879f3 */ /* 0x000fe20008000818 */
[----:B----4-:R-:W-:-:S05]  /*2ed00*/  IADD3.X R5, R5, UR5, RZ, P1, !PT ;  /* 0x0000000505057c10 */ /* 0x010fca0008ffe4ff */
[----:B------:R0:W-:Y:S04]  /*2ed10*/  STL [R1+0x1374], R5 ;  /* 0x0013740501007387 */ /* 0x0001e80000100800 */
[----:B0-----:R-:W3:Y:S01]  /*2ed20*/  LDL.LU R5, [R1+0x1348] ;  /* 0x0013480001057983 */ /* 0x001ee20000300800 */
[----:B------:R-:W-:Y:S02]  /*2ed30*/  WARPGROUP.DEPBAR.LE gsb0, 0x0 ;  /* 0x00008000000079c5 */ /* 0x000fe40000010000 */
[----:B------:R-:W-:Y:S01]  /*2ed40*/  WARPGROUP.ARRIVE ;  /* 0x00000000000079c5 */ /* 0x000fe20000000000 */
[----:B------:R-:W-:Y:S01]  /*2ed50*/  UMOV UR32, UR52 ;  /* 0x0000003400207c82 */ /* 0x000fe20008000000 */
[----:B------:R-:W-:-:S13]  /*2ed60*/  UMOV UR33, UR53 ;  /* 0x0000003500217c82 */ /* 0x000fda0008000000 */
[----:B------:R-:W-:Y:S01]  /*2ed70*/  QGMMA.64x256x32.F32.E4M3.E4M3 R24, gdesc[UR32], R24, gsb0 ;  /* 0x03e00000201879f3 */ /* 0x000fe20008000818 */
[----:B---3--:R-:W-:-:S05]  /*2ed80*/  IADD3 R5, P1, R5, UR6, RZ ;  /* 0x0000000605057c10 */ /* 0x008fca000ff3e0ff */
[----:B------:R0:W-:Y:S04]  /*2ed90*/  STL [R1+0x1348], R5 ;  /* 0x0013480501007387 */ /* 0x0001e80000100800 */
[----:B0-----:R-:W3:Y:S01]  /*2eda0*/  LDL.LU R5, [R1+0x136c] ;  /* 0x00136c0001057983 */ /* 0x001ee20000300800 */
[----:B------:R-:W-:Y:S02]  /*2edb0*/  WARPGROUP.DEPBAR.LE gsb0, 0x0 ;  /* 0x00008000000079c5 */ /* 0x000fe40000010000 */
[----:B---3--:R-:W-:-:S05]  /*2edc0*/  IADD3.X R5, R5, UR5, RZ, P2, !PT ;  /* 0x0000000505057c10 */ /* 0x008fca00097fe4ff */
        /* <DEDUP_REMOVED lines=65> */
[----:B0-----:R-:W3:Y:S02]  /*2f1e0*/  LDL.LU R151, [R1+0x1340] ;  /* 0x0013400001977983 */ /* 0x001ee40000300800 */
[----:B---3--:R-:W-:-:S05]  /*2f1f0*/  IADD3 R151, P2, R151, UR6, RZ ;  /* 0x0000000697977c10 */ /* 0x008fca000ff5e0ff */
[----:B------:R0:W-:Y:S04]  /*2f200*/  STL [R1+0x1340], R151 ;  /* 0x0013409701007387 */ /* 0x0001e80000100800 */
[----:B0-----:R-:W3:Y:S02]  /*2f210*/  LDL.LU R151, [R1+0x1364] ;  /* 0x0013640001977983 */ /* 0x001ee40000300800 */
[----:B---3--:R-:W-:-:S05]  /*2f220*/  IADD3.X R151, R151, UR5, RZ, P3, !PT ;  /* 0x0000000597977c10 */ /* 0x008fca0009ffe4ff */
[----:B------:R0:W-:Y:S04]  /*2f230*/  STL [R1+0x1364], R151 ;  /* 0x0013649701007387 */ /* 0x0001e80000100800 */
        /* <DEDUP_REMOVED lines=30> */
[----:B------:R-:W3:Y:S04]  /*2f420*/  LDL.LU R5, [R1+0x1310] ;  /* 0x0013100001057983 */ /* 0x000ee80000300800 */
[----:B------:R-:W4:Y:S04]  /*2f430*/  LDL.LU.64 R24, [R1] ;  /* 0x0000000001187983 */ /* 0x000f280000300a00 */
        /* <DEDUP_REMOVED lines=62> */
[----:B0-----:R-:W4:Y:S01]  /*2f820*/  LDL.LU.64 R150, [R1+0x1f8] ;  /* 0x0001f80001967983 */ /* 0x001f220000300a00 */
        /* <DEDUP_REMOVED lines=43> */
[----:B------:R2:W-:Y:S02]  /*2fae0*/  STL [R1+0x12d8], R5 ;  /* 0x0012d80501007387 */ /* 0x0005e40000100800 */
[----:B--2---:R-:W-:Y:S02]  /*2faf0*/  IMAD.MOV.U32 R5, RZ, RZ, R210 ;  /* 0x000000ffff057224 */ /* 0x004fe400078e00d2 */
[----:B------:R-:W-:Y:S02]  /*2fb00*/  IMAD.MOV.U32 R210, RZ, RZ, R211 ;  /* 0x000000ffffd27224 */ /* 0x000fe400078e00d3 */
[----:B------:R-:W-:Y:S02]  /*2fb10*/  IMAD.MOV.U32 R211, RZ, RZ, R212 ;  /* 0x000000ffffd37224 */ /* 0x000fe400078e00d4 */
[----:B------:R-:W-:Y:S02]  /*2fb20*/  IMAD.MOV.U32 R212, RZ, RZ, R213 ;  /* 0x000000ffffd47224 */ /* 0x000fe400078e00d5 */
[----:B------:R-:W-:-:S02]  /*2fb30*/  IMAD.MOV.U32 R213, RZ, RZ, R223 ;  /* 0x000000ffffd57224 */ /* 0x000fc400078e00df */
[----:B------:R-:W-:Y:S01]  /*2fb40*/  IMAD.MOV.U32 R223, RZ, RZ, R224 ;  /* 0x000000ffffdf7224 */ /* 0x000fe200078e00e0 */
[----:B------:R-:W-:Y:S01]  /*2fb50*/  IADD3.X R5, R5, UR5, RZ, P4, !PT ;  /* 0x0000000505057c10 */ /* 0x000fe2000a7fe4ff */
[----:B------:R-:W-:Y:S02]  /*2fb60*/  IMAD.MOV.U32 R224, RZ, RZ, R226 ;  /* 0x000000ffffe07224 */ /* 0x000fe400078e00e2 */
[----:B------:R-:W-:Y:S02]  /*2fb70*/  IMAD.MOV.U32 R226, RZ, RZ, R227 ;  /* 0x000000ffffe27224 */ /* 0x000fe400078e00e3 */
[----:B------:R-:W-:Y:S02]  /*2fb80*/  IMAD.MOV.U32 R227, RZ, RZ, R228 ;  /* 0x000000ffffe37224 */ /* 0x000fe400078e00e4 */
[----:B------:R-:W2:Y:S04]  /*2fb90*/  LDL.LU R228, [R1+0xf34] ;  /* 0x000f340001e47983 */ /* 0x000ea80000300800 */
        /* <DEDUP_REMOVED lines=502> */
[----:B0-----:R-:W3:Y:S01]  /*31b00*/  LDL.LU R5, [R1+0x1894] ;  /* 0x0018940001057983 */ /* 0x001ee20000300800 */
[----:B----4-:R-:W-:Y:S01]  /*31b10*/  WARPGROUP.ARRIVE ;  /* 0x00000000000079c5 */ /* 0x010fe20000000000 */
[----:B------:R-:W-:Y:S01]  /*31b20*/  UMOV UR22, UR30 ;  /* 0x0000001e00167c82 */ /* 0x000fe20008000000 */
[----:B------:R-:W-:-:S04]  /*31b30*/  UMOV UR23, UR31 ;  /* 0x0000001f00177c82 */ /* 0x000fc80008000000 */
[----:B------:R-:W-:Y:S01]  /*31b40*/  QGMMA.64x256x32.F32.E4M3.E4M3 R24, gdesc[UR20], R24, gsb0 ;  /* 0x03e00000141879f3 */ /* 0x000fe20008000818 */
[----:B---3--:R-:W-:-:S05]  /*31b50*/  IADD3.X R5, R5, UR4, RZ, P4, !PT ;  /* 0x0000000405057c10 */ /* 0x008fca000a7fe4ff */
        /* <DEDUP_REMOVED lines=13> */
[----:B------:R-:W-:Y:S04]  /*31c30*/  STL.64 [R1], R24 ;  /* 0x0000001801007387 */ /* 0x000fe80000100a00 */
        /* <DEDUP_REMOVED lines=63> */
[----:B0-----:R-:W3:Y:S04]  /*32030*/  LDL.LU.64 R150, [R1+0x1d50] ;  /* 0x001d500001967983 */ /* 0x001ee80000300a00 */
[----:B------:R-:W4:Y:S04]  /*32040*/  LDL.LU.64 R148, [R1+0x1d48] ;  /* 0x001d480001947983 */ /* 0x000f280000300a00 */
[----:B------:R-:W3:Y:S04]  /*32050*/  LDL.LU.64 R146, [R1+0x1d40] ;  /* 0x001d400001927983 */ /* 0x000ee80000300a00 */
        /* <DEDUP_REMOVED lines=62> */
[----:B------:R-:W-:Y:S02]  /*32440*/  IMAD.MOV.U32 R210, RZ, RZ, R211 ;  /* 0x000000ffffd27224 */ /* 0x000fe400078e00d3 */
[----:B------:R-:W-:Y:S02]  /*32450*/  IMAD.MOV.U32 R211, RZ, RZ, R212 ;  /* 0x000000ffffd37224 */ /* 0x000fe400078e00d4 */
[----:B------:R-:W-:Y:S02]  /*32460*/  IMAD.MOV.U32 R212, RZ, RZ, R213 ;  /* 0x000000ffffd47224 */ /* 0x000fe400078e00d5 */
[----:B------:R-:W-:Y:S02]  /*32470*/  IMAD.MOV.U32 R213, RZ, RZ, R226 ;  /* 0x000000ffffd57224 */ /* 0x000fe400078e00e2 */
[----:B------:R-:W-:Y:S02]  /*32480*/  IMAD.MOV.U32 R226, RZ, RZ, R227 ;  /* 0x000000ffffe27224 */ /* 0x000fe400078e00e3 */
[----:B--2---:R-:W-:-:S02]  /*32490*/  IMAD.MOV.U32 R227, RZ, RZ, R228 ;  /* 0x000000ffffe37224 */ /* 0x004fc400078e00e4 */
[----:B------:R-:W-:Y:S01]  /*324a0*/  IMAD.MOV.U32 R228, RZ, RZ, R229 ;  /* 0x000000ffffe47224 */ /* 0x000fe200078e00e5 */
[----:B----4-:R-:W-:Y:S02]  /*324b0*/  IADD3 R125, P5, R125, UR7, RZ ;  /* 0x000000077d7d7c10 */ /* 0x010fe4000ffbe0ff */
[----:B---3--:R-:W-:Y:S02]  /*324c0*/  IADD3.X R126, R126, UR4, RZ, P6, !PT ;  /* 0x000000047e7e7c10 */ /* 0x008fe4000b7fe4ff */
[----:B------:R-:W-:Y:S02]  /*324d0*/  IADD3 R127, P6, R127, UR7, RZ ;  /* 0x000000077f7f7c10 */ /* 0x000fe4000ffde0ff */
[----:B------:R-:W-:Y:S01]  /*324e0*/  IADD3.X R128, R128, UR4, RZ, P1, !PT ;  /* 0x0000000480807c10 */ /* 0x000fe20008ffe4ff */
[----:B------:R0:W-:Y:S01]  /*324f0*/  STL [R1+0x1860], R125 ;  /* 0x0018607d01007387 */ /* 0x0001e20000100800 */
[----:B------:R-:W-:Y:S02]  /*32500*/  IADD3 R129, P1, R129, UR7, RZ ;  /* 0x0000000781817c10 */ /* 0x000fe4000ff3e0ff */
[----:B------:R-:W-:-:S02]  /*32510*/  IADD3.X R130, R130, UR4, RZ, P2, !PT ;  /* 0x0000000482827c10 */ /* 0x000fc400097fe4ff */
[----:B------:R-:W-:Y:S01]  /*32520*/  IADD3 R131, P2, R131, UR7, RZ ;  /* 0x0000000783837c10 */ /* 0x000fe2000ff5e0ff */
[----:B0-----:R-:W2:Y:S04]  /*32530*/  LDL.LU R125, [R1+0x1b50] ;  /* 0x001b5000017d7983 */ /* 0x001ea80000300800 */
[----:B------:R0:W-:Y:S01]  /*32540*/  STL [R1+0x1884], R126 ;  /* 0x0018847e01007387 */ /* 0x0001e20000100800 */
[----:B------:R-:W-:Y:S02]  /*32550*/  IADD3.X R132, R132, UR4, RZ, P3, !PT ;  /* 0x0000000484847c10 */ /* 0x000fe40009ffe4ff */
[----:B------:R-:W-:Y:S01]  /*32560*/  IADD3 R133, P3, R133, UR7, RZ ;  /* 0x0000000785857c10 */ /* 0x000fe2000ff7e0ff */
[----:B0-----:R-:W2:Y:S04]  /*32570*/  LDL.LU R126, [R1+0x1b4c] ;  /* 0x001b4c00017e7983 */ /* 0x001ea80000300800 */
[----:B------:R0:W-:Y:S01]  /*32580*/  STL [R1+0x1858], R127 ;  /* 0x0018587f01007387 */ /* 0x0001e20000100800 */
[----:B------:R-:W-:-:S03]  /*32590*/  IADD3.X R134, R134, UR4, RZ, P4, !PT ;  /* 0x0000000486867c10 */ /* 0x000fc6000a7fe4ff */
[----:B0-----:R-:W2:Y:S04]  /*325a0*/  LDL.LU R127, [R1+0x1b48] ;  /* 0x001b4800017f7983 */ /* 0x001ea80000300800 */
[----:B------:R0:W-:Y:S01]  /*325b0*/  STL [R1+0x187c], R128 ;  /* 0x00187c8001007387 */ /* 0x0001e20000100800 */
[----:B------:R-:W-:-:S03]  /*325c0*/  IADD3 R135, P4, R135, UR7, RZ ;  /* 0x0000000787877c10 */ /* 0x000fc6000ff9e0ff */
        /* <DEDUP_REMOVED lines=52> */
[----:B------:R0:W-:Y:S04]  /*32910*/  STL [R1+0x1834], R146 ;  /* 0x0018349201007387 */ /* 0x0001e80000100800 */
        /* <DEDUP_REMOVED lines=11> */
[----:B------:R-:W3:Y:S04]  /*329d0*/  LDL.LU R229, [R1+0xf2c] ;  /* 0x000f2c0001e57983 */ /* 0x000ee80000300800 */
        /* <DEDUP_REMOVED lines=510> */
[----:B------:R0:W-:Y:S02]  /*349c0*/  STL [R1+0x1164], R5 ;  /* 0x0011640501007387 */ /* 0x0001e40000100800 */
[----:B0-----:R-:W-:Y:S02]  /*349d0*/  IMAD.MOV.U32 R5, RZ, RZ, R210 ;  /* 0x000000ffff057224 */ /* 0x001fe400078e00d2 */
[----:B------:R-:W-:Y:S02]  /*349e0*/  IMAD.MOV.U32 R210, RZ, RZ, R211 ;  /* 0x000000ffffd27224 */ /* 0x000fe400078e00d3 */
[----:B------:R-:W-:Y:S02]  /*349f0*/  IMAD.MOV.U32 R211, RZ, RZ, R212 ;  /* 0x000000ffffd37224 */ /* 0x000fe400078e00d4 */
[----:B------:R-:W-:Y:S01]  /*34a00*/  IMAD.MOV.U32 R212, RZ, RZ, R213 ;  /* 0x000000ffffd47224 */ /* 0x000fe200078e00d5 */
[----:B------:R-:W-:Y:S01]  /*34a10*/  IADD3 R5, P2, R5, UR7, RZ ;  /* 0x0000000705057c10 */ /* 0x000fe2000ff5e0ff */
[----:B------:R-:W-:-:S02]  /*34a20*/  IMAD.MOV.U32 R213, RZ, RZ, R231 ;  /* 0x000000ffffd57224 */ /* 0x000fc400078e00e7 */
[----:B------:R-:W4:Y:S04]  /*34a30*/  LDL.LU R231, [R1+0xf24] ;  /* 0x000f240001e77983 */ /* 0x000f280000300800 */
        /* <DEDUP_REMOVED lines=254> */
[----:B--2---:R-:W-:Y:S02]  /*35a20*/  IADD3.X R5, R5, UR4, RZ, P3, !PT ;  /* 0x0000000405057c10 */ /* 0x004fe40009ffe4ff */
[----:B------:R-:W-:-:S03]  /*35a30*/  IADD3 R250, P3, R250, UR7, RZ ;  /* 0x00000007fafa7c10 */ /* 0x000fc6000ff7e0ff */
[----:B------:R-:W-:Y:S04]  /*35a40*/  STL [R1+0x100c], R5 ;  /* 0x00100c0501007387 */ /* 0x000fe80000100800 */
[----:B------:R0:W-:Y:S04]  /*35a50*/  STL [R1+0xfe0], R250 ;  /* 0x000fe0fa01007387 */ /* 0x0001e80000100800 */
[----:B0-----:R-:W2:Y:S04]  /*35a60*/  LDL.LU R250, [R1+0x1ae4] ;  /* 0x001ae40001fa7983 */ /* 0x001ea80000300800 */
[----:B------:R-:W3:Y:S02]  /*35a70*/  LDL.LU R5, [R1+0x1004] ;  /* 0x0010040001057983 */ /* 0x000ee40000300800 */
        /* <DEDUP_REMOVED lines=18> */
[----:B---3--:R-:W-:Y:S02]  /*35ba0*/  IADD3.X R5, R5, UR4, RZ, P1, !PT ;  /* 0x0000000405057c10 */ /* 0x008fe40008ffe4ff */
[----:B------:R-:W-:-:S03]  /*35bb0*/  IADD3 R0, P1, R0, UR7, RZ ;  /* 0x0000000700007c10 */ /* 0x000fc6000ff3e0ff */
[----:B------:R-:W-:Y:S04]  /*35bc0*/  STL [R1+0xfec], R5 ;  /* 0x000fec0501007387 */ /* 0x000fe80000100800 */
[----:B------:R0:W-:Y:S04]  /*35bd0*/  STL [R1+0xfc0], R0 ;  /* 0x000fc00001007387 */ /* 0x0001e80000100800 */
[----:B0-----:R-:W3:Y:S04]  /*35be0*/  LDL.LU R0, [R1+0x1ae0] ;  /* 0x001ae00001007983 */ /* 0x001ee80000300800 */
[----:B------:R-:W4:Y:S02]  /*35bf0*/  LDL.LU R5, [R1+0xfe4] ;  /* 0x000fe40001057983 */ /* 0x000f240000300800 */
[----:B----4-:R-:W-:-:S05]  /*35c00*/  IADD3.X R5, R5, UR4, RZ, P2, !PT ;  /* 0x0000000405057c10 */ /* 0x010fca00097fe4ff */
[----:B------:R0:W-:Y:S04]  /*35c10*/  STL [R1+0xfe4], R5 ;  /* 0x000fe40501007387 */ /* 0x0001e80000100800 */
[----:B0-----:R-:W4:Y:S01]  /*35c20*/  LDL.LU R5, [R1+0xfb8] ;  /* 0x000fb80001057983 */ /* 0x001f220000300800 */
[----:B------:R-:W-:Y:S02]  /*35c30*/  IADD3.X R2, R2, UR4, RZ, P3, !PT ;  /* 0x0000000402027c10 */ /* 0x000fe40009ffe4ff */
[----:B----4-:R-:W-:-:S05]  /*35c40*/  IADD3 R5, P2, R5, UR7, RZ ;  /* 0x0000000705057c10 */ /* 0x010fca000ff5e0ff */
[----:B------:R-:W-:Y:S04]  /*35c50*/  STL [R1+0xfb8], R5 ;  /* 0x000fb80501007387 */ /* 0x000fe80000100800 */
[----:B------:R0:W-:Y:S04]  /*35c60*/  STL [R1+0xfdc], R2 ;  /* 0x000fdc0201007387 */ /* 0x0001e80000100800 */
[----:B0-----:R-:W4:Y:S04]  /*35c70*/  LDL.LU R2, [R1+0x1adc] ;  /* 0x001adc0001027983 */ /* 0x001f280000300800 */
[----:B------:R-:W2:Y:S02]  /*35c80*/  LDL.LU R5, [R1+0xfb0] ;  /* 0x000fb00001057983 */ /* 0x000ea40000300800 */
        /* <DEDUP_REMOVED lines=17> */
[----:B0-----:R-:W3:Y:S01]  /*35da0*/  LDL.LU R5, [R1+0xf98] ;  /* 0x000f980001057983 */ /* 0x001ee20000300800 */
[----:B------:R-:W-:Y:S02]  /*35db0*/  IADD3.X R18, R18, UR4, RZ, P1, !PT ;  /* 0x0000000412127c10 */ /* 0x000fe40008ffe4ff */
[----:B---3--:R-:W-:-:S05]  /*35dc0*/  IADD3 R5, P6, R5, UR7, RZ ;  /* 0x0000000705057c10 */ /* 0x008fca000ffde0ff */
[----:B------:R0:W-:Y:S04]  /*35dd0*/  STL [R1+0xf98], R5 ;  /* 0x000f980501007387 */ /* 0x0001e80000100800 */
[----:B------:R-:W-:Y:S04]  /*35de0*/  STL [R1+0xfbc], R18 ;  /* 0x000fbc1201007387 */ /* 0x000fe80000100800 */
        /* <DEDUP_REMOVED lines=10> */
[----:B--2---:R-:W-:Y:S02]  /*35e90*/  IADD3.X R3, R3, UR4, RZ, P4, !PT ;  /* 0x0000000403037c10 */ /* 0x004fe4000a7fe4ff */
[----:B---3--:R-:W-:Y:S02]  /*35ea0*/  IADD3.X R5, R5, UR4, RZ, P3, !PT ;  /* 0x0000000405057c10 */ /* 0x008fe40009ffe4ff */
[----:B------:R-:W-:-:S03]  /*35eb0*/  IADD3 R188, P3, R188, UR7, RZ ;  /* 0x00000007bcbc7c10 */ /* 0x000fc6000ff7e0ff */
[----:B------:R-:W-:Y:S04]  /*35ec0*/  STL [R1+0xfac], R5 ;  /* 0x000fac0501007387 */ /* 0x000fe80000100800 */
[----:B------:R-:W-:Y:S04]  /*35ed0*/  STL [R1+0xf80], R188 ;  /* 0x000f80bc01007387 */ /* 0x000fe80000100800 */
[----:B------:R0:W-:Y:S04]  /*35ee0*/  STL [R1+0xfa4], R3 ;  /* 0x000fa40301007387 */ /* 0x0001e80000100800 */
[----:B0-----:R-:W2:Y:S04]  /*35ef0*/  LDL.LU R3, [R1+0x1ad4] ;  /* 0x001ad40001037983 */ /* 0x001ea80000300800 */
[----:B------:R-:W3:Y:S01]  /*35f00*/  LDL.LU R5, [R1+0xf78] ;  /* 0x000f780001057983 */ /* 0x000ee20000300800 */
[----:B------:R-:W-:-:S02]  /*35f10*/  IADD3.X R207, R207, UR4, RZ, P5, !PT ;  /* 0x00000004cfcf7c10 */ /* 0x000fc4000affe4ff */
[----:B---3--:R-:W-:-:S05]  /*35f20*/  IADD3 R5, P4, R5, UR7, RZ ;  /* 0x0000000705057c10 */ /* 0x008fca000ff9e0ff */
[----:B------:R-:W-:Y:S04]  /*35f30*/  STL [R1+0xf78], R5 ;  /* 0x000f780501007387 */ /* 0x000fe80000100800 */
[----:B------:R0:W-:Y:S04]  /*35f40*/  STL [R1+0xf9c], R207 ;  /* 0x000f9ccf01007387 */ /* 0x0001e80000100800 */
[----:B0-----:R-:W3:Y:S02]  /*35f50*/  LDL.LU R207, [R1+0xf70] ;  /* 0x000f700001cf7983 */ /* 0x001ee40000300800 */
[----:B---3--:R-:W-:-:S05]  /*35f60*/  IADD3 R207, P5, R207, UR7, RZ ;  /* 0x00000007cfcf7c10 */ /* 0x008fca000ffbe0ff */
[----:B------:R0:W-:Y:S04]  /*35f70*/  STL [R1+0xf70], R207 ;  /* 0x000f70cf01007387 */ /* 0x0001e80000100800 */
[----:B0-----:R-:W3:Y:S01]  /*35f80*/  LDL.LU R207, [R1+0xf94] ;  /* 0x000f940001cf7983 */ /* 0x001ee20000300800 */
[----:B------:R-:W-:Y:S01]  /*35f90*/  WARPGROUP.ARRIVE ;  /* 0x00000000000079c5 */ /* 0x000fe20000000000 */
[----:B------:R-:W-:Y:S01]  /*35fa0*/  UMOV UR36, UR20 ;  /* 0x0000001400247c82 */ /* 0x000fe20008000000 */
[----:B------:R-:W-:-:S04]  /*35fb0*/  UMOV UR37, UR21 ;  /* 0x0000001500257c82 */ /* 0x000fc80008000000 */
[----:B------:R-:W-:Y:S01]  /*35fc0*/  QGMMA.64x256x32.F32.E4M3.E4M3 R24, gdesc[UR36], R24, gsb0 ;  /* 0x03e00000241879f3 */ /* 0x000fe20008000818 */
[----:B------:R-:W-:Y:S01]  /*35fd0*/  UMOV UR40, UR24 ;  /* 0x0000001800287c82 */ /* 0x000fe20008000000 */
[----:B------:R-:W-:Y:S01]  /*35fe0*/  UMOV UR41, UR25 ;  /* 0x0000001900297c82 */ /* 0x000fe20008000000 */
[----:B------:R-:W-:Y:S01]  /*35ff0*/  UMOV UR42, UR34 ;  /* 0x00000022002a7c82 */ /* 0x000fe20008000000 */
[----:B------:R-:W-:Y:S01]  /*36000*/  UMOV UR43, UR35 ;  /* 0x00000023002b7c82 */ /* 0x000fe20008000000 */
[----:B---3--:R-:W-:Y:S02]  /*36010*/  IADD3.X R207, R207, UR4, RZ, P6, !PT ;  /* 0x00000004cfcf7c10 */ /* 0x008fe4000b7fe4ff */
[----:B------:R-:W-:-:S03]  /*36020*/  IADD3 R0, P6, R0, UR7, RZ ;  /* 0x0000000700007c10 */ /* 0x000fc6000ffde0ff */
[----:B------:R-:W-:Y:S04]  /*36030*/  STL [R1+0xf94], R207 ;  /* 0x000f94cf01007387 */ /* 0x000fe80000100800 */
[----:B------:R0:W-:Y:S04]  /*36040*/  STL [R1+0xf68], R0 ;  /* 0x000f680001007387 */ /* 0x0001e80000100800 */
[----:B0-----:R-:W3:Y:S01]  /*36050*/  LDL.LU R0, [R1+0x1ad0] ;  /* 0x001ad00001007983 */ /* 0x001ee20000300800 */
[----:B------:R-:W-:Y:S02]  /*36060*/  WARPGROUP.DEPBAR.LE gsb0, 0x0 ;  /* 0x00008000000079c5 */ /* 0x000fe40000010000 */
[----:B------:R-:W-:-:S07]  /*36070*/  WARPGROUP.ARRIVE ;  /* 0x00000000000079c5 */ /* 0x000fce0000000000 */
[----:B------:R-:W-:Y:S01]  /*36080*/  QGMMA.64x256x32.F32.E4M3.E4M3 R24, gdesc[UR40], R24, gsb0 ;  /* 0x03e00000281879f3 */ /* 0x000fe20008000818 */
[----:B--2---:R-:W-:Y:S02]  /*36090*/  IADD3.X R3, R3, UR4, RZ, P1, !PT ;  /* 0x0000000403037c10 */ /* 0x004fe40008ffe4ff */
[----:B------:R-:W-:Y:S02]  /*360a0*/  IADD3 R208, P1, R208, UR7, RZ ;  /* 0x00000007d0d07c10 */ /* 0x000fe4000ff3e0ff */
[----:B----4-:R-:W-:Y:S02]  /*360b0*/  IADD3.X R2, R2, UR4, RZ, P2, !PT ;  /* 0x0000000402027c10 */ /* 0x010fe400097fe4ff */
[----:B------:R-:W-:Y:S01]  /*360c0*/  IADD3.X R209, R209, UR4, RZ, P3, !PT ;  /* 0x00000004d1d17c10 */ /* 0x000fe20009ffe4ff */
[----:B------:R0:W-:Y:S01]  /*360d0*/  STL [R1+0xf8c], R3 ;  /* 0x000f8c0301007387 */ /* 0x0001e20000100800 */
[----:B------:R-:W-:Y:S02]  /*360e0*/  IADD3 R210, P3, R210, UR7, RZ ;  /* 0x00000007d2d27c10 */ /* 0x000fe4000ff7e0ff */
[----:B------:R-:W-:-:S02]  /*360f0*/  IADD3.X R211, R211, UR4, RZ, P4, !PT ;  /* 0x00000004d3d37c10 */ /* 0x000fc4000a7fe4ff */
[----:B------:R-:W-:Y:S02]  /*36100*/  IADD3 R212, P4, R212, UR7, RZ ;  /* 0x00000007d4d47c10 */ /* 0x000fe4000ff9e0ff */
[----:B------:R-:W-:Y:S01]  /*36110*/  IADD3.X R213, R213, UR4, RZ, P5, !PT ;  /* 0x00000004d5d57c10 */ /* 0x000fe2000affe4ff */
[----:B0-----:R0:W5:Y:S04]  /*36120*/  LDL.LU R3, [R1+0x1acc] ;  /* 0x001acc0001037983 */ /* 0x0011680000300800 */
[----:B------:R-:W-:Y:S04]  /*36130*/  STL [R1+0xf60], R208 ;  /* 0x000f60d001007387 */ /* 0x000fe80000100800 */
[----:B------:R1:W-:Y:S01]  /*36140*/  STL [R1+0xf84], R2 ;  /* 0x000f840201007387 */ /* 0x0003e20000100800 */
[----:B------:R-:W-:-:S02]  /*36150*/  IADD3 R214, P5, R214, UR7, RZ ;  /* 0x00000007d6d67c10 */ /* 0x000fc4000ffbe0ff */
[----:B------:R-:W-:Y:S02]  /*36160*/  IADD3.X R215, R215, UR4, RZ, P6, !PT ;  /* 0x00000004d7d77c10 */ /* 0x000fe4000b7fe4ff */
[----:B------:R-:W-:Y:S02]  /*36170*/  IADD3 R216, P6, R216, UR7, RZ ;  /* 0x00000007d8d87c10 */ /* 0x000fe4000ffde0ff */
[----:B------:R-:W-:Y:S01]  /*36180*/  IADD3.X R217, R217, UR4, RZ, P1, !PT ;  /* 0x00000004d9d97c10 */ /* 0x000fe20008ffe4ff */
[----:B-1----:R0:W5:Y:S01]  /*36190*/  LDL.LU R2, [R1+0x1ac8] ;  /* 0x001ac80001027983 */ /* 0x0021620000300800 */
[----:B------:R-:W-:Y:S02]  /*361a0*/  IADD3 R218, P1, R218, UR7, RZ ;  /* 0x00000007dada7c10 */ /* 0x000fe4000ff3e0ff */
[----:B------:R-:W-:Y:S02]  /*361b0*/  IADD3.X R221, R221, UR4, RZ, P3, !PT ;  /* 0x00000004dddd7c10 */ /* 0x000fe40009ffe4ff */
[----:B------:R-:W-:-:S02]  /*361c0*/  IADD3 R222, P3, R222, UR7, RZ ;  /* 0x00000007dede7c10 */ /* 0x000fc4000ff7e0ff */
[----:B------:R-:W-:Y:S02]  /*361d0*/  IADD3.X R223, R223, UR4, RZ, P4, !PT ;  /* 0x00000004dfdf7c10 */ /* 0x000fe4000a7fe4ff */
[----:B------:R-:W-:Y:S02]  /*361e0*/  IADD3 R224, P4, R224, UR7, RZ ;  /* 0x00000007e0e07c10 */ /* 0x000fe4000ff9e0ff */
[----:B------:R-:W-:Y:S02]  /*361f0*/  IADD3.X R225, R225, UR4, RZ, P5, !PT ;  /* 0x00000004e1e17c10 */ /* 0x000fe4000affe4ff */
        /* <DEDUP_REMOVED lines=12> */
[----:B------:R-:W-:Y:S01]  /*362c0*/  IADD3 R240, P6, R240, UR7, RZ ;  /* 0x00000007f0f07c10 */ /* 0x000fe2000ffde0ff */
[----:B------:R-:W1:Y:S01]  /*362d0*/  S2R R18, SR_TID.X ;  /* 0x0000000000127919 */ /* 0x000e620000002100 */
[----:B------:R-:W-:Y:S02]  /*362e0*/  IADD3.X R241, R241, UR4, RZ, P1, !PT ;  /* 0x00000004f1f17c10 */ /* 0x000fe40008ffe4ff */
[----:B------:R-:W-:Y:S01]  /*362f0*/  IADD3 R242, P1, R242, UR7, RZ ;  /* 0x00000007f2f27c10 */ /* 0x000fe2000ff3e0ff */
[----:B------:R-:W2:Y:S01]  /*36300*/  S2R R188, SR_TID.X ;  /* 0x0000000000bc7919 */ /* 0x000ea20000002100 */
[----:B------:R-:W-:-:S02]  /*36310*/  IADD3.X R245, R245, UR4, RZ, P3, !PT ;  /* 0x00000004f5f57c10 */ /* 0x000fc40009ffe4ff */
[----:B------:R-:W-:Y:S02]  /*36320*/  IADD3 R246, P3, R246, UR7, RZ ;  /* 0x00000007f6f67c10 */ /* 0x000fe4000ff7e0ff */
[----:B------:R-:W-:Y:S02]  /*36330*/  IADD3.X R247, R247, UR4, RZ, P4, !PT ;  /* 0x00000004f7f77c10 */ /* 0x000fe4000a7fe4ff */
[----:B------:R-:W-:Y:S02]  /*36340*/  IADD3.X R248, R248, UR4, RZ, P5, !PT ;  /* 0x00000004f8f87c10 */ /* 0x000fe4000affe4ff */
[----:B------:R-:W-:Y:S02]  /*36350*/  IADD3.X R251, R251, UR4, RZ, P6, !PT ;  /* 0x00000004fbfb7c10 */ /* 0x000fe4000b7fe4ff */
[----:B------:R-:W-:Y:S02]  /*36360*/  IADD3.X R249, R249, UR4, RZ, P3, !PT ;  /* 0x00000004f9f97c10 */ /* 0x000fe40009ffe4ff */
[----:B------:R-:W-:-:S02]  /*36370*/  IADD3.X R252, R252, UR4, RZ, P1, !PT ;  /* 0x00000004fcfc7c10 */ /* 0x000fc40008ffe4ff */
[----:B-1----:R-:W-:Y:S02]  /*36380*/  LOP3.LUT R18, R18, 0x7f, RZ, 0xc0, !PT ;  /* 0x0000007f12127812 */ /* 0x002fe400078ec0ff */
[----:B--2---:R-:W-:Y:S02]  /*36390*/  LOP3.LUT R188, R188, 0x7f, RZ, 0xc0, !PT ;  /* 0x0000007fbcbc7812 */ /* 0x004fe400078ec0ff */
[----:B------:R-:W-:Y:S02]  /*363a0*/  LOP3.LUT R18, R18, 0x10, RZ, 0x3c, !PT ;  /* 0x0000001012127812 */ /* 0x000fe400078e3cff */
[----:B---3--:R-:W-:-:S05]  /*363b0*/  IADD3 R0, P2, R0, UR7, RZ ;  /* 0x0000000700007c10 */ /* 0x008fca000ff5e0ff */
[----:B------:R1:W-:Y:S01]  /*363c0*/  STL [R1+0xf58], R0 ;  /* 0x000f580001007387 */ /* 0x0003e20000100800 */
[----:B------:R-:W-:Y:S02]  /*363d0*/  IADD3.X R219, R219, UR4, RZ, P2, !PT ;  /* 0x00000004dbdb7c10 */ /* 0x000fe400097fe4ff */
[----:B------:R-:W-:Y:S01]  /*363e0*/  IADD3 R220, P2, R220, UR7, RZ ;  /* 0x00000007dcdc7c10 */ /* 0x000fe2000ff5e0ff */
[----:B-1----:R0:W5:Y:S04]  /*363f0*/  LDL.LU R0, [R1+0x1ac4] ;  /* 0x001ac40001007983 */ /* 0x0021680000300800 */
[----:B------:R0:W-:Y:S04]  /*36400*/  STL [R1+0xf7c], R209 ;  /* 0x000f7cd101007387 */ /* 0x0001e80000100800 */
        /* <DEDUP_REMOVED lines=16> */
[----:B------:R0:W-:Y:S01]  /*36510*/  STL [R1+0xf10], R226 ;  /* 0x000f10e201007387 */ /* 0x0001e20000100800 */
[----:B------:R-:W-:-:S03]  /*36520*/  IADD3.X R231, R231, UR4, RZ, P2, !PT ;  /* 0x00000004e7e77c10 */ /* 0x000fc600097fe4ff */
[----:B------:R0:W-:Y:S01]  /*36530*/  STL [R1+0xf34], R227 ;  /* 0x000f34e301007387 */ /* 0x0001e20000100800 */
[----:B------:R-:W-:-:S03]  /*36540*/  IADD3 R232, P2, R232, UR7, RZ ;  /* 0x00000007e8e87c10 */ /* 0x000fc6000ff5e0ff */
        /* <DEDUP_REMOVED lines=23> */
[----:B------:R0:W-:Y:S04]  /*366c0*/  STL [R1+0xedc], R248 ;  /* 0x000edcf801007387 */ /* 0x0001e80000100800 */
[----:B------:R0:W-:Y:S04]  /*366d0*/  STL [R1+0xed4], R251 ;  /* 0x000ed4fb01007387 */ /* 0x0001e80000100800 */
[----:B------:R0:W-:Y:S04]  /*366e0*/  STL [R1+0xebc], R249 ;  /* 0x000ebcf901007387 */ /* 0x0001e80000100800 */
[----:B------:R0:W-:Y:S04]  /*366f0*/  STL [R1+0xecc], R252 ;  /* 0x000eccfc01007387 */ /* 0x0001e80000100800 */
[----:B------:R0:W-:Y:S01]  /*36700*/  STL [R1+0xec4], R250 ;  /* 0x000ec4fa01007387 */ /* 0x0001e20000100800 */
[----:B------:R-:W-:-:S02]  /*36710*/  WARPGROUP.DEPBAR.LE gsb0, 0x0 ;  /* 0x00008000000079c5 */ /* 0x000fc40000010000 */
[----:B------:R-:W-:Y:S05]  /*36720*/  @P0 BRA `(.L_x_2) ;  /* 0xfffffe6000780947 */ /* 0x000fea000383ffff */
.L_x_1:
[----:B------:R-:W2:Y:S01]  /*36730*/  LDL.LU R167, [R1+0xc28] ;  /* 0x000c280001a77983 */ /* 0x000ea20000300800 */
[----:B------:R-:W-:Y:S01]  /*36740*/  ULDC.64 UR6, c[0x0][0x228] ;  /* 0x00008a0000067ab9 */ /* 0x000fe20000000a00 */
[----:B------:R-:W-:Y:S01]  /*36750*/  ULDC.64 UR8, c[0x0][0x228] ;  /* 0x00008a0000087ab9 */ /* 0x000fe20000000a00 */
[----:B------:R-:W-:Y:S01]  /*36760*/  ULDC.64 UR10, c[0x0][0x220] ;  /* 0x00008800000a7ab9 */ /* 0x000fe20000000a00 */
[----:B------:R-:W3:Y:S01]  /*36770*/  LDL.LU R166, [R1+0xc2c] ;  /* 0x000c2c0001a67983 */ /* 0x000ee20000300800 */
[----:B------:R-:W-:Y:S01]  /*36780*/  ULDC.64 UR12, c[0x0][0x228] ;  /* 0x00008a00000c7ab9 */ /* 0x000fe20000000a00 */
[----:B------:R-:W-:Y:S01]  /*36790*/  MOV R13, UR46 ;  /* 0x0000002e000d7c02 */ /* 0x000fe20008000f00 */
[----:B------:R-:W-:Y:S01]  /*367a0*/  ULDC.64 UR14, c[0x0][0x228] ;  /* 0x00008a00000e7ab9 */ /* 0x000fe20000000a00 */
[----:B------:R-:W4:Y:S01]  /*367b0*/  LDL.LU R165, [R1+0xc30] ;  /* 0x000c300001a57983 */ /* 0x000f220000300800 */
[----:B------:R-:W-:Y:S01]  /*367c0*/  MOV R12, UR45 ;  /* 0x0000002d000c7c02 */ /* 0x000fe20008000f00 */
[----:B------:R-:W-:Y:S01]  /*367d0*/  ULDC.64 UR16, c[0x0][0x228] ;  /* 0x00008a0000107ab9 */ /* 0x000fe20000000a00 */
[----:B------:R-:W-:Y:S01]  /*367e0*/  MOV R188, UR44 ;  /* 0x0000002c00bc7c02 */ /* 0x000fe20008000f00 */
[----:B------:R-:W4:Y:S01]  /*367f0*/  LDL.LU R164, [R1+0xc34] ;  /* 0x000c340001a47983 */ /* 0x000f220000300800 */
[----:B0-----:R-:W-:Y:S01]  /*36800*/  LOP3.LUT R250, R250, 0xfffffdff, RZ, 0xc0, !PT ;  /* 0xfffffdfffafa7812 */ /* 0x001fe200078ec0ff */
[----:B------:R-:W-:Y:S01]  /*36810*/  ULDC.64 UR34, c[0x0][0x228] ;  /* 0x00008a0000227ab9 */ /* 0x000fe20000000a00 */
[----:B------:R-:W-:Y:S01]  /*36820*/  ULDC.64 UR26, c[0x0][0x228] ;  /* 0x00008a00001a7ab9 */ /* 0x000fe20000000a00 */
[----:B------:R-:W4:Y:S01]  /*36830*/  LDL.LU R163, [R1+0xc38] ;  /* 0x000c380001a37983 */ /* 0x000f220000300800 */
[C---:B-----5:R-:W-:Y:S01]  /*36840*/  VIADD R184, R0.reuse, 0x13c ;  /* 0x0000013c00b87836 */ /* 0x060fe20000000000 */
[----:B------:R-:W-:Y:S01]  /*36850*/  ULDC.64 UR20, c[0x0][0x228] ;  /* 0x00008a0000147ab9 */ /* 0x000fe20000000a00 */
[C---:B------:R-:W-:Y:S01]  /*36860*/  VIADD R183, R0.reuse, 0x13a ;  /* 0x0000013a00b77836 */ /* 0x040fe20000000000 */
[----:B------:R-:W4:Y:S01]  /*36870*/  LDL.LU R162, [R1+0xc3c] ;  /* 0x000c3c0001a27983 */ /* 0x000f220000300800 */
[C---:B------:R-:W-:Y:S01]  /*36880*/  VIADD R182, R0.reuse, 0x138 ;  /* 0x0000013800b67836 */ /* 0x040fe20000000000 */
        /* <DEDUP_REMOVED lines=11> */
[----:B------:R-:W-:Y:S01]  /*36940*/  ULDC.64 UR18, c[0x0][0x228] ;  /* 0x00008a0000127ab9 */ /* 0x000fe20000000a00 */
[C---:B------:R-:W-:Y:S01]  /*36950*/  VIADD R176, R0.reuse, 0x12c ;  /* 0x0000012c00b07836 */ /* 0x040fe20000000000 */
[----:B------:R-:W-:Y:S01]  /*36960*/  ULDC.64 UR22, c[0x0][0x228] ;  /* 0x00008a0000167ab9 */ /* 0x000fe20000000a00 */
[----:B------:R-:W4:Y:S01]  /*36970*/  LDL.LU R158, [R1+0xc4c] ;  /* 0x000c4c00019e7983 */ /* 0x000f220000300800 */
[----:B------:R-:W-:Y:S01]  /*36980*/  VIADD R175, R0, 0x12a ;  /* 0x0000012a00af7836 */ /* 0x000fe20000000000 */
[----:B------:R-:W-:-:S02]  /*36990*/  ULDC.64 UR28, c[0x0][0x228] ;  /* 0x00008a00001c7ab9 */ /* 0x000fc40000000a00 */
        /* <DEDUP_REMOVED lines=18> */
[----:B-1----:R-:W4:Y:S01]  /*36ac0*/  LDL.LU R4, [R1+0xc24] ;  /* 0x000c240001047983 */ /* 0x002f220000300800 */
[----:B------:R-:W-:Y:S01]  /*36ad0*/  UMOV UR4, UR7 ;  /* 0x0000000700047c82 */ /* 0x000fe20008000000 */
[----:B------:R-:W-:Y:S01]  /*36ae0*/  UMOV UR60, UR6 ;  /* 0x00000006003c7c82 */ /* 0x000fe20008000000 */
[----:B------:R-:W-:Y:S01]  /*36af0*/  ULDC.64 UR6, c[0x0][0x228] ;  /* 0x00008a0000067ab9 */ /* 0x000fe20000000a00 */
[----:B------:R-:W-:Y:S01]  /*36b00*/  STL [R1+0x1be0], R137 ;  /* 0x001be08901007387 */ /* 0x000fe20000100800 */
[----:B------:R-:W-:Y:S01]  /*36b10*/  LOP3.LUT R236, R236, 0x7fffffff, RZ, 0xc0, !PT ;  /* 0x7fffffffecec7812 */ /* 0x000fe200078ec0ff */
[----:B------:R-:W-:Y:S01]  /*36b20*/  UMOV UR48, UR17 ;  /* 0x0000001100307c82 */ /* 0x000fe20008000000 */
[----:B------:R-:W-:Y:S01]  /*36b30*/  LOP3.LUT R235, R235, 0x7fffffff, RZ, 0xc0, !PT ;  /* 0x7fffffffebeb7812 */ /* 0x000fe200078ec0ff */
[----:B------:R-:W-:Y:S01]  /*36b40*/  STL [R1+0x1bdc], R138 ;  /* 0x001bdc8a01007387 */ /* 0x000fe20000100800 */
[----:B------:R-:W-:Y:S01]  /*36b50*/  VIADD R174, R0, 0x128 ;  /* 0x0000012800ae7836 */ /* 0x000fe20000000000 */
[----:B------:R-:W-:Y:S01]  /*36b60*/  LOP3.LUT R234, R234, 0x7fffffff, RZ, 0xc0, !PT ;  /* 0x7fffffffeaea7812 */ /* 0x000fe200078ec0ff */
[C---:B------:R-:W-:Y:S01]  /*36b70*/  VIADD R173, R0.reuse, 0x126 ;  /* 0x0000012600ad7836 */ /* 0x040fe20000000000 */
[----:B------:R-:W-:Y:S01]  /*36b80*/  STL [R1+0x1bd8], R139 ;  /* 0x001bd88b01007387 */ /* 0x000fe20000100800 */
[C---:B------:R-:W-:Y:S01]  /*36b90*/  VIADD R172, R0.reuse, 0x124 ;  /* 0x0000012400ac7836 */ /* 0x040fe20000000000 */
[----:B------:R-:W-:Y:S01]  /*36ba0*/  MOV R185, UR60 ;  /* 0x0000003c00b97c02 */ /* 0x000fe20008000f00 */
[C---:B------:R-:W-:Y:S01]  /*36bb0*/  VIADD R171, R0.reuse, 0x122 ;  /* 0x0000012200ab7836 */ /* 0x040fe20000000000 */
[----:B------:R-:W-:Y:S01]  /*36bc0*/  STL [R1+0x1bd4], R140 ;  /* 0x001bd48c01007387 */ /* 0x000fe20000100800 */
[C---:B------:R-:W-:Y:S01]  /*36bd0*/  VIADD R170, R0.reuse, 0x120 ;  /* 0x0000012000aa7836 */ /* 0x040fe20000000000 */
[----:B------:R-:W-:Y:S01]  /*36be0*/  LOP3.LUT R233, R233, 0xbfffffff, RZ, 0xc0, !PT ;  /* 0xbfffffffe9e97812 */ /* 0x000fe200078ec0ff */
[C---:B------:R-:W-:Y:S01]  /*36bf0*/  VIADD R169, R0.reuse, 0x11e ;  /* 0x0000011e00a97836 */ /* 0x040fe20000000000 */
[----:B------:R-:W-:Y:S01]  /*36c00*/  STL [R1+0x1bd0], R141 ;  /* 0x001bd08d01007387 */ /* 0x000fe20000100800 */
[----:B------:R-:W-:Y:S01]  /*36c10*/  VIADD R168, R0, 0x11c ;  /* 0x0000011c00a87836 */ /* 0x000fe20000000000 */
[----:B------:R-:W-:Y:S01]  /*36c20*/  LOP3.LUT R232, R232, 0xbfffffff, RZ, 0xc0, !PT ;  /* 0xbfffffffe8e87812 */ /* 0x000fe200078ec0ff */
[C---:B------:R-:W-:Y:S01]  /*36c30*/  VIADD R18, R0.reuse, 0xf0 ;  /* 0x000000f000127836 */ /* 0x040fe20000000000 */
[----:B------:R-:W-:Y:S01]  /*36c40*/  STL [R1+0x1bcc], R143 ;  /* 0x001bcc8f01007387 */ /* 0x000fe20000100800 */
[----:B------:R-:W-:Y:S01]  /*36c50*/  LOP3.LUT R231, R231, 0xbfffffff, RZ, 0xc0, !PT ;  /* 0xbfffffffe7e77812 */ /* 0x000fe200078ec0ff */
[----:B------:R-:W-:Y:S01]  /*36c60*/  VIADD R17, R0, 0xee ;  /* 0x000000ee00117836 */ /* 0x000fe20000000000 */
[----:B------:R-:W-:Y:S01]  /*36c70*/  LOP3.LUT R230, R230, 0xbfffffff, RZ, 0xc0, !PT ;  /* 0xbfffffffe6e67812 */ /* 0x000fe200078ec0ff */
[----:B------:R-:W-:Y:S01]  /*36c80*/  STL [R1+0x1bc8], R142 ;  /* 0x001bc88e01007387 */ /* 0x000fe20000100800 */
[C---:B------:R-:W-:Y:S01]  /*36c90*/  VIADD R16, R0.reuse, 0xec ;  /* 0x000000ec00107836 */ /* 0x040fe20000000000 */
[----:B------:R-:W-:Y:S01]  /*36ca0*/  LOP3.LUT R229, R229, 0xbfffffff, RZ, 0xc0, !PT ;  /* 0xbfffffffe5e57812 */ /* 0x000fe200078ec0ff */
[C---:B------:R-:W-:Y:S01]  /*36cb0*/  VIADD R15, R0.reuse, 0xea ;  /* 0x000000ea000f7836 */ /* 0x040fe20000000000 */
[----:B------:R-:W-:Y:S01]  /*36cc0*/  STL [R1+0x1bc4], R144 ;  /* 0x001bc49001007387 */ /* 0x000fe20000100800 */
[----:B------:R-:W-:Y:S01]  /*36cd0*/  VIADD R14, R0, 0xe8 ;  /* 0x000000e8000e7836 */ /* 0x000fe20000000000 */
[----:B------:R-:W-:-:S02]  /*36ce0*/  LOP3.LUT R228, R228, 0xffbfffff, RZ, 0xc0, !PT ;  /* 0xffbfffffe4e47812 */ /* 0x000fc400078ec0ff */
[----:B------:R-:W-:Y:S04]  /*36cf0*/  STL [R1+0x1bc0], R145 ;  /* 0x001bc09101007387 */ /* 0x000fe80000100800 */
[----:B------:R-:W-:Y:S04]  /*36d00*/  STL [R1+0x1bbc], R147 ;  /* 0x001bbc9301007387 */ /* 0x000fe80000100800 */
[----:B------:R-:W-:Y:S04]  /*36d10*/  STL [R1+0x1bb8], R146 ;  /* 0x001bb89201007387 */ /* 0x000fe80000100800 */
[----:B------:R-:W-:Y:S04]  /*36d20*/  STL [R1+0x1bb4], R148 ;  /* 0x001bb49401007387 */ /* 0x000fe80000100800 */
[----:B------:R-:W-:Y:S04]  /*36d30*/  STL [R1+0x1bb0], R149 ;  /* 0x001bb09501007387 */ /* 0x000fe80000100800 */
[----:B------:R-:W-:Y:S04]  /*36d40*/  STL [R1+0x1bac], R151 ;  /* 0x001bac9701007387 */ /* 0x000fe80000100800 */
[----:B------:R-:W-:Y:S04]  /*36d50*/  STL [R1+0x1ba8], R150 ;  /* 0x001ba89601007387 */ /* 0x000fe80000100800 */
[----:B------:R0:W-:Y:S04]  /*36d60*/  STL [R1+0xeec], R13 ;  /* 0x000eec0d01007387 */ /* 0x0001e80000100800 */
[----:B------:R1:W-:Y:S04]  /*36d70*/  STL [R1+0xef0], R12 ;  /* 0x000ef00c01007387 */ /* 0x0003e80000100800 */
[----:B------:R-:W-:Y:S01]  /*36d80*/  STL [R1+0x1ac8], R188 ;  /* 0x001ac8bc01007387 */ /* 0x000fe20000100800 */
[----:B0-----:R-:W-:-:S02]  /*36d90*/  VIADD R13, R0, 0xe6 ;  /* 0x000000e6000d7836 */ /* 0x001fc40000000000 */
[C---:B-1----:R-:W-:Y:S02]  /*36da0*/  VIADD R12, R0.reuse, 0xe4 ;  /* 0x000000e4000c7836 */ /* 0x042fe40000000000 */
[----:B--2---:R-:W-:Y:S02]  /*36db0*/  IMAD.MOV.U32 R218, RZ, RZ, R167 ;  /* 0x000000ffffda7224 */ /* 0x004fe400078e00a7 */
[C---:B------:R-:W-:Y:S02]  /*36dc0*/  VIADD R167, R0.reuse, 0x11a ;  /* 0x0000011a00a77836 */ /* 0x040fe40000000000 */
[----:B---3--:R-:W-:Y:S02]  /*36dd0*/  IMAD.MOV.U32 R217, RZ, RZ, R166 ;  /* 0x000000ffffd97224 */ /* 0x008fe400078e00a6 */
[----:B------:R-:W-:Y:S02]  /*36de0*/  VIADD R166, R0, 0x118 ;  /* 0x0000011800a67836 */ /* 0x000fe40000000000 */
[----:B----4-:R-:W-:-:S02]  /*36df0*/  IMAD.MOV.U32 R216, RZ, RZ, R165 ;  /* 0x000000ffffd87224 */ /* 0x010fc400078e00a5 */
[C---:B------:R-:W-:Y:S02]  /*36e00*/  VIADD R165, R0.reuse, 0x116 ;  /* 0x0000011600a57836 */ /* 0x040fe40000000000 */
[----:B------:R-:W-:Y:S02]  /*36e10*/  IMAD.MOV.U32 R215, RZ, RZ, R164 ;  /* 0x000000ffffd77224 */ /* 0x000fe400078e00a4 */
[C---:B------:R-:W-:Y:S02]  /*36e20*/  VIADD R164, R0.reuse, 0x114 ;  /* 0x0000011400a47836 */ /* 0x040fe40000000000 */
[----:B------:R-:W-:Y:S02]  /*36e30*/  IMAD.MOV.U32 R214, RZ, RZ, R163 ;  /* 0x000000ffffd67224 */ /* 0x000fe400078e00a3 */
[----:B------:R-:W-:Y:S02]  /*36e40*/  VIADD R163, R0, 0x112 ;  /* 0x0000011200a37836 */ /* 0x000fe40000000000 */
[----:B------:R-:W-:-:S02]  /*36e50*/  IMAD.MOV.U32 R213, RZ, RZ, R162 ;  /* 0x000000ffffd57224 */ /* 0x000fc400078e00a2 */
        /* <DEDUP_REMOVED lines=38> */
[----:B------:R-:W-:Y:S02]  /*370c0*/  VIADD R8, R0, 0xdc ;  /* 0x000000dc00087836 */ /* 0x000fe40000000000 */
[----:B------:R-:W-:Y:S02]  /*370d0*/  IMAD.MOV.U32 R222, RZ, RZ, R7 ;  /* 0x000000ffffde7224 */ /* 0x000fe400078e0007 */
[----:B------:R-:W-:Y:S02]  /*370e0*/  IMAD.MOV.U32 R221, RZ, RZ, R6 ;  /* 0x000000ffffdd7224 */ /* 0x000fe400078e0006 */
[----:B------:R-:W0:Y:S01]  /*370f0*/  LDC R6, c[0x0][0x244] ;  /* 0x00009100ff067b82 */ /* 0x000e220000000800 */
[----:B------:R-:W-:-:S02]  /*37100*/  IMAD.MOV.U32 R223, RZ, RZ, R222 ;  /* 0x000000ffffdf7224 */ /* 0x000fc400078e00de */
[----:B------:R-:W-:Y:S02]  /*37110*/  IMAD.MOV.U32 R220, RZ, RZ, R5 ;  /* 0x000000ffffdc7224 */ /* 0x000fe400078e0005 */
[C---:B------:R-:W-:Y:S02]  /*37120*/  VIADD R5, R0.reuse, 0x140 ;  /* 0x0000014000057836 */ /* 0x040fe40000000000 */
[----:B------:R-:W-:Y:S02]  /*37130*/  IMAD.MOV.U32 R219, RZ, RZ, R4 ;  /* 0x000000ffffdb7224 */ /* 0x000fe400078e0004 */
[C---:B------:R-:W-:Y:S01]  /*37140*/  VIADD R4, R0.reuse, 0x13f ;  /* 0x0000013f00047836 */ /* 0x040fe20000000000 */
[----:B------:R-:W-:Y:S01]  /*37150*/  ISETP.GE.AND P5, PT, R5, UR4, PT ;  /* 0x0000000405007c0c */ /* 0x000fe2000bfa6270 */
[----:B------:R-:W-:Y:S01]  /*37160*/  ULDC UR4, c[0x0][0x244] ;  /* 0x0000910000047ab9 */ /* 0x000fe20000000800 */
[----:B------:R-:W-:Y:S02]  /*37170*/  VIADD R5, R0, 0x13e ;  /* 0x0000013e00057836 */ /* 0x000fe40000000000 */
[----:B------:R-:W-:Y:S01]  /*37180*/  IMAD R7, R2, UR4, RZ ;  /* 0x0000000402077c24 */ /* 0x000fe2000f8e02ff */
[----:B------:R-:W-:Y:S01]  /*37190*/  ISETP.GE.AND P3, PT, R4, UR7, PT ;  /* 0x0000000704007c0c */ /* 0x000fe2000bf66270 */
[----:B------:R-:W-:Y:S01]  /*371a0*/  VIADD R4, R0, 0x13d ;  /* 0x0000013d00047836 */ /* 0x000fe20000000000 */
[----:B------:R-:W-:Y:S01]  /*371b0*/  ISETP.GE.AND P1, PT, R5, UR9, PT ;  /* 0x0000000905007c0c */ /* 0x000fe2000bf26270 */
[----:B------:R-:W-:Y:S01]  /*371c0*/  ULDC.64 UR4, c[0x0][0x220] ;  /* 0x0000880000047ab9 */ /* 0x000fe20000000a00 */
[----:B------:R-:W-:Y:S01]  /*371d0*/  ISETP.LT.AND P6, PT, R3, UR6, !P5 ;  /* 0x0000000603007c0c */ /* 0x000fe2000efc1270 */
[----:B------:R-:W-:Y:S01]  /*371e0*/  ULDC UR6, c[0x0][0x248] ;  /* 0x0000920000067ab9 */ /* 0x000fe20000000800 */
[----:B------:R-:W-:Y:S01]  /*371f0*/  ISETP.GE.AND P0, PT, R4, UR13, PT ;  /* 0x0000000d04007c0c */ /* 0x000fe2000bf06270 */
[----:B------:R-:W-:Y:S01]  /*37200*/  UMOV UR7, UR16 ;  /* 0x0000001000077c82 */ /* 0x000fe20008000000 */
[C---:B------:R-:W-:Y:S01]  /*37210*/  IADD3 R4, P4, R7.reuse, UR4, RZ ;  /* 0x0000000407047c10 */ /* 0x040fe2000ff9e0ff */
[----:B0-----:R-:W-:Y:S01]  /*37220*/  IMAD R6, R6, 0x80, R7 ;  /* 0x0000008006067824 */ /* 0x001fe200078e0207 */
[----:B------:R-:W-:Y:S01]  /*37230*/  ULDC UR4, c[0x0][0x248] ;  /* 0x0000920000047ab9 */ /* 0x000fe20000000800 */
[----:B------:R-:W-:Y:S01]  /*37240*/  ISETP.LT.AND P5, PT, R2, UR8, !P5 ;  /* 0x0000000802007c0c */ /* 0x000fe2000efa1270 */
[----:B------:R-:W-:Y:S01]  /*37250*/  IMAD R138, R0, UR4, RZ ;  /* 0x00000004008a7c24 */ /* 0x000fe2000f8e02ff */
[----:B------:R-:W-:Y:S01]  /*37260*/  LEA.HI.X.SX32 R7, R7, UR5, 0x1, P4 ;  /* 0x0000000507077c11 */ /* 0x000fe2000a0f0eff */
[----:B------:R-:W-:Y:S01]  /*37270*/  ULDC UR5, c[0x0][0x248] ;  /* 0x0000920000057ab9 */ /* 0x000fe20000000800 */
[----:B------:R-:W-:Y:S01]  /*37280*/  IADD3 R5, P2, R6, UR10, RZ ;  /* 0x0000000a06057c10 */ /* 0x000fe2000ff5e0ff */
[----:B------:R-:W-:Y:S01]  /*37290*/  VIADD R137, R138, UR5 ;  /* 0x000000058a897c36 */ /* 0x000fe20008000000 */
[----:B------:R-:W-:Y:S01]  /*372a0*/  SHF.R.S32.HI R140, RZ, 0x1f, R138 ;  /* 0x0000001fff8c7819 */ /* 0x000fe2000001148a */
[----:B------:R-:W-:Y:S01]  /*372b0*/  ULDC.64 UR8, c[0x0][0x228] ;  /* 0x00008a0000087ab9 */ /* 0x000fe20000000a00 */
[----:B------:R-:W-:Y:S01]  /*372c0*/  LEA.HI.X.SX32 R6, R6, UR11, 0x1, P2 ;  /* 0x0000000b06067c11 */ /* 0x000fe200090f0eff */
[----:B------:R0:W-:Y:S01]  /*372d0*/  STL [R1+0x1ac4], R5 ;  /* 0x001ac40501007387 */ /* 0x0001e20000100800 */
[----:B------:R-:W-:Y:S01]  /*372e0*/  @P6 LOP3.LUT R250, R250, 0x200, RZ, 0xfc, !PT ;  /* 0x00000200fafa6812 */ /* 0x000fe200078efcff */
[----:B------:R-:W-:Y:S01]  /*372f0*/  UMOV UR47, UR8 ;  /* 0x00000008002f7c82 */ /* 0x000fe20008000000 */
[----:B------:R-:W-:Y:S01]  /*37300*/  ISETP.LT.AND P4, PT, R3, UR12, !P3 ;  /* 0x0000000c03007c0c */ /* 0x000fe2000df81270 */
[----:B------:R1:W-:Y:S01]  /*37310*/  STL [R1+0x1acc], R6 ;  /* 0x001acc0601007387 */ /* 0x0003e20000100800 */
[----:B------:R-:W-:Y:S01]  /*37320*/  LOP3.LUT R250, R250, 0xfffffeff, RZ, 0xc0, !PT ;  /* 0xfffffefffafa7812 */ /* 0x000fe200078ec0ff */
[----:B------:R-:W-:Y:S01]  /*37330*/  UMOV UR61, UR9 ;  /* 0x00000009003d7c82 */ /* 0x000fe20008000000 */
[----:B------:R-:W-:Y:S01]  /*37340*/  ISETP.LT.AND P3, PT, R2, UR14, !P3 ;  /* 0x0000000e02007c0c */ /* 0x000fe2000df61270 */
[----:B------:R2:W-:Y:S01]  /*37350*/  STL [R1+0xe90], R138 ;  /* 0x000e908a01007387 */ /* 0x0005e20000100800 */
[----:B------:R-:W-:Y:S01]  /*37360*/  @P5 LOP3.LUT R250, R250, 0x100, RZ, 0xfc, !PT ;  /* 0x00000100fafa5812 */ /* 0x000fe200078efcff */
[C---:B0-----:R-:W-:Y:S01]  /*37370*/  VIADD R5, R137.reuse, UR6 ;  /* 0x0000000689057c36 */ /* 0x041fe20008000000 */
[----:B------:R-:W-:Y:S01]  /*37380*/  ULDC.64 UR8, c[0x0][0x228] ;  /* 0x00008a0000087ab9 */ /* 0x000fe20000000a00 */
[----:B------:R-:W-:Y:S01]  /*37390*/  STL [R1+0x1058], R140 ;  /* 0x0010588c01007387 */ /* 0x000fe20000100800 */
[----:B------:R-:W-:Y:S01]  /*373a0*/  LOP3.LUT R250, R250, 0xffffff7f, RZ, 0xc0, !PT ;  /* 0xffffff7ffafa7812 */ /* 0x000fe200078ec0ff */
[----:B------:R-:W-:Y:S01]  /*373b0*/  UMOV UR46, UR8 ;  /* 0x00000008002e7c82 */ /* 0x000fe20008000000 */
[----:B-1----:R-:W-:Y:S01]  /*373c0*/  SHF.R.S32.HI R6, RZ, 0x1f, R137 ;  /* 0x0000001fff067819 */ /* 0x002fe20000011489 */
[----:B------:R-:W-:Y:S01]  /*373d0*/  STL [R1+0xe2c], R137 ;  /* 0x000e2c8901007387 */ /* 0x000fe20000100800 */
[----:B------:R-:W-:Y:S01]  /*373e0*/  @P4 LOP3.LUT R250, R250, 0x80, RZ, 0xfc, !PT ;  /* 0x00000080fafa4812 */ /* 0x000fe200078efcff */
[----:B------:R-:W-:Y:S01]  /*373f0*/  UMOV UR51, UR9 ;  /* 0x0000000900337c82 */ /* 0x000fe20008000000 */
[-C--:B--2---:R-:W-:Y:S01]  /*37400*/  IADD3 R138, P2, R138, R4.reuse, RZ ;  /* 0x000000048a8a7210 */ /* 0x084fe20007f5e0ff */
[----:B------:R-:W-:Y:S01]  /*37410*/  ULDC.64 UR8, c[0x0][0x228] ;  /* 0x00008a0000087ab9 */ /* 0x000fe20000000a00 */
[----:B------:R-:W-:Y:S01]  /*37420*/  LOP3.LUT R250, R250, 0xffffffbf, RZ, 0xc0, !PT ;  /* 0xffffffbffafa7812 */ /* 0x000fe200078ec0ff */
[----:B------:R-:W-:Y:S01]  /*37430*/  ULDC.64 UR10, c[0x0][0x228] ;  /* 0x00008a00000a7ab9 */ /* 0x000fe20000000a00 */
[----:B------:R-:W-:Y:S01]  /*37440*/  ULDC.64 UR12, c[0x0][0x228] ;  /* 0x00008a00000c7ab9 */ /* 0x000fe20000000a00 */
[--C-:B------:R-:W-:Y:S01]  /*37450*/  IMAD.X R139, R140, 0x1, R7.reuse, P2 ;  /* 0x000000018c8b7824 */ /* 0x100fe200010e0607 */
[----:B------:R-:W-:Y:S01]  /*37460*/  @P3 LOP3.LUT R250, R250, 0x40, RZ, 0xfc, !PT ;  /* 0x00000040fafa3812 */ /* 0x000fe200078efcff */
[----:B------:R-:W-:Y:S01]  /*37470*/  UMOV UR45, UR10 ;  /* 0x0000000a002d7c82 */ /* 0x000fe20008000000 */
[----:B------:R-:W-:Y:S01]  /*37480*/  MOV R193, UR13 ;  /* 0x0000000d00c17c02 */ /* 0x000fe20008000f00 */
[----:B------:R-:W-:Y:S01]  /*37490*/  UMOV UR56, UR11 ;  /* 0x0000000b00387c82 */ /* 0x000fe20008000000 */
[----:B------:R0:W-:Y:S01]  /*374a0*/  STL.64 [R1+0xe30], R138 ;  /* 0x000e308a01007387 */ /* 0x0001e20000100a00 */
[----:B------:R-:W-:Y:S01]  /*374b0*/  LOP3.LUT R250, R250, 0xffffffdf, RZ, 0xc0, !PT ;  /* 0xffffffdffafa7812 */ /* 0x000fe200078ec0ff */
[----:B------:R-:W-:Y:S01]  /*374c0*/  ULDC.64 UR10, c[0x0][0x228] ;  /* 0x00008a00000a7ab9 */ /* 0x000fe20000000a00 */
[----:B------:R-:W-:Y:S01]  /*374d0*/  MOV R192, UR12 ;  /* 0x0000000c00c07c02 */ /* 0x000fe20008000f00 */
[----:B------:R1:W-:Y:S01]  /*374e0*/  STL [R1+0xf3c], R6 ;  /* 0x000f3c0601007387 */ /* 0x0003e20000100800 */
[----:B------:R-:W-:Y:S01]  /*374f0*/  ULDC.64 UR12, c[0x0][0x228] ;  /* 0x00008a00000c7ab9 */ /* 0x000fe20000000a00 */
[----:B------:R-:W-:Y:S01]  /*37500*/  UMOV UR40, UR10 ;  /* 0x0000000a00287c82 */ /* 0x000fe20008000000 */
[----:B------:R-:W-:Y:S01]  /*37510*/  UMOV UR43, UR12 ;  /* 0x0000000c002b7c82 */ /* 0x000fe20008000000 */
[----:B------:R-:W-:Y:S01]  /*37520*/  STL [R1+0xe28], R5 ;  /* 0x000e280501007387 */ /* 0x000fe20000100800 */
[----:B------:R-:W-:Y:S01]  /*37530*/  UMOV UR57, UR13 ;  /* 0x0000000d00397c82 */ /* 0x000fe20008000000 */
[----:B------:R-:W-:Y:S01]  /*37540*/  ULDC.64 UR12, c[0x0][0x228] ;  /* 0x00008a00000c7ab9 */ /* 0x000fe20000000a00 */
[----:B------:R-:W-:Y:S01]  /*37550*/  UMOV UR50, UR11 ;  /* 0x0000000b00327c82 */ /* 0x000fe20008000000 */
[-C--:B0-----:R-:W-:Y:S01]  /*37560*/  IADD3 R138, P2, R137, R4.reuse, RZ ;  /* 0x00000004898a7210 */ /* 0x081fe20007f5e0ff */
[----:B------:R-:W-:Y:S01]  /*37570*/  UMOV UR42, UR12 ;  /* 0x0000000c002a7c82 */ /* 0x000fe20008000000 */
[----:B------:R-:W-:Y:S01]  /*37580*/  UMOV UR37, UR13 ;  /* 0x0000000d00257c82 */ /* 0x000fe20008000000 */
[----:B------:R-:W-:Y:S01]  /*37590*/  ULDC.64 UR10, c[0x0][0x228] ;  /* 0x00008a00000a7ab9 */ /* 0x000fe20000000a00 */
[----:B------:R-:W-:Y:S01]  /*375a0*/  ULDC.64 UR12, c[0x0][0x228] ;  /* 0x00008a00000c7ab9 */ /* 0x000fe20000000a00 */
[----:B------:R-:W-:Y:S01]  /*375b0*/  IMAD.X R139, R6, 0x1, R7, P2 ;  /* 0x00000001068b7824 */ /* 0x000fe200010e0607 */
[----:B-1----:R-:W-:Y:S01]  /*375c0*/  SHF.R.S32.HI R6, RZ, 0x1f, R5 ;  /* 0x0000001fff067819 */ /* 0x002fe20000011405 */
[----:B------:R-:W-:Y:S01]  /*375d0*/  UMOV UR39, UR11 ;  /* 0x0000000b00277c82 */ /* 0x000fe20008000000 */
[----:B------:R-:W-:Y:S01]  /*375e0*/  MOV R189, UR51 ;  /* 0x0000003300bd7c02 */ /* 0x000fe20008000f00 */
[----:B------:R-:W-:Y:S01]  /*375f0*/  UMOV UR51, UR12 ;  /* 0x0000000c00337c82 */ /* 0x000fe20008000000 */
[----:B------:R0:W-:Y:S01]  /*37600*/  STL.64 [R1+0xe38], R138 ;  /* 0x000e388a01007387 */ /* 0x0001e20000100a00 */
[----:B------:R-:W-:Y:S01]  /*37610*/  UMOV UR44, UR13 ;  /* 0x0000000d002c7c82 */ /* 0x000fe20008000000 */
[----:B------:R-:W-:Y:S01]  /*37620*/  ULDC.64 UR12, c[0x0][0x228] ;  /* 0x00008a00000c7ab9 */ /* 0x000fe20000000a00 */
[----:B------:R-:W-:Y:S01]  /*37630*/  MOV R191, UR39 ;  /* 0x0000002700bf7c02 */ /* 0x000fe20008000f00 */
[----:B------:R-:W-:Y:S01]  /*37640*/  UMOV UR39, UR12 ;  /* 0x0000000c00277c82 */ /* 0x000fe20008000000 */
[----:B------:R-:W-:Y:S01]  /*37650*/  UMOV UR36, UR13 ;  /* 0x0000000d00247c82 */ /* 0x000fe20008000000 */
[----:B------:R-:W-:Y:S01]  /*37660*/  ULDC.64 UR12, c[0x0][0x228] ;  /* 0x00008a00000c7ab9 */ /* 0x000fe20000000a00 */
[----:B------:R-:W-:Y:S01]  /*37670*/  UMOV UR53, UR10 ;  /* 0x0000000a00357c82 */ /* 0x000fe20008000000 */
[----:B------:R-:W-:Y:S01]  /*37680*/  ULDC.64 UR10, c[0x0][0x228] ;  /* 0x00008a00000a7ab9 */ /* 0x000fe20000000a00 */
[----:B------:R-:W-:Y:S01]  /*37690*/  ULDC.64 UR16, c[0x0][0x228] ;  /* 0x00008a0000107ab9 */ /* 0x000fe20000000a00 */
[----:B------:R-:W-:Y:S01]  /*376a0*/  UMOV UR52, UR10 ;  /* 0x0000000a00347c82 */ /* 0x000fe20008000000 */
[----:B------:R-:W-:Y:S01]  /*376b0*/  UMOV UR38, UR11 ;  /* 0x0000000b00267c82 */ /* 0x000fe20008000000 */
[----:B0-----:R-:W-:Y:S01]  /*376c0*/  IADD3 R138, P2, R5, R4, RZ ;  /* 0x00000004058a7210 */ /* 0x001fe20007f5e0ff */
[----:B------:R-:W-:Y:S01]  /*376d0*/  ULDC.64 UR10, c[0x0][0x228] ;  /* 0x00008a00000a7ab9 */ /* 0x000fe20000000a00 */
[----:B------:R-:W-:Y:S01]  /*376e0*/  ULDC.64 UR4, c[0x0][0x228] ;  /* 0x00008a0000047ab9 */ /* 0x000fe20000000a00 */
[----:B------:R-:W-:Y:S01]  /*376f0*/  MOV R190, UR38 ;  /* 0x0000002600be7c02 */ /* 0x000fe20008000f00 */
[----:B------:R-:W-:Y:S01]  /*37700*/  UMOV UR38, UR4 ;  /* 0x0000000400267c82 */ /* 0x000fe20008000000 */
[----:B------:R-:W-:Y:S01]  /*37710*/  IMAD.X R139, R6, 0x1, R7, P2 ;  /* 0x00000001068b7824 */ /* 0x000fe200010e0607 */
[C---:B------:R-:W-:Y:S01]  /*37720*/  ISETP.LT.AND P2, PT, R3.reuse, UR7, !P1 ;  /* 0x0000000703007c0c */ /* 0x040fe2000cf41270 */
[----:B------:R-:W-:Y:S01]  /*37730*/  UMOV UR41, UR5 ;  /* 0x0000000500297c82 */ /* 0x000fe20008000000 */
[----:B------:R-:W-:Y:S01]  /*37740*/  ISETP.LT.AND P1, PT, R2, UR34, !P1 ;  /* 0x0000002202007c0c */ /* 0x000fe2000cf21270 */
[----:B------:R-:W-:Y:S01]  /*37750*/  UMOV UR34, UR13 ;  /* 0x0000000d00227c82 */ /* 0x000fe20008000000 */
[----:B------:R-:W-:Y:S01]  /*37760*/  ULDC.64 UR4, c[0x0][0x228] ;  /* 0x00008a0000047ab9 */ /* 0x000fe20000000a00 */
[----:B------:R-:W-:Y:S01]  /*37770*/  MOV R187, UR50 ;  /* 0x0000003200bb7c02 */ /* 0x000fe20008000f00 */
[----:B------:R-:W-:Y:S01]  /*37780*/  UMOV UR50, UR4 ;  /* 0x0000000400327c82 */ /* 0x000fe20008000000 */
[----:B------:R-:W-:Y:S01]  /*37790*/  ULDC.64 UR6, c[0x0][0x228] ;  /* 0x00008a0000067ab9 */ /* 0x000fe20000000a00 */
[----:B------:R-:W-:Y:S01]  /*377a0*/  UMOV UR49, UR5 ;  /* 0x0000000500317c82 */ /* 0x000fe20008000000 */
[----:B------:R-:W-:Y:S01]  /*377b0*/  ULDC.64 UR4, c[0x0][0x228] ;  /* 0x00008a0000047ab9 */ /* 0x000fe20000000a00 */
[----:B------:R-:W-:Y:S01]  /*377c0*/  MOV R186, UR61 ;  /* 0x0000003d00ba7c02 */ /* 0x000fe20008000f00 */
[----:B------:R-:W-:Y:S01]  /*377d0*/  UMOV UR61, UR4 ;  /* 0x00000004003d7c82 */ /* 0x000fe20008000000 */
[----:B------:R-:W-:Y:S01]  /*377e0*/  UMOV UR54, UR5 ;  /* 0x0000000500367c82 */ /* 0x000fe20008000000 */
[----:B------:R-:W-:Y:S01]  /*377f0*/  @P2 LOP3.LUT R250, R250, 0x20, RZ, 0xfc, !PT ;  /* 0x00000020fafa2812 */ /* 0x000fe200078efcff */
[----:B------:R-:W-:Y:S01]  /*37800*/  ULDC.64 UR4, c[0x0][0x228] ;  /* 0x00008a0000047ab9 */ /* 0x000fe20000000a00 */
[----:B------:R-:W-:Y:S01]  /*37810*/  ISETP.LT.AND P2, PT, R3, UR47, !P0 ;  /* 0x0000002f03007c0c */ /* 0x000fe2000c741270 */
[----:B------:R-:W-:Y:S01]  /*37820*/  UMOV UR47, UR12 ;  /* 0x0000000c002f7c82 */ /* 0x000fe20008000000 */
[----:B------:R-:W-:Y:S01]  /*37830*/  LOP3.LUT R250, R250, 0xffffffef, RZ, 0xc0, !PT ;  /* 0xffffffeffafa7812 */ /* 0x000fe200078ec0ff */
[----:B------:R-:W-:Y:S01]  /*37840*/  ULDC.64 UR12, c[0x0][0x228] ;  /* 0x00008a00000c7ab9 */ /* 0x000fe20000000a00 */
[----:B------:R0:W-:Y:S01]  /*37850*/  STL [R1+0x1ad0], R4 ;  /* 0x001ad00401007387 */ /* 0x0001e20000100800 */
[----:B------:R-:W-:Y:S01]  /*37860*/  UMOV UR59, UR13 ;  /* 0x0000000d003b7c82 */ /* 0x000fe20008000000 */
[----:B------:R-:W-:Y:S01]  /*37870*/  @P1 LOP3.LUT R250, R250, 0x10, RZ, 0xfc, !PT ;  /* 0x00000010fafa1812 */ /* 0x000fe200078efcff */
[----:B------:R-:W-:Y:S01]  /*37880*/  IMAD.MOV.U32 R222, RZ, RZ, R221 ;  /* 0x000000ffffde7224 */ /* 0x000fe200078e00dd */
[----:B------:R-:W-:Y:S01]  /*37890*/  ISETP.LT.AND P1, PT, R2, UR26, !P0 ;  /* 0x0000001a02007c0c */ /* 0x000fe2000c721270 */
[----:B------:R-:W-:Y:S01]  /*378a0*/  STL [R1+0xebc], R6 ;  /* 0x000ebc0601007387 */ /* 0x000fe20000100800 */
[----:B------:R-:W-:Y:S01]  /*378b0*/  LOP3.LUT R250, R250, 0xfffffff7, RZ, 0xc0, !PT ;  /* 0xfffffff7fafa7812 */ /* 0x000fe200078ec0ff */
[----:B------:R-:W-:Y:S01]  /*378c0*/  IMAD.MOV.U32 R221, RZ, RZ, R220 ;  /* 0x000000ffffdd7224 */ /* 0x000fe200078e00dc */
[----:B------:R-:W-:Y:S01]  /*378d0*/  ISETP.GE.AND P0, PT, R184, UR15, PT ;  /* 0x0000000fb8007c0c */ /* 0x000fe2000bf06270 */
[----:B------:R-:W-:Y:S01]  /*378e0*/  ULDC.64 UR14, c[0x0][0x228] ;  /* 0x00008a00000e7ab9 */ /* 0x000fe20000000a00 */
[----:B------:R-:W-:Y:S01]  /*378f0*/  @P2 LOP3.LUT R250, R250, 0x8, RZ, 0xfc, !PT ;  /* 0x00000008fafa2812 */ /* 0x000fe200078efcff */
[----:B------:R-:W-:Y:S01]  /*37900*/  STL.64 [R1+0xe40], R138 ;  /* 0x000e408a01007387 */ /* 0x000fe20000100a00 */
[----:B------:R-:W-:-:S02]  /*37910*/  IMAD.MOV.U32 R220, RZ, RZ, R219 ;  /* 0x000000ffffdc7224 */ /* 0x000fc400078e00db */
[----:B------:R-:W-:Y:S01]  /*37920*/  LOP3.LUT R250, R250, 0xfffffffb, RZ, 0xc0, !PT ;  /* 0xfffffffbfafa7812 */ /* 0x000fe200078ec0ff */
[----:B------:R-:W-:Y:S01]  /*37930*/  STL [R1+0x1ad4], R7 ;  /* 0x001ad40701007387 */ /* 0x000fe20000100800 */
[----:B------:R-:W-:Y:S02]  /*37940*/  IMAD.MOV.U32 R219, RZ, RZ, R218 ;  /* 0x000000ffffdb7224 */ /* 0x000fe400078e00da */
[----:B------:R-:W-:Y:S01]  /*37950*/  @P1 LOP3.LUT R250, R250, 0x4, RZ, 0xfc, !PT ;  /* 0x00000004fafa1812 */ /* 0x000fe200078efcff */
[----:B------:R-:W-:Y:S01]  /*37960*/  IMAD.MOV.U32 R218, RZ, RZ, R217 ;  /* 0x000000ffffda7224 */ /* 0x000fe200078e00d9 */
[----:B------:R-:W-:Y:S01]  /*37970*/  ISETP.LT.AND P1, PT, R3, UR46, !P0 ;  /* 0x0000002e03007c0c */ /* 0x000fe2000c721270 */
[----:B------:R-:W-:Y:S01]  /*37980*/  UMOV UR46, UR12 ;  /* 0x0000000c002e7c82 */ /* 0x000fe20008000000 */
[----:B------:R-:W-:Y:S01]  /*37990*/  ISETP.LT.AND P0, PT, R2, UR20, !P0 ;  /* 0x0000001402007c0c */ /* 0x000fe2000c701270 */
[----:B------:R-:W-:Y:S01]  /*379a0*/  ULDC.64 UR12, c[0x0][0x228] ;  /* 0x00008a00000c7ab9 */ /* 0x000fe20000000a00 */
[----:B------:R-:W-:Y:S01]  /*379b0*/  LOP3.LUT R250, R250, 0xfffffffd, RZ, 0xc0, !PT ;  /* 0xfffffffdfafa7812 */ /* 0x000fe200078ec0ff */
[----:B------:R-:W-:-:S02]  /*379c0*/  IMAD.MOV.U32 R217, RZ, RZ, R216 ;  /* 0x000000ffffd97224 */ /* 0x000fc400078e00d8 */
[----:B------:R-:W-:Y:S02]  /*379d0*/  IMAD.MOV.U32 R216, RZ, RZ, R215 ;  /* 0x000000ffffd87224 */ /* 0x000fe400078e00d7 */
[----:B------:R-:W-:Y:S02]  /*379e0*/  IMAD.MOV.U32 R215, RZ, RZ, R214 ;  /* 0x000000ffffd77224 */ /* 0x000fe400078e00d6 */
[----:B------:R-:W-:Y:S02]  /*379f0*/  IMAD.MOV.U32 R214, RZ, RZ, R213 ;  /* 0x000000ffffd67224 */ /* 0x000fe400078e00d5 */
[----:B------:R-:W-:Y:S01]  /*37a00*/  @P1 LOP3.LUT R250, R250, 0x2, RZ, 0xfc, !PT ;  /* 0x00000002fafa1812 */ /* 0x000fe200078efcff */
[----:B------:R-:W-:Y:S02]  /*37a10*/  IMAD.MOV.U32 R213, RZ, RZ, R212 ;  /* 0x000000ffffd57224 */ /* 0x000fe400078e00d4 */
[----:B------:R-:W-:Y:S01]  /*37a20*/  IMAD.MOV.U32 R212, RZ, RZ, R211 ;  /* 0x000000ffffd47224 */ /* 0x000fe200078e00d3 */
[----:B------:R-:W-:Y:S01]  /*37a30*/  LOP3.LUT R250, R250, 0xfffffffe, RZ, 0xc0, !PT ;  /* 0xfffffffefafa7812 */ /* 0x000fe200078ec0ff */
[----:B------:R-:W-:-:S02]  /*37a40*/  IMAD.MOV.U32 R211, RZ, RZ, R210 ;  /* 0x000000ffffd37224 */ /* 0x000fc400078e00d2 */
[----:B------:R-:W-:Y:S01]  /*37a50*/  IMAD.MOV.U32 R210, RZ, RZ, R209 ;  /* 0x000000ffffd27224 */ /* 0x000fe200078e00d1 */
[----:B------:R-:W-:Y:S01]  /*37a60*/  @P0 LOP3.LUT R250, R250, 0x1, RZ, 0xfc, !PT ;  /* 0x00000001fafa0812 */ /* 0x000fe200078efcff */
[----:B------:R-:W-:Y:S01]  /*37a70*/  IMAD.MOV.U32 R209, RZ, RZ, R208 ;  /* 0x000000ffffd17224 */ /* 0x000fe200078e00d0 */
[----:B------:R-:W-:Y:S01]  /*37a80*/  ISETP.GE.AND P0, PT, R183, UR35, PT ;  /* 0x00000023b7007c0c */ /* 0x000fe2000bf06270 */
[----:B------:R-:W-:Y:S01]  /*37a90*/  IMAD.MOV.U32 R208, RZ, RZ, R207 ;  /* 0x000000ffffd07224 */ /* 0x000fe200078e00cf */
[----:B------:R-:W-:Y:S01]  /*37aa0*/  LOP3.LUT R250, R250, 0xfffffbff, RZ, 0xc0, !PT ;  /* 0xfffffbfffafa7812 */ /* 0x000fe200078ec0ff */
[----:B------:R-:W-:Y:S01]  /*37ab0*/  IMAD.MOV.U32 R207, RZ, RZ, R206 ;  /* 0x000000ffffcf7224 */ /* 0x000fe200078e00ce */
[----:B------:R-:W-:Y:S01]  /*37ac0*/  ISETP.LT.AND P1, PT, R3, UR8, !P0 ;  /* 0x0000000803007c0c */ /* 0x000fe2000c721270 */
[----:B------:R-:W-:Y:S01]  /*37ad0*/  IMAD.MOV.U32 R206, RZ, RZ, R205 ;  /* 0x000000ffffce7224 */ /* 0x000fe200078e00cd */
[----:B------:R-:W-:Y:S01]  /*37ae0*/  ISETP.LT.AND P0, PT, R2, UR45, !P0 ;  /* 0x0000002d02007c0c */ /* 0x000fe2000c701270 */
[----:B------:R-:W-:Y:S01]  /*37af0*/  UMOV UR45, UR12 ;  /* 0x0000000c002d7c82 */ /* 0x000fe20008000000 */
[----:B------:R-:W-:Y:S01]  /*37b00*/  R2UR UR12, R192 ;  /* 0x00000000c00c72ca */ /* 0x000fe200000e0000 */
        /* <DEDUP_REMOVED lines=13> */
[----:B------:R-:W-:Y:S01]  /*37be0*/  ULDC.64 UR26, c[0x0][0x228] ;  /* 0x00008a00001a7ab9 */ /* 0x000fe20000000a00 */
[----:B------:R-:W-:Y:S01]  /*37bf0*/  LOP3.LUT R236, R236, 0xfbffffff, RZ, 0xc0, !PT ;  /* 0xfbffffffecec7812 */ /* 0x000fe200078ec0ff */
[----:B------:R-:W-:Y:S01]  /*37c00*/  IMAD.MOV.U32 R196, RZ, RZ, R195 ;  /* 0x000000ffffc47224 */ /* 0x000fe200078e00c3 */
[----:B------:R-:W-:Y:S01]  /*37c10*/  ISETP.LT.AND P1, PT, R3, UR32, !P0 ;  /* 0x0000002003007c0c */ /* 0x000fe2000c721270 */
[----:B------:R-:W-:Y:S01]  /*37c20*/  IMAD.MOV.U32 R195, RZ, RZ, R194 ;  /* 0x000000ffffc37224 */ /* 0x000fe200078e00c2 */
[----:B------:R-:W-:Y:S01]  /*37c30*/  ISETP.LT.AND P0, PT, R2, UR40, !P0 ;  /* 0x0000002802007c0c */ /* 0x000fe2000c701270 */
[----:B------:R-:W-:Y:S01]  /*37c40*/  UMOV UR40, UR13 ;  /* 0x0000000d00287c82 */ /* 0x000fe20008000000 */
[----:B------:R-:W-:-:S09]  /*37c50*/  R2UR UR13, R193 ;  /* 0x00000000c10d72ca */ /* 0x000fd200000e0000 */
[----:B------:R-:W-:-:S04]  /*37c60*/  @P1 LOP3.LUT R236, R236, 0x4000000, RZ, 0xfc, !PT ;  /* 0x04000000ecec1812 */ /* 0x000fc800078efcff */
[----:B------:R-:W-:-:S04]  /*37c70*/  LOP3.LUT R236, R236, 0xfeffffff, RZ, 0xc0, !PT ;  /* 0xfeffffffecec7812 */ /* 0x000fc800078ec0ff */
[----:B------:R-:W-:Y:S02]  /*37c80*/  @P0 LOP3.LUT R236, R236, 0x1000000, RZ, 0xfc, !PT ;  /* 0x01000000ecec0812 */ /* 0x000fe400078efcff */
[----:B------:R-:W-:Y:S01]  /*37c90*/  ISETP.GE.AND P0, PT, R181, UR21, PT ;  /* 0x00000015b5007c0c */ /* 0x000fe2000bf06270 */
[----:B------:R-:W-:Y:S01]  /*37ca0*/  ULDC.64 UR20, c[0x0][0x228] ;  /* 0x00008a0000147ab9 */ /* 0x000fe20000000a00 */
[----:B------:R-:W-:Y:S02]  /*37cb0*/  LOP3.LUT R236, R236, 0xffdfffff, RZ, 0xc0, !PT ;  /* 0xffdfffffecec7812 */ /* 0x000fe400078ec0ff */
[----:B------:R-:W-:Y:S02]  /*37cc0*/  ISETP.LT.AND P2, PT, R3, UR12, !P0 ;  /* 0x0000000c03007c0c */ /* 0x000fe4000c741270 */
[----:B------:R-:W-:Y:S02]  /*37cd0*/  ISETP.LT.AND P1, PT, R2, UR53, !P0 ;  /* 0x0000003502007c0c */ /* 0x000fe4000c721270 */
[----:B------:R-:W-:Y:S01]  /*37ce0*/  ISETP.GE.AND P0, PT, R180, UR9, PT ;  /* 0x00000009b4007c0c */ /* 0x000fe2000bf06270 */
[----:B------:R-:W-:-:S02]  /*37cf0*/  ULDC.64 UR8, c[0x0][0x228] ;  /* 0x00008a0000087ab9 */ /* 0x000fc40000000a00 */
[----:B------:R-:W-:Y:S01]  /*37d00*/  UMOV UR60, UR8 ;  /* 0x00000008003c7c82 */ /* 0x000fe20008000000 */
[----:B------:R-:W-:Y:S01]  /*37d10*/  UMOV UR55, UR9 ;  /* 0x0000000900377c82 */ /* 0x000fe20008000000 */
[----:B------:R-:W-:-:S04]  /*37d20*/  ULDC.64 UR8, c[0x0][0x228] ;  /* 0x00008a0000087ab9 */ /* 0x000fc80000000a00 */
[----:B------:R-:W-:-:S04]  /*37d30*/  @P2 LOP3.LUT R236, R236, 0x200000, RZ, 0xfc, !PT ;  /* 0x00200000ecec2812 */ /* 0x000fc800078efcff */
[----:B------:R-:W-:-:S04]  /*37d40*/  LOP3.LUT R236, R236, 0xfffbffff, RZ, 0xc0, !PT ;  /* 0xfffbffffecec7812 */ /* 0x000fc800078ec0ff */
[----:B------:R-:W-:Y:S02]  /*37d50*/  @P1 LOP3.LUT R236, R236, 0x40000, RZ, 0xfc, !PT ;  /* 0x00040000ecec1812 */ /* 0x000fe400078efcff */
[----:B------:R-:W-:Y:S02]  /*37d60*/  ISETP.LT.AND P1, PT, R3, UR24, !P0 ;  /* 0x0000001803007c0c */ /* 0x000fe4000c721270 */
[----:B------:R-:W-:Y:S02]  /*37d70*/  ISETP.LT.AND P0, PT, R2, UR52, !P0 ;  /* 0x0000003402007c0c */ /* 0x000fe4000c701270 */
[----:B------:R-:W-:-:S09]  /*37d80*/  LOP3.LUT R236, R236, 0xffff7fff, RZ, 0xc0, !PT ;  /* 0xffff7fffecec7812 */ /* 0x000fd200078ec0ff */
[----:B------:R-:W-:-:S04]  /*37d90*/  @P1 LOP3.LUT R236, R236, 0x8000, RZ, 0xfc, !PT ;  /* 0x00008000ecec1812 */ /* 0x000fc800078efcff */
[----:B------:R-:W-:-:S04]  /*37da0*/  LOP3.LUT R236, R236, 0xffffdfff, RZ, 0xc0, !PT ;  /* 0xffffdfffecec7812 */ /* 0x000fc800078ec0ff */
[----:B------:R-:W-:Y:S02]  /*37db0*/  @P0 LOP3.LUT R236, R236, 0x2000, RZ, 0xfc, !PT ;  /* 0x00002000ecec0812 */ /* 0x000fe400078efcff */
[----:B------:R-:W-:Y:S01]  /*37dc0*/  ISETP.GE.AND P0, PT, R179, UR33, PT ;  /* 0x00000021b3007c0c */ /* 0x000fe2000bf06270 */
[----:B------:R-:W-:Y:S01]  /*37dd0*/  ULDC.64 UR32, c[0x0][0x228] ;  /* 0x00008a0000207ab9 */ /* 0x000fe20000000a00 */
[----:B------:R-:W-:Y:S01]  /*37de0*/  LOP3.LUT R236, R236, 0xfffffbff, RZ, 0xc0, !PT ;  /* 0xfffffbffecec7812 */ /* 0x000fe200078ec0ff */
[----:B------:R-:W-:Y:S01]  /*37df0*/  UMOV UR35, UR33 ;  /* 0x0000002100237c82 */ /* 0x000fe20008000000 */
[----:B------:R-:W-:Y:S02]  /*37e00*/  ISETP.LT.AND P1, PT, R3, UR10, !P0 ;  /* 0x0000000a03007c0c */ /* 0x000fe4000c721270 */
[----:B------:R-:W-:Y:S01]  /*37e10*/  ISETP.LT.AND P0, PT, R2, UR43, !P0 ;  /* 0x0000002b02007c0c */ /* 0x000fe2000c701270 */
[----:B------:R-:W-:Y:S01]  /*37e20*/  UMOV UR43, UR32 ;  /* 0x00000020002b7c82 */ /* 0x000fe20008000000 */
[----:B------:R-:W-:-:S09]  /*37e30*/  ULDC.64 UR32, c[0x0][0x228] ;  /* 0x00008a0000207ab9 */ /* 0x000fd20000000a00 */
[----:B------:R-:W-:-:S04]  /*37e40*/  @P1 LOP3.LUT R236, R236, 0x400, RZ, 0xfc, !PT ;  /* 0x00000400ecec1812 */ /* 0x000fc800078efcff */
[----:B------:R-:W-:-:S04]  /*37e50*/  LOP3.LUT R236, R236, 0xfffffeff, RZ, 0xc0, !PT ;  /* 0xfffffeffecec7812 */ /* 0x000fc800078ec0ff */
[----:B------:R-:W-:Y:S02]  /*37e60*/  @P0 LOP3.LUT R236, R236, 0x100, RZ, 0xfc, !PT ;  /* 0x00000100ecec0812 */ /* 0x000fe400078efcff */
[----:B------:R-:W-:Y:S01]  /*37e70*/  ISETP.GE.AND P0, PT, R178, UR13, PT ;  /* 0x0000000db2007c0c */ /* 0x000fe2000bf06270 */
[----:B------:R-:W-:Y:S01]  /*37e80*/  ULDC.64 UR12, c[0x0][0x228] ;  /* 0x00008a00000c7ab9 */ /* 0x000fe20000000a00 */
[----:B------:R-:W-:Y:S02]  /*37e90*/  LOP3.LUT R236, R236, 0xffffffdf, RZ, 0xc0, !PT ;  /* 0xffffffdfecec7812 */ /* 0x000fe400078ec0ff */
[----:B------:R-:W-:Y:S01]  /*37ea0*/  ISETP.LT.AND P1, PT, R3, UR30, !P0 ;  /* 0x0000001e03007c0c */ /* 0x000fe2000c721270 */
[----:B------:R-:W-:Y:S01]  /*37eb0*/  UMOV UR30, UR33 ;  /* 0x00000021001e7c82 */ /* 0x000fe20008000000 */
[----:B------:R-:W-:Y:S01]  /*37ec0*/  ISETP.LT.AND P0, PT, R2, UR42, !P0 ;  /* 0x0000002a02007c0c */ /* 0x000fe2000c701270 */
[----:B------:R-:W-:-:S10]  /*37ed0*/  UMOV UR42, UR32 ;  /* 0x00000020002a7c82 */ /* 0x000fd40008000000 */
        /* <DEDUP_REMOVED lines=22> */
[----:B------:R-:W-:Y:S02]  /*38040*/  ISETP.GE.AND P0, PT, R175, UR31, PT ;  /* 0x0000001faf007c0c */ /* 0x000fe4000bf06270 */
[----:B------:R-:W-:Y:S02]  /*38050*/  LOP3.LUT R235, R235, 0xffdfffff, RZ, 0xc0, !PT ;  /* 0xffdfffffebeb7812 */ /* 0x000fe400078ec0ff */
[----:B------:R-:W-:Y:S02]  /*38060*/  ISETP.LT.AND P1, PT, R3, UR22, !P0 ;  /* 0x0000001603007c0c */ /* 0x000fe4000c721270 */
[----:B------:R-:W-:Y:S01]  /*38070*/  ISETP.LT.AND P0, PT, R2, UR38, !P0 ;  /* 0x0000002602007c0c */ /* 0x000fe2000c701270 */
[----:B------:R-:W-:Y:S02]  /*38080*/  ULDC.64 UR38, c[0x0][0x228] ;  /* 0x00008a0000267ab9 */ /* 0x000fe40000000a00 */
[----:B------:R-:W-:Y:S01]  /*38090*/  UMOV UR52, UR38 ;  /* 0x0000002600347c82 */ /* 0x000fe20008000000 */
[----:B------:R-:W-:Y:S01]  /*380a0*/  UMOV UR58, UR39 ;  /* 0x00000027003a7c82 */ /* 0x000fe20008000000 */
[----:B------:R-:W-:-:S02]  /*380b0*/  R2UR UR39, R191 ;  /* 0x00000000bf2772ca */ /* 0x000fc400000e0000 */
[----:B------:R-:W-:-:S04]  /*380c0*/  R2UR UR38, R190 ;  /* 0x00000000be2672ca */ /* 0x000fc800000e0000 */
[----:B------:R-:W-:-:S04]  /*380d0*/  @P1 LOP3.LUT R235, R235, 0x200000, RZ, 0xfc, !PT ;  /* 0x00200000ebeb1812 */ /* 0x000fc800078efcff */
[----:B------:R-:W-:-:S04]  /*380e0*/  LOP3.LUT R235, R235, 0xfffbffff, RZ, 0xc0, !PT ;  /* 0xfffbffffebeb7812 */ /* 0x000fc800078ec0ff */
[----:B------:R-:W-:Y:S02]  /*380f0*/  @P0 LOP3.LUT R235, R235, 0x40000, RZ, 0xfc, !PT ;  /* 0x00040000ebeb0812 */ /* 0x000fe400078efcff */
[----:B------:R-:W-:Y:S01]  /*38100*/  ISETP.GE.AND P0, PT, R174, UR19, PT ;  /* 0x00000013ae007c0c */ /* 0x000fe2000bf06270 */
[----:B------:R-:W-:Y:S01]  /*38110*/  ULDC.64 UR18, c[0x0][0x228] ;  /* 0x00008a0000127ab9 */ /* 0x000fe20000000a00 */
        /* <DEDUP_REMOVED lines=18> */
[----:B------:R-:W-:-:S06]  /*38240*/  UMOV UR33, UR23 ;  /* 0x0000001700217c82 */ /* 0x000fcc0008000000 */
[----:B------:R-:W-:-:S04]  /*38250*/  @P2 LOP3.LUT R235, R235, 0x400, RZ, 0xfc, !PT ;  /* 0x00000400ebeb2812 */ /* 0x000fc800078efcff */
[----:B------:R-:W-:-:S04]  /*38260*/  LOP3.LUT R235, R235, 0xfffffeff, RZ, 0xc0, !PT ;  /* 0xfffffeffebeb7812 */ /* 0x000fc800078ec0ff */
[----:B------:R-:W-:Y:S02]  /*38270*/  @P1 LOP3.LUT R235, R235, 0x100, RZ, 0xfc, !PT ;  /* 0x00000100ebeb1812 */ /* 0x000fe400078efcff */
[----:B------:R-:W-:Y:S01]  /*38280*/  ISETP.LT.AND P1, PT, R3, UR4, !P0 ;  /* 0x0000000403007c0c */ /* 0x000fe2000c721270 */
[----:B------:R-:W-:Y:S01]  /*38290*/  UMOV UR4, UR60 ;  /* 0x0000003c00047c82 */ /* 0x000fe20008000000 */
[----:B------:R-:W-:Y:S01]  /*382a0*/  ISETP.LT.AND P0, PT, R2, UR47, !P0 ;  /* 0x0000002f02007c0c */ /* 0x000fe2000c701270 */
[----:B------:R-:W-:Y:S01]  /*382b0*/  UMOV UR47, UR22 ;  /* 0x00000016002f7c82 */ /* 0x000fe20008000000 */
[----:B------:R-:W-:Y:S01]  /*382c0*/  LOP3.LUT R235, R235, 0xffffffdf, RZ, 0xc0, !PT ;  /* 0xffffffdfebeb7812 */ /* 0x000fe200078ec0ff */
[----:B------:R-:W-:Y:S01]  /*382d0*/  ULDC.64 UR22, c[0x0][0x228] ;  /* 0x00008a0000167ab9 */ /* 0x000fe20000000a00 */
[----:B------:R-:W-:Y:S02]  /*382e0*/  ULDC.64 UR60, c[0x0][0x228] ;  /* 0x00008a00003c7ab9 */ /* 0x000fe40000000a00 */
[----:B0-----:R-:W-:-:S05]  /*382f0*/  IMAD.U32 R4, RZ, RZ, UR61 ;  /* 0x0000003dff047e24 */ /* 0x001fca000f8e00ff */
[----:B------:R-:W-:Y:S01]  /*38300*/  @P1 LOP3.LUT R235, R235, 0x20, RZ, 0xfc, !PT ;  /* 0x00000020ebeb1812 */ /* 0x000fe200078efcff */
[----:B------:R0:W-:Y:S03]  /*38310*/  STL [R1+0xec0], R4 ;  /* 0x000ec00401007387 */ /* 0x0001e60000100800 */
[----:B------:R-:W-:-:S04]  /*38320*/  LOP3.LUT R235, R235, 0xfffffffb, RZ, 0xc0, !PT ;  /* 0xfffffffbebeb7812 */ /* 0x000fc800078ec0ff */
[----:B------:R-:W-:Y:S02]  /*38330*/  @P0 LOP3.LUT R235, R235, 0x4, RZ, 0xfc, !PT ;  /* 0x00000004ebeb0812 */ /* 0x000fe400078efcff */
[----:B------:R-:W-:Y:S02]  /*38340*/  ISETP.GE.AND P0, PT, R171, UR29, PT ;  /* 0x0000001dab007c0c */ /* 0x000fe4000bf06270 */
[----:B------:R-:W-:Y:S02]  /*38350*/  LOP3.LUT R235, R235, 0xbfffffff, RZ, 0xc0, !PT ;  /* 0xbfffffffebeb7812 */ /* 0x000fe400078ec0ff */
[----:B------:R-:W-:Y:S02]  /*38360*/  ISETP.LT.AND P1, PT, R3, UR14, !P0 ;  /* 0x0000000e03007c0c */ /* 0x000fe4000c721270 */
[----:B------:R-:W-:Y:S01]  /*38370*/  ISETP.LT.AND P0, PT, R2, UR46, !P0 ;  /* 0x0000002e02007c0c */ /* 0x000fe2000c701270 */
[----:B------:R-:W-:Y:S01]  /*38380*/  UMOV UR46, UR60 ;  /* 0x0000003c002e7c82 */ /* 0x000fe20008000000 */
[----:B------:R-:W-:-:S02]  /*38390*/  ULDC.64 UR60, c[0x0][0x228] ;  /* 0x00008a00003c7ab9 */ /* 0x000fc40000000a00 */
[----:B0-----:R-:W-:Y:S01]  /*383a0*/  IMAD.U32 R4, RZ, RZ, UR61 ;  /* 0x0000003dff047e24 */ /* 0x001fe2000f8e00ff */
[----:B------:R-:W-:-:S04]  /*383b0*/  R2UR UR61, R186 ;  /* 0x00000000ba3d72ca */ /* 0x000fc800000e0000 */
[----:B------:R0:W-:Y:S02]  /*383c0*/  STL [R1+0xec8], R4 ;  /* 0x000ec80401007387 */ /* 0x0001e40000100800 */
        /* <DEDUP_REMOVED lines=8> */
[----:B------:R-:W-:Y:S01]  /*38450*/  UMOV UR45, UR60 ;  /* 0x0000003c002d7c82 */ /* 0x000fe20008000000 */
[----:B------:R-:W-:-:S09]  /*38460*/  R2UR UR60, R185 ;  /* 0x00000000b93c72ca */ /* 0x000fd200000e0000 */
[----:B------:R-:W-:-:S04]  /*38470*/  @P1 LOP3.LUT R234, R234, 0x10000000, RZ, 0xfc, !PT ;  /* 0x10000000eaea1812 */ /* 0x000fc800078efcff */
[----:B------:R-:W-:-:S04]  /*38480*/  LOP3.LUT R234, R234, 0xf7ffffff, RZ, 0xc0, !PT ;  /* 0xf7ffffffeaea7812 */ /* 0x000fc800078ec0ff */
[----:B------:R-:W-:Y:S02]  /*38490*/  @P0 LOP3.LUT R234, R234, 0x8000000, RZ, 0xfc, !PT ;  /* 0x08000000eaea0812 */ /* 0x000fe400078efcff */
[----:B------:R-:W-:Y:S02]  /*384a0*/  ISETP.GE.AND P0, PT, R169, UR5, PT ;  /* 0x00000005a9007c0c */ /* 0x000fe4000bf06270 */
[----:B------:R-:W-:Y:S02]  /*384b0*/  LOP3.LUT R234, R234, 0xfbffffff, RZ, 0xc0, !PT ;  /* 0xfbffffffeaea7812 */ /* 0x000fe400078ec0ff */
[----:B------:R-:W-:Y:S02]  /*384c0*/  ISETP.LT.AND P2, PT, R3, UR20, !P0 ;  /* 0x0000001403007c0c */ /* 0x000fe4000c741270 */
[----:B------:R-:W-:Y:S01]  /*384d0*/  ISETP.LT.AND P1, PT, R2, UR4, !P0 ;  /* 0x0000000402007c0c */ /* 0x000fe2000c721270 */
[----:B------:R-:W-:Y:S01]  /*384e0*/  ULDC.64 UR4, c[0x0][0x228] ;  /* 0x00008a0000047ab9 */ /* 0x000fe20000000a00 */
[----:B------:R-:W-:Y:S01]  /*384f0*/  ISETP.GE.AND P0, PT, R168, UR15, PT ;  /* 0x0000000fa8007c0c */ /* 0x000fe2000bf06270 */
[----:B------:R-:W-:-:S02]  /*38500*/  ULDC.64 UR14, c[0x0][0x228] ;  /* 0x00008a00000e7ab9 */ /* 0x000fc40000000a00 */
[----:B0-----:R-:W-:-:S05]  /*38510*/  IMAD.U32 R4, RZ, RZ, UR15 ;  /* 0x0000000fff047e24 */ /* 0x001fca000f8e00ff */
[----:B------:R0:W-:Y:S01]  /*38520*/  STL [R1+0xec4], R4 ;  /* 0x000ec40401007387 */ /* 0x0001e20000100800 */
[----:B------:R-:W-:-:S04]  /*38530*/  @P2 LOP3.LUT R234, R234, 0x4000000, RZ, 0xfc, !PT ;  /* 0x04000000eaea2812 */ /* 0x000fc800078efcff */
[----:B------:R-:W-:-:S04]  /*38540*/  LOP3.LUT R234, R234, 0xfdffffff, RZ, 0xc0, !PT ;  /* 0xfdffffffeaea7812 */ /* 0x000fc800078ec0ff */
[----:B------:R-:W-:Y:S02]  /*38550*/  @P1 LOP3.LUT R234, R234, 0x2000000, RZ, 0xfc, !PT ;  /* 0x02000000eaea1812 */ /* 0x000fe400078efcff */
[----:B------:R-:W-:Y:S02]  /*38560*/  ISETP.LT.AND P1, PT, R3, UR8, !P0 ;  /* 0x0000000803007c0c */ /* 0x000fe4000c721270 */
[----:B------:R-:W-:Y:S01]  /*38570*/  ISETP.LT.AND P0, PT, R2, UR43, !P0 ;  /* 0x0000002b02007c0c */ /* 0x000fe2000c701270 */
[----:B------:R-:W-:Y:S01]  /*38580*/  UMOV UR43, UR14 ;  /* 0x0000000e002b7c82 */ /* 0x000fe20008000000 */
[----:B------:R-:W-:Y:S01]  /*38590*/  LOP3.LUT R234, R234, 0xffbfffff, RZ, 0xc0, !PT ;  /* 0xffbfffffeaea7812 */ /* 0x000fe200078ec0ff */
[----:B------:R-:W-:-:S08]  /*385a0*/  ULDC.64 UR14, c[0x0][0x228] ;  /* 0x00008a00000e7ab9 */ /* 0x000fd00000000a00 */
[----:B------:R-:W-:-:S04]  /*385b0*/  @P1 LOP3.LUT R234, R234, 0x400000, RZ, 0xfc, !PT ;  /* 0x00400000eaea1812 */ /* 0x000fc800078efcff */
[----:B------:R-:W-:-:S04]  /*385c0*/  LOP3.LUT R234, R234, 0xffdfffff, RZ, 0xc0, !PT ;  /* 0xffdfffffeaea7812 */ /* 0x000fc800078ec0ff */
[----:B------:R-:W-:Y:S02]  /*385d0*/  @P0 LOP3.LUT R234, R234, 0x200000, RZ, 0xfc, !PT ;  /* 0x00200000eaea0812 */ /* 0x000fe400078efcff */
[----:B------:R-:W-:Y:S01]  /*385e0*/  ISETP.GE.AND P0, PT, R167, UR27, PT ;  /* 0x0000001ba7007c0c */ /* 0x000fe2000bf06270 */
[----:B------:R-:W-:Y:S01]  /*385f0*/  ULDC.64 UR26, c[0x0][0x228] ;  /* 0x00008a00001a7ab9 */ /* 0x000fe20000000a00 */
[----:B------:R-:W-:Y:S01]  /*38600*/  LOP3.LUT R234, R234, 0xfffbffff, RZ, 0xc0, !PT ;  /* 0xfffbffffeaea7812 */ /* 0x000fe200078ec0ff */
[----:B0-----:R-:W-:Y:S01]  /*38610*/  IMAD.U32 R4, RZ, RZ, UR27 ;  /* 0x0000001bff047e24 */ /* 0x001fe2000f8e00ff */
[----:B------:R-:W-:Y:S02]  /*38620*/  ISETP.LT.AND P1, PT, R3, UR12, !P0 ;  /* 0x0000000c03007c0c */ /* 0x000fe4000c721270 */
[----:B------:R-:W-:Y:S01]  /*38630*/  ISETP.LT.AND P0, PT, R2, UR42, !P0 ;  /* 0x0000002a02007c0c */ /* 0x000fe2000c701270 */
[----:B------:R-:W-:Y:S01]  /*38640*/  UMOV UR42, UR26 ;  /* 0x0000001a002a7c82 */ /* 0x000fe20008000000 */
[----:B------:R-:W-:Y:S01]  /*38650*/  ULDC.64 UR26, c[0x0][0x228] ;  /* 0x00008a00001a7ab9 */ /* 0x000fe20000000a00 */
[----:B------:R0:W-:Y:S01]  /*38660*/  STL [R1+0xecc], R4 ;  /* 0x000ecc0401007387 */ /* 0x0001e20000100800 */
[----:B------:R-:W-:-:S07]  /*38670*/  UMOV UR29, UR26 ;  /* 0x0000001a001d7c82 */ /* 0x000fce0008000000 */
[----:B------:R-:W-:Y:S01]  /*38680*/  @P1 LOP3.LUT R234, R234, 0x40000, RZ, 0xfc, !PT ;  /* 0x00040000eaea1812 */ /* 0x000fe200078efcff */
[----:B0-----:R-:W-:-:S03]  /*38690*/  IMAD.U32 R4, RZ, RZ, UR27 ;  /* 0x0000001bff047e24 */ /* 0x001fc6000f8e00ff */
[----:B------:R-:W-:Y:S02]  /*386a0*/  LOP3.LUT R234, R234, 0xfffdffff, RZ, 0xc0, !PT ;  /* 0xfffdffffeaea7812 */ /* 0x000fe400078ec0ff */
[----:B------:R0:W-:Y:S02]  /*386b0*/  STL [R1+0xed0], R4 ;  /* 0x000ed00401007387 */ /* 0x0001e40000100800 */
[----:B------:R-:W-:Y:S02]  /*386c0*/  @P0 LOP3.LUT R234, R234, 0x20000, RZ, 0xfc, !PT ;  /* 0x00020000eaea0812 */ /* 0x000fe400078efcff */
[----:B------:R-:W-:Y:S01]  /*386d0*/  ISETP.GE.AND P0, PT, R166, UR21, PT ;  /* 0x00000015a6007c0c */ /* 0x000fe2000bf06270 */
[----:B------:R-:W-:Y:S01]  /*386e0*/  ULDC.64 UR20, c[0x0][0x228] ;  /* 0x00008a0000147ab9 */ /* 0x000fe20000000a00 */
[----:B------:R-:W-:Y:S02]  /*386f0*/  LOP3.LUT R234, R234, 0xffffbfff, RZ, 0xc0, !PT ;  /* 0xffffbfffeaea7812 */ /* 0x000fe400078ec0ff */
[----:B------:R-:W-:-:S02]  /*38700*/  ISETP.LT.AND P1, PT, R3, UR24, !P0 ;  /* 0x0000001803007c0c */ /* 0x000fc4000c721270 */
[----:B------:R-:W-:-:S11]  /*38710*/  ISETP.LT.AND P0, PT, R2, UR53, !P0 ;  /* 0x0000003502007c0c */ /* 0x000fd6000c701270 */
        /* <DEDUP_REMOVED lines=27> */
[----:B------:R-:W-:Y:S01]  /*388d0*/  UMOV UR27, UR24 ;  /* 0x00000018001b7c82 */ /* 0x000fe20008000000 */
[----:B------:R-:W-:Y:S01]  /*388e0*/  ISETP.LT.AND P1, PT, R3, UR16, !P0 ;  /* 0x0000001003007c0c */ /* 0x000fe2000c721270 */
[----:B0-----:R-:W-:Y:S01]  /*388f0*/  IMAD.U32 R4, RZ, RZ, UR25 ;  /* 0x00000019ff047e24 */ /* 0x001fe2000f8e00ff */
[----:B------:R-:W-:Y:S01]  /*38900*/  ISETP.LT.AND P0, PT, R2, UR47, !P0 ;  /* 0x0000002f02007c0c */ /* 0x000fe2000c701270 */
[----:B------:R-:W-:Y:S02]  /*38910*/  ULDC.64 UR24, c[0x0][0x228] ;  /* 0x00008a0000187ab9 */ /* 0x000fe40000000a00 */
[----:B------:R-:W-:Y:S01]  /*38920*/  UMOV UR26, UR24 ;  /* 0x00000018001a7c82 */ /* 0x000fe20008000000 */
[----:B------:R-:W-:Y:S01]  /*38930*/  IMAD.U32 R7, RZ, RZ, UR25 ;  /* 0x00000019ff077e24 */ /* 0x000fe2000f8e00ff */
[----:B------:R0:W-:Y:S04]  /*38940*/  STL [R1+0xed8], R4 ;  /* 0x000ed80401007387 */ /* 0x0001e80000100800 */
[----:B------:R-:W-:Y:S02]  /*38950*/  STL [R1+0x1ad8], R7 ;  /* 0x001ad80701007387 */ /* 0x000fe40000100800 */
[----:B------:R-:W-:-:S04]  /*38960*/  @P1 LOP3.LUT R234, R234, 0x4, RZ, 0xfc, !PT ;  /* 0x00000004eaea1812 */ /* 0x000fc800078efcff */
[----:B------:R-:W-:-:S04]  /*38970*/  LOP3.LUT R234, R234, 0xfffffffd, RZ, 0xc0, !PT ;  /* 0xfffffffdeaea7812 */ /* 0x000fc800078ec0ff */
[----:B------:R-:W-:Y:S02]  /*38980*/  @P0 LOP3.LUT R234, R234, 0x2, RZ, 0xfc, !PT ;  /* 0x00000002eaea0812 */ /* 0x000fe400078efcff */
[----:B------:R-:W-:Y:S01]  /*38990*/  ISETP.GE.AND P0, PT, R162, UR11, PT ;  /* 0x0000000ba2007c0c */ /* 0x000fe2000bf06270 */
[----:B------:R-:W-:Y:S01]  /*389a0*/  ULDC.64 UR10, c[0x0][0x228] ;  /* 0x00008a00000a7ab9 */ /* 0x000fe20000000a00 */
[----:B------:R-:W-:Y:S02]  /*389b0*/  LOP3.LUT R234, R234, 0xbfffffff, RZ, 0xc0, !PT ;  /* 0xbfffffffeaea7812 */ /* 0x000fe400078ec0ff */
[----:B------:R-:W-:Y:S02]  /*389c0*/  ISETP.LT.AND P1, PT, R3, UR22, !P0 ;  /* 0x0000001603007c0c */ /* 0x000fe4000c721270 */
        /* <DEDUP_REMOVED lines=12> */
[----:B0-----:R-:W-:Y:S01]  /*38a90*/  IMAD.U32 R4, RZ, RZ, UR17 ;  /* 0x00000011ff047e24 */ /* 0x001fe2000f8e00ff */
[----:B------:R-:W-:-:S04]  /*38aa0*/  ULDC.64 UR16, c[0x0][0x228] ;  /* 0x00008a0000107ab9 */ /* 0x000fc80000000a00 */
[----:B------:R-:W-:Y:S01]  /*38ab0*/  @P2 LOP3.LUT R233, R233, 0x4000000, RZ, 0xfc, !PT ;  /* 0x04000000e9e92812 */ /* 0x000fe200078efcff */
[----:B------:R0:W-:Y:S03]  /*38ac0*/  STL [R1+0x1adc], R4 ;  /* 0x001adc0401007387 */ /* 0x0001e60000100800 */
        /* <DEDUP_REMOVED lines=13> */
[----:B------:R-:W-:Y:S01]  /*38ba0*/  IMAD.U32 R6, RZ, RZ, UR23 ;  /* 0x00000017ff067e24 */ /* 0x000fe2000f8e00ff */
[----:B------:R-:W-:Y:S01]  /*38bb0*/  ISETP.LT.AND P0, PT, R2, UR42, !P0 ;  /* 0x0000002a02007c0c */ /* 0x000fe2000c701270 */
[----:B------:R-:W-:Y:S02]  /*38bc0*/  ULDC.64 UR42, c[0x0][0x228] ;  /* 0x00008a00002a7ab9 */ /* 0x000fe40000000a00 */
[----:B------:R-:W-:Y:S01]  /*38bd0*/  UMOV UR23, UR42 ;  /* 0x0000002a00177c82 */ /* 0x000fe20008000000 */
[----:B------:R-:W-:Y:S01]  /*38be0*/  UMOV UR47, UR43 ;  /* 0x0000002b002f7c82 */ /* 0x000fe20008000000 */
[----:B------:R-:W-:Y:S01]  /*38bf0*/  ULDC.64 UR42, c[0x0][0x228] ;  /* 0x00008a00002a7ab9 */ /* 0x000fe20000000a00 */
[----:B------:R-:W-:Y:S05]  /*38c00*/  STL [R1+0x1ae0], R6 ;  /* 0x001ae00601007387 */ /* 0x000fea0000100800 */
        /* <DEDUP_REMOVED lines=9> */
[----:B------:R-:W-:-:S09]  /*38ca0*/  UMOV UR31, UR36 ;  /* 0x00000024001f7c82 */ /* 0x000fd20008000000 */
        /* <DEDUP_REMOVED lines=9> */
[----:B------:R-:W-:Y:S01]  /*38d40*/  ISETP.GE.AND P0, PT, R156, UR15, PT ;  /* 0x0000000f9c007c0c */ /* 0x000fe2000bf06270 */
[----:B------:R-:W-:Y:S01]  /*38d50*/  ULDC.64 UR14, c[0x0][0x228] ;  /* 0x00008a00000e7ab9 */ /* 0x000fe20000000a00 */
[----:B------:R-:W-:Y:S01]  /*38d60*/  ULDC.64 UR36, c[0x0][0x228] ;  /* 0x00008a0000247ab9 */ /* 0x000fe20000000a00 */
[----:B------:R-:W-:Y:S01]  /*38d70*/  UMOV UR22, UR14 ;  /* 0x0000000e00167c82 */ /* 0x000fe20008000000 */
[----:B------:R-:W-:Y:S01]  /*38d80*/  IMAD.U32 R188, RZ, RZ, UR15 ;  /* 0x0000000fffbc7e24 */ /* 0x000fe2000f8e00ff */
[----:B------:R-:W-:-:S04]  /*38d90*/  ULDC.64 UR14, c[0x0][0x228] ;  /* 0x00008a00000e7ab9 */ /* 0x000fc80000000a00 */
[----:B------:R-:W-:Y:S01]  /*38da0*/  @P2 LOP3.LUT R233, R233, 0x400, RZ, 0xfc, !PT ;  /* 0x00000400e9e92812 */ /* 0x000fe200078efcff */
[----:B------:R-:W-:Y:S03]  /*38db0*/  STL [R1+0x1ae4], R188 ;  /* 0x001ae4bc01007387 */ /* 0x000fe60000100800 */
        /* <DEDUP_REMOVED lines=15> */
[----:B------:R-:W-:-:S02]  /*38eb0*/  ULDC.64 UR26, c[0x0][0x228] ;  /* 0x00008a00001a7ab9 */ /* 0x000fc40000000a00 */
[----:B------:R-:W-:Y:S01]  /*38ec0*/  UMOV UR20, UR26 ;  /* 0x0000001a00147c82 */ /* 0x000fe20008000000 */
[----:B------:R-:W-:Y:S01]  /*38ed0*/  UMOV UR45, UR27 ;  /* 0x0000001b002d7c82 */ /* 0x000fe20008000000 */
[----:B------:R-:W-:Y:S01]  /*38ee0*/  UMOV UR26, UR29 ;  /* 0x0000001d001a7c82 */ /* 0x000fe20008000000 */
[----:B------:R-:W-:Y:S01]  /*38ef0*/  UMOV UR27, UR28 ;  /* 0x0000001c001b7c82 */ /* 0x000fe20008000000 */
[----:B------:R-:W-:Y:S01]  /*38f00*/  @P1 LOP3.LUT R233, R233, 0x4, RZ, 0xfc, !PT ;  /* 0x00000004e9e91812 */ /* 0x000fe200078efcff */
[----:B------:R-:W-:-:S03]  /*38f10*/  ULDC.64 UR28, c[0x0][0x228] ;  /* 0x00008a00001c7ab9 */ /* 0x000fc60000000a00 */
        /* <DEDUP_REMOVED lines=17> */
[----:B------:R-:W-:-:S08]  /*39030*/  ULDC.64 UR10, c[0x0][0x228] ;  /* 0x00008a00000a7ab9 */ /* 0x000fd00000000a00 */
        /* <DEDUP_REMOVED lines=31> */
[----:B------:R-:W-:-:S10]  /*39230*/  ULDC.64 UR20, c[0x0][0x228] ;  /* 0x00008a0000147ab9 */ /* 0x000fd40000000a00 */
        /* <DEDUP_REMOVED lines=22> */
[----:B------:R-:W-:Y:S02]  /*393a0*/  ULDC.64 UR8, c[0x0][0x228] ;  /* 0x00008a0000087ab9 */ /* 0x000fe40000000a00 */
[----:B------:R-:W-:Y:S01]  /*393b0*/  STL [R1+0x1ae8], R232 ;  /* 0x001ae8e801007387 */ /* 0x000fe20000100800 */
        /* <DEDUP_REMOVED lines=72> */
[----:B------:R-:W-:-:S07]  /*39840*/  UMOV UR8, UR59 ;  /* 0x0000003b00087c82 */ /* 0x000fce0008000000 */
[----:B------:R-:W-:-:S04]  /*39850*/  @P2 LOP3.LUT R231, R231, 0x4, RZ, 0xfc, !PT ;  /* 0x00000004e7e72812 */ /* 0x000fc800078efcff */
[----:B------:R-:W-:-:S04]  /*39860*/  LOP3.LUT R231, R231, 0xfffffffd, RZ, 0xc0, !PT ;  /* 0xfffffffde7e77812 */ /* 0x000fc800078ec0ff */
[----:B------:R-:W-:Y:S02]  /*39870*/  @P1 LOP3.LUT R231, R231, 0x2, RZ, 0xfc, !PT ;  /* 0x00000002e7e71812 */ /* 0x000fe400078efcff */
[----:B------:R-:W-:Y:S02]  /*39880*/  ISETP.LT.AND P1, PT, R3, UR22, !P0 ;  /* 0x0000001603007c0c */ /* 0x000fe4000c721270 */
[----:B------:R-:W-:Y:S01]  /*39890*/  ISETP.LT.AND P0, PT, R2, UR30, !P0 ;  /* 0x0000001e02007c0c */ /* 0x000fe2000c701270 */
[----:B------:R-:W-:Y:S01]  /*398a0*/  UMOV UR30, UR42 ;  /* 0x0000002a001e7c82 */ /* 0x000fe20008000000 */
[----:B------:R-:W-:Y:S01]  /*398b0*/  UMOV UR42, UR26 ;  /* 0x0000001a002a7c82 */ /* 0x000fe20008000000 */
[----:B------:R-:W-:Y:S01]  /*398c0*/  UMOV UR26, UR32 ;  /* 0x00000020001a7c82 */ /* 0x000fe20008000000 */
[----:B------:R-:W-:Y:S01]  /*398d0*/  UMOV UR32, UR38 ;  /* 0x0000002600207c82 */ /* 0x000fe20008000000 */
[----:B------:R-:W-:Y:S06]  /*398e0*/  STL [R1+0x1aec], R231 ;  /* 0x001aece701007387 */ /* 0x000fec0000100800 */
        /* <DEDUP_REMOVED lines=9> */
[----:B------:R-:W-:Y:S01]  /*39980*/  UMOV UR56, UR27 ;  /* 0x0000001b00387c82 */ /* 0x000fe20008000000 */
[----:B------:R-:W-:-:S08]  /*39990*/  UMOV UR27, UR34 ;  /* 0x00000022001b7c82 */ /* 0x000fd00008000000 */
[----:B------:R-:W-:-:S04]  /*399a0*/  @P1 LOP3.LUT R230, R230, 0x4000000, RZ, 0xfc, !PT ;  /* 0x04000000e6e61812 */ /* 0x000fc800078efcff */
[----:B------:R-:W-:-:S04]  /*399b0*/  LOP3.LUT R230, R230, 0xfdffffff, RZ, 0xc0, !PT ;  /* 0xfdffffffe6e67812 */ /* 0x000fc800078ec0ff */
[----:B------:R-:W-:Y:S02]  /*399c0*/  @P0 LOP3.LUT R230, R230, 0x2000000, RZ, 0xfc, !PT ;  /* 0x02000000e6e60812 */ /* 0x000fe400078efcff */
[----:B------:R-:W-:Y:S01]  /*399d0*/  ISETP.GE.AND P0, PT, R8, UR5, PT ;  /* 0x0000000508007c0c */ /* 0x000fe2000bf06270 */
[----:B------:R-:W-:Y:S01]  /*399e0*/  VIADD R8, R0, 0xda ;  /* 0x000000da00087836 */ /* 0x000fe20000000000 */
[----:B------:R-:W-:Y:S01]  /*399f0*/  LOP3.LUT R230, R230, 0xffbfffff, RZ, 0xc0, !PT ;  /* 0xffbfffffe6e67812 */ /* 0x000fe200078ec0ff */
[----:B------:R-:W-:Y:S01]  /*39a00*/  ULDC.64 UR4, c[0x0][0x228] ;  /* 0x00008a0000047ab9 */ /* 0x000fe20000000a00 */
        /* <DEDUP_REMOVED lines=19> */
[----:B------:R-:W-:Y:S01]  /*39b40*/  VIADD R8, R0, 0xd6 ;  /* 0x000000d600087836 */ /* 0x000fe20000000000 */
[----:B------:R-:W-:Y:S01]  /*39b50*/  LOP3.LUT R230, R230, 0xffffbfff, RZ, 0xc0, !PT ;  /* 0xffffbfffe6e67812 */ /* 0x000fe200078ec0ff */
[----:B------:R-:W-:Y:S01]  /*39b60*/  ULDC.64 UR16, c[0x0][0x228] ;  /* 0x00008a0000107ab9 */ /* 0x000fe20000000a00 */
[----:B------:R-:W-:Y:S01]  /*39b70*/  ISETP.LT.AND P1, PT, R3, UR22, !P0 ;  /* 0x0000001603007c0c */ /* 0x000fe2000c721270 */
[----:B------:R-:W-:Y:S01]  /*39b80*/  UMOV UR22, UR48 ;  /* 0x0000003000167c82 */ /* 0x000fe20008000000 */
[----:B------:R-:W-:Y:S01]  /*39b90*/  ISETP.LT.AND P0, PT, R2, UR54, !P0 ;  /* 0x0000003602007c0c */ /* 0x000fe2000c701270 */
[----:B------:R-:W-:Y:S01]  /*39ba0*/  ULDC.64 UR48, c[0x0][0x228] ;  /* 0x00008a0000307ab9 */ /* 0x000fe20000000a00 */
[----:B------:R-:W-:Y:S01]  /*39bb0*/  UMOV UR54, UR14 ;  /* 0x0000000e00367c82 */ /* 0x000fe20008000000 */
[----:B------:R-:W-:Y:S01]  /*39bc0*/  UMOV UR14, UR24 ;  /* 0x00000018000e7c82 */ /* 0x000fe20008000000 */
[----:B------:R-:W-:Y:S01]  /*39bd0*/  UMOV UR24, UR35 ;  /* 0x0000002300187c82 */ /* 0x000fe20008000000 */
[----:B------:R-:W-:-:S06]  /*39be0*/  ULDC.64 UR34, c[0x0][0x228] ;  /* 0x00008a0000227ab9 */ /* 0x000fcc0000000a00 */
        /* <DEDUP_REMOVED lines=32> */
[----:B------:R-:W-:Y:S02]  /*39df0*/  LOP3.LUT R230, R230, 0xfffffffb, RZ, 0xc0, !PT ;  /* 0xfffffffbe6e67812 */ /* 0x000fe400078ec0ff */
[----:B------:R-:W-:Y:S02]  /*39e00*/  ISETP.LT.AND P1, PT, R3, UR6, !P0 ;  /* 0x0000000603007c0c */ /* 0x000fe4000c721270 */
[----:B------:R-:W-:Y:S01]  /*39e10*/  ISETP.LT.AND P0, PT, R2, UR38, !P0 ;  /* 0x0000002602007c0c */ /* 0x000fe2000c701270 */
[----:B------:R-:W-:Y:S01]  /*39e20*/  UMOV UR38, UR30 ;  /* 0x0000001e00267c82 */ /* 0x000fe20008000000 */
[----:B------:R-:W-:Y:S01]  /*39e30*/  UMOV UR30, UR8 ;  /* 0x00000008001e7c82 */ /* 0x000fe20008000000 */
[----:B------:R-:W-:Y:S01]  /*39e40*/  UMOV UR8, UR27 ;  /* 0x0000001b00087c82 */ /* 0x000fe20008000000 */
[----:B------:R-:W-:-:S07]  /*39e50*/  ULDC.64 UR26, c[0x0][0x228] ;  /* 0x00008a00001a7ab9 */ /* 0x000fce0000000a00 */
[----:B------:R-:W-:-:S04]  /*39e60*/  @P1 LOP3.LUT R230, R230, 0x4, RZ, 0xfc, !PT ;  /* 0x00000004e6e61812 */ /* 0x000fc800078efcff */
[----:B------:R-:W-:-:S04]  /*39e70*/  LOP3.LUT R230, R230, 0xfffffffd, RZ, 0xc0, !PT ;  /* 0xfffffffde6e67812 */ /* 0x000fc800078ec0ff */
[----:B------:R-:W-:Y:S02]  /*39e80*/  @P0 LOP3.LUT R230, R230, 0x2, RZ, 0xfc, !PT ;  /* 0x00000002e6e60812 */ /* 0x000fe400078efcff */
[----:B------:R-:W-:Y:S01]  /*39e90*/  ISETP.GE.AND P0, PT, R8, UR17, PT ;  /* 0x0000001108007c0c */ /* 0x000fe2000bf06270 */
[----:B------:R-:W-:Y:S02]  /*39ea0*/  VIADD R8, R0, 0xce ;  /* 0x000000ce00087836 */ /* 0x000fe40000000000 */
[----:B------:R-:W-:Y:S01]  /*39eb0*/  STL [R1+0x1af0], R230 ;  /* 0x001af0e601007387 */ /* 0x000fe20000100800 */
[----:B------:R-:W-:Y:S01]  /*39ec0*/  ISETP.LT.AND P1, PT, R3, UR58, !P0 ;  /* 0x0000003a03007c0c */ /* 0x000fe2000c721270 */
[----:B------:R-:W-:Y:S01]  /*39ed0*/  UMOV UR58, UR10 ;  /* 0x0000000a003a7c82 */ /* 0x000fe20008000000 */
[----:B------:R-:W-:Y:S01]  /*39ee0*/  ISETP.LT.AND P0, PT, R2, UR34, !P0 ;  /* 0x0000002202007c0c */ /* 0x000fe2000c701270 */
[----:B------:R-:W-:Y:S01]  /*39ef0*/  UMOV UR10, UR40 ;  /* 0x00000028000a7c82 */ /* 0x000fe20008000000 */
        /* <DEDUP_REMOVED lines=9> */
[----:B------:R-:W-:Y:S01]  /*39f90*/  ULDC.64 UR12, c[0x0][0x228] ;  /* 0x00008a00000c7ab9 */ /* 0x000fe20000000a00 */
[----:B------:R-:W-:Y:S01]  /*39fa0*/  STL [R1+0x1af4], R229 ;  /* 0x001af4e501007387 */ /* 0x000fe20000100800 */
[----:B------:R-:W-:Y:S01]  /*39fb0*/  ISETP.LT.AND P1, PT, R3, UR32, !P0 ;  /* 0x0000002003007c0c */ /* 0x000fe2000c721270 */
[----:B------:R-:W-:Y:S01]  /*39fc0*/  UMOV UR32, UR16 ;  /* 0x0000001000207c82 */ /* 0x000fe20008000000 */
[----:B------:R-:W-:Y:S01]  /*39fd0*/  ISETP.LT.AND P0, PT, R2, UR26, !P0 ;  /* 0x0000001a02007c0c */ /* 0x000fe2000c701270 */
[----:B------:R-:W-:Y:S01]  /*39fe0*/  UMOV UR26, UR22 ;  /* 0x00000016001a7c82 */ /* 0x000fe20008000000 */
[----:B------:R-:W-:Y:S01]  /*39ff0*/  ULDC.64 UR22, c[0x0][0x228] ;  /* 0x00008a0000167ab9 */ /* 0x000fe20000000a00 */
[----:B------:R-:W-:-:S08]  /*3a000*/  ULDC.64 UR16, c[0x0][0x228] ;  /* 0x00008a0000107ab9 */ /* 0x000fd00000000a00 */
        /* <DEDUP_REMOVED lines=23> */
[----:B------:R-:W-:-:S09]  /*3a180*/  ULDC UR4, c[0x0][0x228] ;  /* 0x00008a0000047ab9 */ /* 0x000fd20000000800 */
[----:B------:R-:W-:-:S04]  /*3a190*/  @P1 LOP3.LUT R228, R228, 0x4000, RZ, 0xfc, !PT ;  /* 0x00004000e4e41812 */ /* 0x000fc800078efcff */
[----:B------:R-:W-:-:S04]  /*3a1a0*/  LOP3.LUT R228, R228, 0xffffdfff, RZ, 0xc0, !PT ;  /* 0xffffdfffe4e47812 */ /* 0x000fc800078ec0ff */
[----:B------:R-:W-:Y:S02]  /*3a1b0*/  @P0 LOP3.LUT R228, R228, 0x2000, RZ, 0xfc, !PT ;  /* 0x00002000e4e40812 */ /* 0x000fe400078efcff */
[----:B------:R-:W-:Y:S01]  /*3a1c0*/  ISETP.GE.AND P0, PT, R8, UR59, PT ;  /* 0x0000003b08007c0c */ /* 0x000fe2000bf06270 */
[----:B------:R-:W-:Y:S02]  /*3a1d0*/  VIADD R8, R0, 0x157 ;  /* 0x0000015700087836 */ /* 0x000fe40000000000 */
[----:B------:R-:W-:Y:S01]  /*3a1e0*/  STL [R1+0x1af8], R228 ;  /* 0x001af8e401007387 */ /* 0x000fe20000100800 */
[----:B------:R-:W-:Y:S01]  /*3a1f0*/  ISETP.LT.AND P1, PT, R3, UR58, !P0 ;  /* 0x0000003a03007c0c */ /* 0x000fe2000c721270 */
[----:B------:R-:W-:Y:S01]  /*3a200*/  ULDC.64 UR58, c[0x0][0x228] ;  /* 0x00008a00003a7ab9 */ /* 0x000fe20000000a00 */
[----:B------:R-:W-:Y:S01]  /*3a210*/  ISETP.LT.AND P0, PT, R2, UR4, !P0 ;  /* 0x0000000402007c0c */ /* 0x000fe2000c701270 */
[----:B------:R-:W-:Y:S01]  /*3a220*/  UMOV UR6, UR59 ;  /* 0x0000003b00067c82 */ /* 0x000fe20008000000 */
[----:B------:R-:W-:Y:S01]  /*3a230*/  UMOV UR44, UR58 ;  /* 0x0000003a002c7c82 */ /* 0x000fe20008000000 */
[----:B------:R-:W-:Y:S01]  /*3a240*/  ULDC.64 UR58, c[0x0][0x228] ;  /* 0x00008a00003a7ab9 */ /* 0x000fe20000000a00 */
[----:B------:R-:W-:-:S07]  /*3a250*/  ULDC UR4, c[0x0][0x228] ;  /* 0x00008a0000047ab9 */ /* 0x000fce0000000800 */
[----:B------:R-:W-:Y:S02]  /*3a260*/  @P1 LOP3.LUT R250, R250, 0x400, RZ, 0xfc, !PT ;  /* 0x00000400fafa1812 */ /* 0x000fe400078efcff */
[----:B------:R-:W-:Y:S02]  /*3a270*/  @P0 LOP3.LUT R236, R236, 0x40000000, RZ, 0xfc, !PT ;  /* 0x40000000ecec0812 */ /* 0x000fe400078efcff */
[----:B------:R-:W-:Y:S01]  /*3a280*/  ISETP.GE.AND P0, PT, R8, UR6, PT ;  /* 0x0000000608007c0c */ /* 0x000fe2000bf06270 */
[----:B------:R-:W-:Y:S01]  /*3a290*/  VIADD R8, R0, 0x156 ;  /* 0x0000015600087836 */ /* 0x000fe20000000000 */
[----:B------:R-:W-:Y:S01]  /*3a2a0*/  LOP3.LUT R236, R236, 0xefffffff, RZ, 0xc0, !PT ;  /* 0xefffffffecec7812 */ /* 0x000fe200078ec0ff */
[----:B------:R-:W-:Y:S01]  /*3a2b0*/  UMOV UR6, UR12 ;  /* 0x0000000c00067c82 */ /* 0x000fe20008000000 */
[----:B------:R-:W-:Y:S01]  /*3a2c0*/  ISETP.LT.AND P1, PT, R3, UR58, !P0 ;  /* 0x0000003a03007c0c */ /* 0x000fe2000c721270 */
[----:B------:R-:W-:Y:S01]  /*3a2d0*/  UMOV UR12, UR61 ;  /* 0x0000003d000c7c82 */ /* 0x000fe20008000000 */
[----:B------:R-:W-:Y:S01]  /*3a2e0*/  ISETP.LT.AND P0, PT, R2, UR4, !P0 ;  /* 0x0000000402007c0c */ /* 0x000fe2000c701270 */
[----:B------:R-:W-:Y:S01]  /*3a2f0*/  UMOV UR58, UR60 ;  /* 0x0000003c003a7c82 */ /* 0x000fe20008000000 */
[----:B------:R-:W-:Y:S01]  /*3a300*/  ULDC.64 UR60, c[0x0][0x228] ;  /* 0x00008a00003c7ab9 */ /* 0x000fe20000000a00 */
[----:B------:R-:W-:Y:S01]  /*3a310*/  ULDC UR4, c[0x0][0x228] ;  /* 0x00008a0000047ab9 */ /* 0x000fe20000000800 */
[----:B------:R-:W-:Y:S07]  /*3a320*/  STL [R1+0x1afc], R250 ;  /* 0x001afcfa01007387 */ /* 0x000fee0000100800 */
[----:B------:R-:W-:-:S04]  /*3a330*/  @P1 LOP3.LUT R236, R236, 0x10000000, RZ, 0xfc, !PT ;  /* 0x10000000ecec1812 */ /* 0x000fc800078efcff */
[----:B------:R-:W-:-:S04]  /*3a340*/  LOP3.LUT R236, R236, 0xf7ffffff, RZ, 0xc0, !PT ;  /* 0xf7ffffffecec7812 */ /* 0x000fc800078ec0ff */
[----:B------:R-:W-:Y:S02]  /*3a350*/  @P0 LOP3.LUT R236, R236, 0x8000000, RZ, 0xfc, !PT ;  /* 0x08000000ecec0812 */ /* 0x000fe400078efcff */
[----:B------:R-:W-:Y:S01]  /*3a360*/  ISETP.GE.AND P0, PT, R8, UR59, PT ;  /* 0x0000003b08007c0c */ /* 0x000fe2000bf06270 */
[----:B------:R-:W-:Y:S01]  /*3a370*/  VIADD R8, R0, 0x155 ;  /* 0x0000015500087836 */ /* 0x000fe20000000000 */
[----:B------:R-:W-:Y:S02]  /*3a380*/  LOP3.LUT R236, R236, 0xfdffffff, RZ, 0xc0, !PT ;  /* 0xfdffffffecec7812 */ /* 0x000fe400078ec0ff */
[----:B------:R-:W-:Y:S01]  /*3a390*/  ISETP.LT.AND P1, PT, R3, UR60, !P0 ;  /* 0x0000003c03007c0c */ /* 0x000fe2000c721270 */
[----:B------:R-:W-:Y:S01]  /*3a3a0*/  UMOV UR60, UR58 ;  /* 0x0000003a003c7c82 */ /* 0x000fe20008000000 */
[----:B------:R-:W-:Y:S01]  /*3a3b0*/  ISETP.LT.AND P0, PT, R2, UR4, !P0 ;  /* 0x0000000402007c0c */ /* 0x000fe2000c701270 */
[----:B------:R-:W-:Y:S01]  /*3a3c0*/  ULDC.64 UR58, c[0x0][0x228] ;  /* 0x00008a00003a7ab9 */ /* 0x000fe20000000a00 */
[----:B------:R-:W-:-:S09]  /*3a3d0*/  ULDC UR4, c[0x0][0x228] ;  /* 0x00008a0000047ab9 */ /* 0x000fd20000000800 */
        /* <DEDUP_REMOVED lines=88> */
[----:B------:R-:W-:Y:S02]  /*3a960*/  @P1 LOP3.LUT R236, R236, 0x1, RZ, 0xfc, !PT ;  /* 0x00000001ecec1812 */ /* 0x000fe400078efcff */
[----:B------:R-:W-:Y:S02]  /*3a970*/  @P0 LOP3.LUT R235, R235, 0x40000000, RZ, 0xfc, !PT ;  /* 0x40000000ebeb0812 */ /* 0x000fe400078efcff */
[----:B------:R-:W-:Y:S01]  /*3a980*/  ISETP.GE.AND P0, PT, R8, UR61, PT ;  /* 0x0000003d08007c0c */ /* 0x000fe2000bf06270 */
[----:B------:R-:W-:Y:S01]  /*3a990*/  VIADD R8, R0, 0x14c ;  /* 0x0000014c00087836 */ /* 0x000fe20000000000 */
[----:B------:R-:W-:Y:S01]  /*3a9a0*/  LOP3.LUT R235, R235, 0xefffffff, RZ, 0xc0, !PT ;  /* 0xefffffffebeb7812 */ /* 0x000fe200078ec0ff */
[----:B------:R-:W-:Y:S01]  /*3a9b0*/  STL [R1+0x1b00], R236 ;  /* 0x001b00ec01007387 */ /* 0x000fe20000100800 */
        /* <DEDUP_REMOVED lines=122> */
[----:B------:R-:W-:Y:S01]  /*3b160*/  IMAD.MOV.U32 R225, RZ, RZ, R223 ;  /* 0x000000ffffe17224 */ /* 0x000fe200078e00df */
[----:B------:R-:W-:Y:S01]  /*3b170*/  ISETP.LT.AND P0, PT, R2, UR4, !P0 ;  /* 0x0000000402007c0c */ /* 0x000fe2000c701270 */
[----:B------:R-:W-:Y:S01]  /*3b180*/  ULDC UR4, c[0x0][0x228] ;  /* 0x00008a0000047ab9 */ /* 0x000fe20000000800 */
[----:B------:R-:W-:Y:S01]  /*3b190*/  IMAD.MOV.U32 R224, RZ, RZ, R222 ;  /* 0x000000ffffe07224 */ /* 0x000fe200078e00de */
[----:B------:R-:W-:Y:S01]  /*3b1a0*/  F2FP.SATFINITE.E4M3.F32.PACK_AB_MERGE_C R24, R25, R24, RZ ;  /* 0x000000181918723e */ /* 0x000fe200048070ff */
[----:B------:R-:W-:-:S07]  /*3b1b0*/  ULDC UR60, c[0x0][0x228] ;  /* 0x00008a00003c7ab9 */ /* 0x000fce0000000800 */
[----:B------:R-:W-:-:S04]  /*3b1c0*/  @P1 LOP3.LUT R234, R234, 0x100000, RZ, 0xfc, !PT ;  /* 0x00100000eaea1812 */ /* 0x000fc800078efcff */
[----:B------:R-:W-:-:S04]  /*3b1d0*/  LOP3.LUT R234, R234, 0xfff7ffff, RZ, 0xc0, !PT ;  /* 0xfff7ffffeaea7812 */ /* 0x000fc800078ec0ff */
[----:B------:R-:W-:Y:S02]  /*3b1e0*/  @P0 LOP3.LUT R234, R234, 0x80000, RZ, 0xfc, !PT ;  /* 0x00080000eaea0812 */ /* 0x000fe400078efcff */
[----:B------:R-:W-:Y:S01]  /*3b1f0*/  ISETP.GE.AND P0, PT, R8, UR61, PT ;  /* 0x0000003d08007c0c */ /* 0x000fe2000bf06270 */
[----:B------:R-:W-:Y:S01]  /*3b200*/  VIADD R8, R0, 0x13b ;  /* 0x0000013b00087836 */ /* 0x000fe20000000000 */
[----:B------:R-:W-:Y:S02]  /*3b210*/  LOP3.LUT R234, R234, 0xfffeffff, RZ, 0xc0, !PT ;  /* 0xfffeffffeaea7812 */ /* 0x000fe400078ec0ff */
[----:B------:R-:W-:Y:S01]  /*3b220*/  ISETP.LT.AND P1, PT, R3, UR58, !P0 ;  /* 0x0000003a03007c0c */ /* 0x000fe2000c721270 */
[----:B------:R-:W-:Y:S01]  /*3b230*/  ULDC.64 UR58, c[0x0][0x228] ;  /* 0x00008a00003a7ab9 */ /* 0x000fe20000000a00 */
[----:B------:R-:W-:Y:S01]  /*3b240*/  ISETP.LT.AND P0, PT, R2, UR4, !P0 ;  /* 0x0000000402007c0c */ /* 0x000fe2000c701270 */
[----:B------:R-:W-:-:S10]  /*3b250*/  ULDC UR4, c[0x0][0x228] ;  /* 0x00008a0000047ab9 */ /* 0x000fd40000000800 */
[----:B------:R-:W-:-:S04]  /*3b260*/  @P1 LOP3.LUT R234, R234, 0x10000, RZ, 0xfc, !PT ;  /* 0x00010000eaea1812 */ /* 0x000fc800078efcff */
[----:B------:R-:W-:-:S04]  /*3b270*/  LOP3.LUT R234, R234, 0xffff7fff, RZ, 0xc0, !PT ;  /* 0xffff7fffeaea7812 */ /* 0x000fc800078ec0ff */
[----:B------:R-:W-:Y:S02]  /*3b280*/  @P0 LOP3.LUT R234, R234, 0x8000, RZ, 0xfc, !PT ;  /* 0x00008000eaea0812 */ /* 0x000fe400078efcff */
[----:B------:R-:W-:Y:S01]  /*3b290*/  ISETP.GE.AND P0, PT, R8, UR6, PT ;  /* 0x0000000608007c0c */ /* 0x000fe2000bf06270 */
[----:B------:R-:W-:Y:S01]  /*3b2a0*/  VIADD R8, R0, 0x139 ;  /* 0x0000013900087836 */ /* 0x000fe20000000000 */
[----:B------:R-:W-:Y:S01]  /*3b2b0*/  LOP3.LUT R234, R234, 0xffffefff, RZ, 0xc0, !PT ;  /* 0xffffefffeaea7812 */ /* 0x000fe200078ec0ff */
[----:B------:R-:W-:Y:S01]  /*3b2c0*/  ULDC UR6, c[0x0][0x228] ;  /* 0x00008a0000067ab9 */ /* 0x000fe20000000800 */
[----:B------:R-:W-:Y:S01]  /*3b2d0*/  ISETP.LT.AND P1, PT, R3, UR58, !P0 ;  /* 0x0000003a03007c0c */ /* 0x000fe2000c721270 */
[----:B------:R-:W-:Y:S01]  /*3b2e0*/  IMAD.MOV.U32 R223, RZ, RZ, R221 ;  /* 0x000000ffffdf7224 */ /* 0x000fe200078e00dd */
[----:B------:R-:W-:Y:S01]  /*3b2f0*/  ISETP.LT.AND P0, PT, R2, UR4, !P0 ;  /* 0x0000000402007c0c */ /* 0x000fe2000c701270 */
[----:B------:R-:W-:Y:S01]  /*3b300*/  ULDC UR4, c[0x0][0x248] ;  /* 0x0000920000047ab9 */ /* 0x000fe20000000800 */
[----:B------:R-:W-:Y:S01]  /*3b310*/  IMAD.MOV.U32 R222, RZ, RZ, R220 ;  /* 0x000000ffffde7224 */ /* 0x000fe200078e00dc */
[----:B------:R-:W-:Y:S01]  /*3b320*/  F2FP.SATFINITE.E4M3.F32.PACK_AB_MERGE_C R25, R119, R118, RZ ;  /* 0x000000767719723e */ /* 0x000fe200048070ff */
[----:B------:R-:W-:Y:S01]  /*3b330*/  VIADD R5, R5, UR4 ;  /* 0x0000000405057c36 */ /* 0x000fe20008000000 */
[----:B------:R-:W-:Y:S01]  /*3b340*/  ULDC UR4, c[0x0][0x228] ;  /* 0x00008a0000047ab9 */ /* 0x000fe20000000800 */
[----:B------:R-:W-:Y:S01]  /*3b350*/  F2FP.SATFINITE.E4M3.F32.PACK_AB_MERGE_C R26, R27, R26, RZ ;  /* 0x0000001a1b1a723e */ /* 0x000fe200048070ff */
[----:B------:R-:W-:-:S02]  /*3b360*/  ULDC UR58, c[0x0][0x228] ;  /* 0x00008a00003a7ab9 */ /* 0x000fc40000000800 */
[----:B------:R1:W-:Y:S02]  /*3b370*/  STL [R1+0xe24], R5 ;  /* 0x000e240501007387 */ /* 0x0003e40000100800 */
[----:B------:R-:W-:-:S04]  /*3b380*/  @P1 LOP3.LUT R234, R234, 0x1000, RZ, 0xfc, !PT ;  /* 0x00001000eaea1812 */ /* 0x000fc800078efcff */
[----:B------:R-:W-:-:S04]  /*3b390*/  LOP3.LUT R234, R234, 0xfffff7ff, RZ, 0xc0, !PT ;  /* 0xfffff7ffeaea7812 */ /* 0x000fc800078ec0ff */
[----:B------:R-:W-:Y:S02]  /*3b3a0*/  @P0 LOP3.LUT R234, R234, 0x800, RZ, 0xfc, !PT ;  /* 0x00000800eaea0812 */ /* 0x000fe400078efcff */
[----:B------:R-:W-:Y:S01]  /*3b3b0*/  ISETP.GE.AND P0, PT, R8, UR12, PT ;  /* 0x0000000c08007c0c */ /* 0x000fe2000bf06270 */
[----:B------:R-:W-:Y:S01]  /*3b3c0*/  VIADD R8, R0, 0x137 ;  /* 0x0000013700087836 */ /* 0x000fe20000000000 */
[----:B------:R-:W-:Y:S01]  /*3b3d0*/  LOP3.LUT R234, R234, 0xfffffeff, RZ, 0xc0, !PT ;  /* 0xfffffeffeaea7812 */ /* 0x000fe200078ec0ff */
[----:B------:R-:W-:Y:S01]  /*3b3e0*/  IMAD.MOV.U32 R221, RZ, RZ, R219 ;  /* 0x000000ffffdd7224 */ /* 0x000fe200078e00db */
[----:B------:R-:W-:Y:S01]  /*3b3f0*/  ISETP.LT.AND P1, PT, R3, UR6, !P0 ;  /* 0x0000000603007c0c */ /* 0x000fe2000c721270 */
[----:B------:R-:W-:Y:S01]  /*3b400*/  ULDC UR6, c[0x0][0x228] ;  /* 0x00008a0000067ab9 */ /* 0x000fe20000000800 */
[----:B------:R-:W-:Y:S01]  /*3b410*/  ISETP.LT.AND P0, PT, R2, UR4, !P0 ;  /* 0x0000000402007c0c */ /* 0x000fe2000c701270 */
[----:B------:R-:W-:Y:S01]  /*3b420*/  ULDC UR4, c[0x0][0x248] ;  /* 0x0000920000047ab9 */ /* 0x000fe20000000800 */
[----:B------:R-:W-:-:S02]  /*3b430*/  IMAD.MOV.U32 R220, RZ, RZ, R218 ;  /* 0x000000ffffdc7224 */ /* 0x000fc400078e00da */
[----:B------:R-:W-:Y:S02]  /*3b440*/  IMAD.MOV.U32 R251, RZ, RZ, R223 ;  /* 0x000000fffffb7224 */ /* 0x000fe400078e00df */
[----:B------:R-:W-:Y:S01]  /*3b450*/  IMAD.MOV.U32 R249, RZ, RZ, R222 ;  /* 0x000000fffff97224 */ /* 0x000fe200078e00de */
[----:B------:R-:W-:Y:S01]  /*3b460*/  F2FP.SATFINITE.E4M3.F32.PACK_AB_MERGE_C R27, R127, R126, RZ ;  /* 0x0000007e7f1b723e */ /* 0x000fe200048070ff */
[----:B0-----:R-:W-:Y:S01]  /*3b470*/  VIADD R4, R5, UR4 ;  /* 0x0000000405047c36 */ /* 0x001fe20008000000 */
[----:B------:R-:W-:Y:S01]  /*3b480*/  ULDC UR4, c[0x0][0x228] ;  /* 0x00008a0000047ab9 */ /* 0x000fe20000000800 */
[----:B------:R-:W-:Y:S01]  /*3b490*/  F2FP.SATFINITE.E4M3.F32.PACK_AB_MERGE_C R32, R33, R32, RZ ;  /* 0x000000202120723e */ /* 0x000fe200048070ff */
[----:B------:R-:W-:Y:S01]  /*3b4a0*/  ULDC UR12, c[0x0][0x228] ;  /* 0x00008a00000c7ab9 */ /* 0x000fe20000000800 */
[----:B------:R-:W-:Y:S01]  /*3b4b0*/  @P1 LOP3.LUT R234, R234, 0x100, RZ, 0xfc, !PT ;  /* 0x00000100eaea1812 */ /* 0x000fe200078efcff */
[----:B------:R0:W-:Y:S03]  /*3b4c0*/  STL [R1+0xe00], R4 ;  /* 0x000e000401007387 */ /* 0x0001e60000100800 */
        /* <DEDUP_REMOVED lines=10> */
[----:B------:R-:W-:Y:S01]  /*3b570*/  IMAD.MOV.U32 R218, RZ, RZ, R216 ;  /* 0x000000ffffda7224 */ /* 0x000fe200078e00d8 */
[----:B-1----:R-:W-:Y:S01]  /*3b580*/  F2FP.SATFINITE.E4M3.F32.PACK_AB_MERGE_C R5, R224, R225, RZ ;  /* 0x000000e1e005723e */ /* 0x002fe200048070ff */
[----:B0-----:R-:W-:Y:S01]  /*3b590*/  VIADD R4, R4, UR4 ;  /* 0x0000000404047c36 */ /* 0x001fe20008000000 */
[----:B------:R-:W-:Y:S01]  /*3b5a0*/  ULDC UR4, c[0x0][0x228] ;  /* 0x00008a0000047ab9 */ /* 0x000fe20000000800 */
[----:B------:R-:W-:-:S02]  /*3b5b0*/  IMAD.MOV.U32 R248, RZ, RZ, R221 ;  /* 0x000000fffff87224 */ /* 0x000fc400078e00dd */
[----:B------:R-:W-:Y:S01]  /*3b5c0*/  IMAD.MOV.U32 R247, RZ, RZ, R220 ;  /* 0x000000fffff77224 */ /* 0x000fe200078e00dc */
[----:B------:R0:W-:Y:S01]  /*3b5d0*/  STL [R1+0xe04], R4 ;  /* 0x000e040401007387 */ /* 0x0001e20000100800 */
[----:B------:R-:W-:Y:S01]  /*3b5e0*/  F2FP.SATFINITE.E4M3.F32.PACK_AB_MERGE_C R7, R249, R251, RZ ;  /* 0x000000fbf907723e */ /* 0x000fe200048070ff */
[----:B------:R-:W-:Y:S01]  /*3b5f0*/  ULDC UR16, c[0x0][0x228] ;  /* 0x00008a0000107ab9 */ /* 0x000fe20000000800 */
        /* <DEDUP_REMOVED lines=19> */
[----:B------:R-:W-:Y:S02]  /*3b730*/  @P1 LOP3.LUT R234, R234, 0x1, RZ, 0xfc, !PT ;  /* 0x00000001eaea1812 */ /* 0x000fe400078efcff */
[----:B------:R-:W-:-:S02]  /*3b740*/  @P0 LOP3.LUT R233, R233, 0x80000000, RZ, 0xfc, !PT ;  /* 0x80000000e9e90812 */ /* 0x000fc400078efcff */
[----:B------:R-:W-:Y:S01]  /*3b750*/  ISETP.GE.AND P0, PT, R8, UR22, PT ;  /* 0x0000001608007c0c */ /* 0x000fe2000bf06270 */
[----:B------:R-:W-:Y:S01]  /*3b760*/  VIADD R8, R0, 0x131 ;  /* 0x0000013100087836 */ /* 0x000fe20000000000 */
[----:B------:R-:W-:Y:S01]  /*3b770*/  LOP3.LUT R233, R233, 0xefffffff, RZ, 0xc0, !PT ;  /* 0xefffffffe9e97812 */ /* 0x000fe200078ec0ff */
[----:B------:R-:W-:Y:S01]  /*3b780*/  STL [R1+0x1b08], R234 ;  /* 0x001b08ea01007387 */ /* 0x000fe20000100800 */
[----:B------:R-:W-:Y:S01]  /*3b790*/  ISETP.LT.AND P1, PT, R3, UR6, !P0 ;  /* 0x0000000603007c0c */ /* 0x000fe2000c721270 */
[----:B------:R-:W-:Y:S01]  /*3b7a0*/  ULDC UR6, c[0x0][0x228] ;  /* 0x00008a0000067ab9 */ /* 0x000fe20000000800 */
[----:B------:R-:W-:Y:S01]  /*3b7b0*/  ISETP.LT.AND P0, PT, R2, UR4, !P0 ;  /* 0x0000000402007c0c */ /* 0x000fe2000c701270 */
[----:B------:R-:W-:Y:S01]  /*3b7c0*/  ULDC UR4, c[0x0][0x248] ;  /* 0x0000920000047ab9 */ /* 0x000fe20000000800 */
[----:B------:R0:W-:Y:S01]  /*3b7d0*/  STL [R1+0xe08], R4 ;  /* 0x000e080401007387 */ /* 0x0001e20000100800 */
[----:B------:R-:W-:Y:S02]  /*3b7e0*/  IMAD.MOV.U32 R215, RZ, RZ, R213 ;  /* 0x000000ffffd77224 */ /* 0x000fe400078e00d5 */
[----:B------:R-:W-:-:S02]  /*3b7f0*/  IMAD.MOV.U32 R214, RZ, RZ, R212 ;  /* 0x000000ffffd67224 */ /* 0x000fc400078e00d4 */
[----:B------:R-:W-:Y:S02]  /*3b800*/  IMAD.MOV.U32 R244, RZ, RZ, R217 ;  /* 0x000000fffff47224 */ /* 0x000fe400078e00d9 */
[----:B------:R-:W-:Y:S01]  /*3b810*/  IMAD.MOV.U32 R243, RZ, RZ, R216 ;  /* 0x000000fffff37224 */ /* 0x000fe200078e00d8 */
[----:B------:R-:W-:Y:S01]  /*3b820*/  F2FP.SATFINITE.E4M3.F32.PACK_AB_MERGE_C R132, R133, R132, RZ ;  /* 0x000000848584723e */ /* 0x000fe200048070ff */
[----:B------:R-:W-:Y:S01]  /*3b830*/  ULDC UR22, c[0x0][0x248] ;  /* 0x0000920000167ab9 */ /* 0x000fe20000000800 */
[----:B------:R-:W-:Y:S01]  /*3b840*/  @P1 LOP3.LUT R233, R233, 0x10000000, RZ, 0xfc, !PT ;  /* 0x10000000e9e91812 */ /* 0x000fe200078efcff */
[----:B0-----:R-:W-:Y:S01]  /*3b850*/  VIADD R4, R4, UR4 ;  /* 0x0000000404047c36 */ /* 0x001fe20008000000 */
[----:B------:R-:W-:Y:S02]  /*3b860*/  ULDC UR4, c[0x0][0x228] ;  /* 0x00008a0000047ab9 */ /* 0x000fe40000000800 */
[----:B------:R-:W-:Y:S02]  /*3b870*/  LOP3.LUT R233, R233, 0xf7ffffff, RZ, 0xc0, !PT ;  /* 0xf7ffffffe9e97812 */ /* 0x000fe400078ec0ff */
[----:B------:R0:W-:Y:S02]  /*3b880*/  STL [R1+0xe0c], R4 ;  /* 0x000e0c0401007387 */ /* 0x0001e40000100800 */
[----:B------:R-:W-:-:S02]  /*3b890*/  @P0 LOP3.LUT R233, R233, 0x8000000, RZ, 0xfc, !PT ;  /* 0x08000000e9e90812 */ /* 0x000fc400078efcff */
        /* <DEDUP_REMOVED lines=8> */
[----:B------:R-:W-:Y:S02]  /*3b920*/  IMAD.MOV.U32 R212, RZ, RZ, R210 ;  /* 0x000000ffffd47224 */ /* 0x000fe400078e00d2 */
[----:B------:R-:W-:-:S02]  /*3b930*/  IMAD.MOV.U32 R242, RZ, RZ, R215 ;  /* 0x000000fffff27224 */ /* 0x000fc400078e00d7 */
[----:B------:R-:W-:Y:S01]  /*3b940*/  IMAD.MOV.U32 R241, RZ, RZ, R214 ;  /* 0x000000fffff17224 */ /* 0x000fe200078e00d6 */
[----:B------:R-:W-:Y:S01]  /*3b950*/  LOP3.LUT R132, R132, 0xffff, RZ, 0xc0, !PT ;  /* 0x0000ffff84847812 */ /* 0x000fe200078ec0ff */
        /* <DEDUP_REMOVED lines=49> */
[----:B------:R-:W-:Y:S01]  /*3bc70*/  IMAD.MOV.U32 R207, RZ, RZ, R205 ;  /* 0x000000ffffcf7224 */ /* 0x000fe200078e00cd */
[----:B------:R-:W-:Y:S01]  /*3bc80*/  LOP3.LUT R233, R233, 0xffffefff, RZ, 0xc0, !PT ;  /* 0xffffefffe9e97812 */ /* 0x000fe200078ec0ff */
[----:B------:R-:W-:Y:S01]  /*3bc90*/  IMAD.MOV.U32 R206, RZ, RZ, R204 ;  /* 0x000000ffffce7224 */ /* 0x000fe200078e00cc */
[----:B------:R-:W-:Y:S01]  /*3bca0*/  ISETP.LT.AND P1, PT, R3, UR6, !P0 ;  /* 0x0000000603007c0c */ /* 0x000fe2000c721270 */
[----:B------:R-:W-:Y:S01]  /*3bcb0*/  IMAD.MOV.U32 R205, RZ, RZ, R203 ;  /* 0x000000ffffcd7224 */ /* 0x000fe200078e00cb */
[----:B------:R-:W-:Y:S01]  /*3bcc0*/  ISETP.LT.AND P0, PT, R2, UR4, !P0 ;  /* 0x0000000402007c0c */ /* 0x000fe2000c701270 */
[----:B------:R-:W-:Y:S01]  /*3bcd0*/  ULDC UR4, c[0x0][0x248] ;  /* 0x0000920000047ab9 */ /* 0x000fe20000000800 */
[----:B------:R-:W-:Y:S01]  /*3bce0*/  IMAD.MOV.U32 R204, RZ, RZ, R202 ;  /* 0x000000ffffcc7224 */ /* 0x000fe200078e00ca */
[----:B------:R-:W-:Y:S01]  /*3bcf0*/  ULDC UR6, c[0x0][0x228] ;  /* 0x00008a0000067ab9 */ /* 0x000fe20000000800 */
[----:B0-----:R-:W-:Y:S01]  /*3bd00*/  VIADD R4, R4, UR4 ;  /* 0x0000000404047c36 */ /* 0x001fe20008000000 */
[----:B------:R-:W-:Y:S01]  /*3bd10*/  ULDC UR4, c[0x0][0x228] ;  /* 0x00008a0000047ab9 */ /* 0x000fe20000000800 */
[----:B------:R-:W-:-:S02]  /*3bd20*/  VIADD R8, R0, 0x129 ;  /* 0x0000012900087836 */ /* 0x000fc40000000000 */
[----:B------:R-:W-:Y:S01]  /*3bd30*/  IMAD.MOV.U32 R227, RZ, RZ, R209 ;  /* 0x000000ffffe37224 */ /* 0x000fe200078e00d1 */
[----:B------:R0:W-:Y:S01]  /*3bd40*/  STL [R1+0xe1c], R4 ;  /* 0x000e1c0401007387 */ /* 0x0001e20000100800 */
[----:B------:R-:W-:Y:S01]  /*3bd50*/  IMAD.MOV.U32 R226, RZ, RZ, R208 ;  /* 0x000000ffffe27224 */ /* 0x000fe200078e00d0 */
[----:B------:R-:W-:Y:S01]  /*3bd60*/  @P1 LOP3.LUT R233, R233, 0x1000, RZ, 0xfc, !PT ;  /* 0x00001000e9e91812 */ /* 0x000fe200078efcff */
[----:B------:R-:W-:Y:S01]  /*3bd70*/  ULDC UR38, c[0x0][0x228] ;  /* 0x00008a0000267ab9 */ /* 0x000fe20000000800 */
[----:B------:R-:W2:Y:S01]  /*3bd80*/  LDL.LU R194, [R1+0xc8c] ;  /* 0x000c8c0001c27983 */ /* 0x000ea20000300800 */
[----:B------:R-:W-:Y:S01]  /*3bd90*/  IMAD.MOV.U32 R203, RZ, RZ, R201 ;  /* 0x000000ffffcb7224 */ /* 0x000fe200078e00c9 */
[----:B------:R-:W-:Y:S01]  /*3bda0*/  LOP3.LUT R233, R233, 0xfffff7ff, RZ, 0xc0, !PT ;  /* 0xfffff7ffe9e97812 */ /* 0x000fe200078ec0ff */
[----:B------:R-:W-:Y:S02]  /*3bdb0*/  IMAD.MOV.U32 R202, RZ, RZ, R200 ;  /* 0x000000ffffca7224 */ /* 0x000fe400078e00c8 */
        /* <DEDUP_REMOVED lines=10> */
[----:B------:R-:W3:Y:S01]  /*3be60*/  LDL.LU R195, [R1+0xc90] ;  /* 0x000c900001c37983 */ /* 0x000ee20000300800 */
[----:B------:R-:W-:Y:S01]  /*3be70*/  ULDC UR4, c[0x0][0x248] ;  /* 0x0000920000047ab9 */ /* 0x000fe20000000800 */
[----:B--2---:R-:W-:-:S08]  /*3be80*/  IMAD.MOV.U32 R196, RZ, RZ, R194 ;  /* 0x000000ffffc47224 */ /* 0x004fd000078e00c2 */
[----:B------:R-:W-:Y:S01]  /*3be90*/  @P1 LOP3.LUT R233, R233, 0x100, RZ, 0xfc, !PT ;  /* 0x00000100e9e91812 */ /* 0x000fe200078efcff */
[----:B------:R-:W2:Y:S01]  /*3bea0*/  LDL.LU R194, [R1+0xc94] ;  /* 0x000c940001c27983 */ /* 0x000ea20000300800 */
[----:B0-----:R-:W-:Y:S01]  /*3beb0*/  VIADD R4, R4, UR4 ;  /* 0x0000000404047c36 */ /* 0x001fe20008000000 */
[----:B------:R-:W-:Y:S01]  /*3bec0*/  ULDC UR6, c[0x0][0x228] ;  /* 0x00008a0000067ab9 */ /* 0x000fe20000000800 */
[----:B------:R-:W-:Y:S01]  /*3bed0*/  IMAD.MOV.U32 R223, RZ, RZ, R205 ;  /* 0x000000ffffdf7224 */ /* 0x000fe200078e00cd */
[----:B------:R0:W-:Y:S01]  /*3bee0*/  STL [R1+0xeb4], R5 ;  /* 0x000eb40501007387 */ /* 0x0001e20000100800 */
[----:B------:R-:W-:Y:S02]  /*3bef0*/  IMAD.MOV.U32 R222, RZ, RZ, R204 ;  /* 0x000000ffffde7224 */ /* 0x000fe400078e00cc */
[----:B------:R-:W-:Y:S01]  /*3bf00*/  IMAD.MOV.U32 R221, RZ, RZ, R203 ;  /* 0x000000ffffdd7224 */ /* 0x000fe200078e00cb */
[----:B------:R-:W0:Y:S01]  /*3bf10*/  LDL.LU R225, [R1+0xc08] ;  /* 0x000c080001e17983 */ /* 0x000e220000300800 */
[----:B------:R-:W-:-:S02]  /*3bf20*/  IMAD.MOV.U32 R220, RZ, RZ, R202 ;  /* 0x000000ffffdc7224 */ /* 0x000fc400078e00ca */
[----:B------:R-:W-:Y:S01]  /*3bf30*/  IMAD.MOV.U32 R219, RZ, RZ, R201 ;  /* 0x000000ffffdb7224 */ /* 0x000fe200078e00c9 */
[----:B------:R-:W0:Y:S01]  /*3bf40*/  LDL.LU R224, [R1+0xc0c] ;  /* 0x000c0c0001e07983 */ /* 0x000e220000300800 */
[----:B------:R-:W-:Y:S02]  /*3bf50*/  IMAD.MOV.U32 R218, RZ, RZ, R200 ;  /* 0x000000ffffda7224 */ /* 0x000fe400078e00c8 */
[----:B------:R-:W-:Y:S01]  /*3bf60*/  IMAD.MOV.U32 R217, RZ, RZ, R199 ;  /* 0x000000ffffd97224 */ /* 0x000fe200078e00c7 */
[----:B------:R-:W-:Y:S01]  /*3bf70*/  STL [R1+0xe20], R4 ;  /* 0x000e200401007387 */ /* 0x000fe20000100800 */
[----:B------:R-:W-:Y:S02]  /*3bf80*/  IMAD.MOV.U32 R216, RZ, RZ, R198 ;  /* 0x000000ffffd87224 */ /* 0x000fe400078e00c6 */
[----:B------:R-:W-:Y:S02]  /*3bf90*/  IMAD.MOV.U32 R215, RZ, RZ, R197 ;  /* 0x000000ffffd77224 */ /* 0x000fe400078e00c5 */
[----:B------:R-:W-:-:S02]  /*3bfa0*/  IMAD.MOV.U32 R214, RZ, RZ, R196 ;  /* 0x000000ffffd67224 */ /* 0x000fc400078e00c4 */
[----:B---3--:R-:W-:Y:S02]  /*3bfb0*/  IMAD.MOV.U32 R213, RZ, RZ, R195 ;  /* 0x000000ffffd57224 */ /* 0x008fe400078e00c3 */
[----:B------:R-:W-:Y:S01]  /*3bfc0*/  VIADD R8, R0, 0x127 ;  /* 0x0000012700087836 */ /* 0x000fe20000000000 */
[----:B------:R-:W-:Y:S01]  /*3bfd0*/  LOP3.LUT R233, R233, 0xffffff7f, RZ, 0xc0, !PT ;  /* 0xffffff7fe9e97812 */ /* 0x000fe200078ec0ff */
[----:B------:R-:W-:Y:S01]  /*3bfe0*/  ULDC UR4, c[0x0][0x228] ;  /* 0x00008a0000047ab9 */ /* 0x000fe20000000800 */
[----:B0-----:R-:W-:-:S05]  /*3bff0*/  F2FP.SATFINITE.E4M3.F32.PACK_AB_MERGE_C R5, R224, R225, RZ ;  /* 0x000000e1e005723e */ /* 0x001fca00048070ff */
[----:B------:R0:W-:Y:S04]  /*3c000*/  STL [R1+0xeb8], R5 ;  /* 0x000eb80501007387 */ /* 0x0001e80000100800 */
[----:B------:R-:W0:Y:S04]  /*3c010*/  LDL.LU R225, [R1+0xc10] ;  /* 0x000c100001e17983 */ /* 0x000e280000300800 */
[----:B------:R-:W0:Y:S01]  /*3c020*/  LDL.LU R224, [R1+0xc14] ;  /* 0x000c140001e07983 */ /* 0x000e220000300800 */
[----:B--2---:R-:W-:Y:S01]  /*3c030*/  IMAD.MOV.U32 R212, RZ, RZ, R194 ;  /* 0x000000ffffd47224 */ /* 0x004fe200078e00c2 */
[----:B0-----:R-:W-:Y:S01]  /*3c040*/  F2FP.SATFINITE.E4M3.F32.PACK_AB_MERGE_C R5, R224, R225, RZ ;  /* 0x000000e1e005723e */ /* 0x001fe200048070ff */
[----:B------:R-:W-:-:S04]  /*3c050*/  IMAD.MOV.U32 R225, RZ, RZ, R207 ;  /* 0x000000ffffe17224 */ /* 0x000fc800078e00cf */
[----:B------:R0:W-:Y:S04]  /*3c060*/  STL [R1+0xeac], R5 ;  /* 0x000eac0501007387 */ /* 0x0001e80000100800 */
[----:B------:R-:W2:Y:S01]  /*3c070*/  LDL.LU R211, [R1+0xc98] ;  /* 0x000c980001d37983 */ /* 0x000ea20000300800 */
[----:B------:R-:W-:-:S03]  /*3c080*/  IMAD.MOV.U32 R224, RZ, RZ, R206 ;  /* 0x000000ffffe07224 */ /* 0x000fc600078e00ce */
[----:B------:R-:W2:Y:S04]  /*3c090*/  LDL.LU R210, [R1+0xc9c] ;  /* 0x000c9c0001d27983 */ /* 0x000ea80000300800 */
[----:B------:R-:W3:Y:S04]  /*3c0a0*/  LDL.LU R209, [R1+0xca0] ;  /* 0x000ca00001d17983 */ /* 0x000ee80000300800 */
        /* <DEDUP_REMOVED lines=15> */
[----:B------:R-:W0:Y:S04]  /*3c1a0*/  LDL.LU R137, [R1+0xc18] ;  /* 0x000c180001897983 */ /* 0x000e280000300800 */
[----:B------:R-:W0:Y:S02]  /*3c1b0*/  LDL.LU R252, [R1+0xc1c] ;  /* 0x000c1c0001fc7983 */ /* 0x000e240000300800 */
[----:B0-----:R-:W-:-:S05]  /*3c1c0*/  F2FP.SATFINITE.E4M3.F32.PACK_AB_MERGE_C R5, R252, R137, RZ ;  /* 0x00000089fc05723e */ /* 0x001fca00048070ff */
[----:B------:R0:W-:Y:S04]  /*3c1d0*/  STL [R1+0xeb0], R5 ;  /* 0x000eb00501007387 */ /* 0x0001e80000100800 */
[----:B------:R1:W-:Y:S01]  /*3c1e0*/  STL [R1+0xea4], R7 ;  /* 0x000ea40701007387 */ /* 0x0003e20000100800 */
[----:B0-----:R-:W-:-:S03]  /*3c1f0*/  F2FP.SATFINITE.E4M3.F32.PACK_AB_MERGE_C R5, R245, R246, RZ ;  /* 0x000000f6f505723e */ /* 0x001fc600048070ff */
[----:B------:R0:W-:Y:S01]  /*3c200*/  STL [R1+0xea8], R6 ;  /* 0x000ea80601007387 */ /* 0x0001e20000100800 */
[----:B-1----:R-:W-:-:S03]  /*3c210*/  F2FP.SATFINITE.E4M3.F32.PACK_AB_MERGE_C R7, R243, R244, RZ ;  /* 0x000000f4f307723e */ /* 0x002fc600048070ff */
[----:B------:R1:W-:Y:S01]  /*3c220*/  STL [R1+0xea0], R5 ;  /* 0x000ea00501007387 */ /* 0x0003e20000100800 */
[----:B0-----:R-:W-:-:S03]  /*3c230*/  F2FP.SATFINITE.E4M3.F32.PACK_AB_MERGE_C R6, R241, R242, RZ ;  /* 0x000000f2f106723e */ /* 0x001fc600048070ff */
[----:B------:R0:W-:Y:S01]  /*3c240*/  STL [R1+0xe9c], R7 ;  /* 0x000e9c0701007387 */ /* 0x0001e20000100800 */
[----:B-1----:R-:W-:-:S03]  /*3c250*/  F2FP.SATFINITE.E4M3.F32.PACK_AB_MERGE_C R5, R239, R240, RZ ;  /* 0x000000f0ef05723e */ /* 0x002fc600048070ff */
[----:B------:R1:W-:Y:S04]  /*3c260*/  STL [R1+0xe98], R6 ;  /* 0x000e980601007387 */ /* 0x0003e80000100800 */
[----:B------:R2:W-:Y:S01]  /*3c270*/  STL [R1+0xe94], R5 ;  /* 0x000e940501007387 */ /* 0x0005e20000100800 */
[----:B0-----:R-:W-:Y:S02]  /*3c280*/  F2FP.SATFINITE.E4M3.F32.PACK_AB_MERGE_C R7, R237, R238, RZ ;  /* 0x000000eeed07723e */ /* 0x001fe400048070ff */
[----:B-1----:R-:W-:-:S03]  /*3c290*/  F2FP.SATFINITE.E4M3.F32.PACK_AB_MERGE_C R6, R226, R227, RZ ;  /* 0x000000e3e206723e */ /* 0x002fc600048070ff */
[----:B------:R0:W-:Y:S01]  /*3c2a0*/  STL [R1+0xe88], R7 ;  /* 0x000e880701007387 */ /* 0x0001e20000100800 */
[----:B--2---:R-:W-:-:S03]  /*3c2b0*/  F2FP.SATFINITE.E4M3.F32.PACK_AB_MERGE_C R5, R224, R225, RZ ;  /* 0x000000e1e005723e */ /* 0x004fc600048070ff */
        /* <DEDUP_REMOVED lines=15> */
[----:B---3--:R-:W-:-:S03]  /*3c3b0*/  F2FP.SATFINITE.E4M3.F32.PACK_AB_MERGE_C R6, R208, R209, RZ ;  /* 0x000000d1d006723e */ /* 0x008fc600048070ff */
[----:B------:R-:W-:Y:S01]  /*3c3c0*/  STL [R1+0xe6c], R7 ;  /* 0x000e6c0701007387 */ /* 0x000fe20000100800 */
[----:B----4-:R-:W-:-:S03]  /*3c3d0*/  F2FP.SATFINITE.E4M3.F32.PACK_AB_MERGE_C R5, R206, R207, RZ ;  /* 0x000000cfce05723e */ /* 0x010fc600048070ff */
[----:B------:R-:W-:Y:S04]  /*3c3e0*/  STL [R1+0xe60], R6 ;  /* 0x000e600601007387 */ /* 0x000fe80000100800 */
[----:B------:R0:W-:Y:S04]  /*3c3f0*/  STL [R1+0xe64], R5 ;  /* 0x000e640501007387 */ /* 0x0001e80000100800 */
[----:B------:R-:W2:Y:S04]  /*3c400*/  LDL.LU R137, [R1+0xce0] ;  /* 0x000ce00001897983 */ /* 0x000ea80000300800 */
        /* <DEDUP_REMOVED lines=33> */
[----:B------:R-:W-:-:S03]  /*3c620*/  IMAD.MOV.U32 R146, RZ, RZ, R205 ;  /* 0x000000ffff927224 */ /* 0x000fc600078e00cd */
        /* <DEDUP_REMOVED lines=22> */
[----:B------:R-:W4:Y:S04]  /*3c790*/  LDL.LU R198, [R1+0xd94] ;  /* 0x000d940001c67983 */ /* 0x000f280000300800 */
[----:B------:R-:W4:Y:S04]  /*3c7a0*/  LDL.LU R197, [R1+0xd98] ;  /* 0x000d980001c57983 */ /* 0x000f280000300800 */
[----:B------:R-:W4:Y:S04]  /*3c7b0*/  LDL.LU R196, [R1+0xd9c] ;  /* 0x000d9c0001c47983 */ /* 0x000f280000300800 */
[----:B------:R-:W4:Y:S04]  /*3c7c0*/  LDL.LU R195, [R1+0xda0] ;  /* 0x000da00001c37983 */ /* 0x000f280000300800 */
[----:B------:R-:W4:Y:S01]  /*3c7d0*/  LDL.LU R194, [R1+0xda4] ;  /* 0x000da40001c27983 */ /* 0x000f220000300800 */
[----:B0-----:R-:W-:-:S02]  /*3c7e0*/  F2FP.SATFINITE.E4M3.F32.PACK_AB_MERGE_C R5, R148, R149, RZ ;  /* 0x000000959405723e */ /* 0x001fc400048070ff */
[----:B------:R-:W-:Y:S02]  /*3c7f0*/  F2FP.SATFINITE.E4M3.F32.PACK_AB_MERGE_C R7, R147, R146, RZ ;  /* 0x000000929307723e */ /* 0x000fe400048070ff */
[----:B------:R-:W-:Y:S01]  /*3c800*/  F2FP.SATFINITE.E4M3.F32.PACK_AB_MERGE_C R6, R144, R145, RZ ;  /* 0x000000919006723e */ /* 0x000fe200048070ff */
[----:B------:R0:W-:Y:S04]  /*3c810*/  STL [R1+0xe5c], R5 ;  /* 0x000e5c0501007387 */ /* 0x0001e80000100800 */
[----:B------:R1:W-:Y:S01]  /*3c820*/  STL [R1+0xe58], R7 ;  /* 0x000e580701007387 */ /* 0x0003e20000100800 */
[----:B0-----:R-:W-:-:S03]  /*3c830*/  F2FP.SATFINITE.E4M3.F32.PACK_AB_MERGE_C R5, R143, R142, RZ ;  /* 0x0000008e8f05723e */ /* 0x001fc600048070ff */
[----:B------:R0:W-:Y:S01]  /*3c840*/  STL [R1+0xe54], R6 ;  /* 0x000e540601007387 */ /* 0x0001e20000100800 */
[----:B-1----:R-:W-:-:S03]  /*3c850*/  F2FP.SATFINITE.E4M3.F32.PACK_AB_MERGE_C R7, R140, R141, RZ ;  /* 0x0000008d8c07723e */ /* 0x002fc600048070ff */
[----:B------:R2:W-:Y:S01]  /*3c860*/  STL [R1+0xe50], R5 ;  /* 0x000e500501007387 */ /* 0x0005e20000100800 */
[----:B0-----:R-:W-:-:S03]  /*3c870*/  F2FP.SATFINITE.E4M3.F32.PACK_AB_MERGE_C R6, R138, R139, RZ ;  /* 0x0000008b8a06723e */ /* 0x001fc600048070ff */
[----:B------:R3:W-:Y:S04]  /*3c880*/  STL [R1+0xe48], R7 ;  /* 0x000e480701007387 */ /* 0x0007e80000100800 */
[----:B------:R4:W-:Y:S01]  /*3c890*/  STL [R1+0xe4c], R6 ;  /* 0x000e4c0601007387 */ /* 0x0009e20000100800 */
[----:B--2---:R-:W-:-:S05]  /*3c8a0*/  F2FP.SATFINITE.E4M3.F32.PACK_AB_MERGE_C R5, R252, R137, RZ ;  /* 0x00000089fc05723e */ /* 0x004fca00048070ff */
[----:B------:R0:W-:Y:S01]  /*3c8b0*/  STL [R1+0xcdc], R5 ;  /* 0x000cdc0501007387 */ /* 0x0001e20000100800 */
[----:B---3--:R-:W-:-:S05]  /*3c8c0*/  F2FP.SATFINITE.E4M3.F32.PACK_AB_MERGE_C R7, R249, R251, RZ ;  /* 0x000000fbf907723e */ /* 0x008fca00048070ff */
[----:B------:R1:W-:Y:S01]  /*3c8d0*/  STL [R1+0xce0], R7 ;  /* 0x000ce00701007387 */ /* 0x0003e20000100800 */
[----:B----4-:R-:W-:-:S05]  /*3c8e0*/  F2FP.SATFINITE.E4M3.F32.PACK_AB_MERGE_C R6, R247, R248, RZ ;  /* 0x000000f8f706723e */ /* 0x010fca00048070ff */
[----:B------:R2:W-:Y:S01]  /*3c8f0*/  STL [R1+0xcd8], R6 ;  /* 0x000cd80601007387 */ /* 0x0005e20000100800 */
[----:B0-----:R-:W-:-:S05]  /*3c900*/  F2FP.SATFINITE.E4M3.F32.PACK_AB_MERGE_C R5, R245, R246, RZ ;  /* 0x000000f6f505723e */ /* 0x001fca00048070ff */
[----:B------:R0:W-:Y:S01]  /*3c910*/  STL [R1+0xcd4], R5 ;  /* 0x000cd40501007387 */ /* 0x0001e20000100800 */
[----:B-1----:R-:W-:-:S05]  /*3c920*/  F2FP.SATFINITE.E4M3.F32.PACK_AB_MERGE_C R7, R243, R244, RZ ;  /* 0x000000f4f307723e */ /* 0x002fca00048070ff */
[----:B------:R1:W-:Y:S01]  /*3c930*/  STL [R1+0xccc], R7 ;  /* 0x000ccc0701007387 */ /* 0x0003e20000100800 */
[----:B--2---:R-:W-:-:S05]  /*3c940*/  F2FP.SATFINITE.E4M3.F32.PACK_AB_MERGE_C R6, R241, R242, RZ ;  /* 0x000000f2f106723e */ /* 0x004fca00048070ff */
        /* <DEDUP_REMOVED lines=34> */
[----:B------:R-:W-:Y:S01]  /*3cb70*/  STL [R1+0xc84], R7 ;  /* 0x000c840701007387 */ /* 0x000fe20000100800 */
[----:B--2---:R-:W-:-:S03]  /*3cb80*/  F2FP.SATFINITE.E4M3.F32.PACK_AB_MERGE_C R6, R196, R197, RZ ;  /* 0x000000c5c406723e */ /* 0x004fc600048070ff */
[----:B------:R-:W2:Y:S04]  /*3cb90*/  LDL.LU R149, [R1+0xda8] ;  /* 0x000da80001957983 */ /* 0x000ea80000300800 */
[----:B------:R-:W-:Y:S01]  /*3cba0*/  STL [R1+0xc80], R6 ;  /* 0x000c800601007387 */ /* 0x000fe20000100800 */
[----:B0-----:R-:W-:-:S03]  /*3cbb0*/  F2FP.SATFINITE.E4M3.F32.PACK_AB_MERGE_C R5, R194, R195, RZ ;  /* 0x000000c3c205723e */ /* 0x001fc600048070ff */
[----:B------:R-:W2:Y:S04]  /*3cbc0*/  LDL.LU R148, [R1+0xdac] ;  /* 0x000dac0001947983 */ /* 0x000ea80000300800 */
[----:B------:R2:W-:Y:S04]  /*3cbd0*/  STL [R1+0xc7c], R5 ;  /* 0x000c7c0501007387 */ /* 0x0005e80000100800 */
        /* <DEDUP_REMOVED lines=492> */
[----:B------:R2:W-:Y:S01]  /*3eaa0*/  STL [R1+0x8f8], R6 ;  /* 0x0008f80601007387 */ /* 0x0005e20000100800 */
[----:B0-----:R-:W-:-:S03]  /*3eab0*/  F2FP.SATFINITE.E4M3.F32.PACK_AB_MERGE_C R5, R194, R195, RZ ;  /* 0x000000c3c205723e */ /* 0x001fc600048070ff */
[----:B------:R-:W2:Y:S04]  /*3eac0*/  LDL.LU R140, [R1+0x98c] ;  /* 0x00098c00018c7983 */ /* 0x000ea80000300800 */
[----:B------:R0:W-:Y:S04]  /*3ead0*/  STL [R1+0x86c], R5 ;  /* 0x00086c0501007387 */ /* 0x0001e80000100800 */
[----:B------:R-:W0:Y:S04]  /*3eae0*/  LDL.LU R195, [R1+0x990] ;  /* 0x0009900001c37983 */ /* 0x000e280000300800 */
[----:B------:R-:W0:Y:S04]  /*3eaf0*/  LDL.LU R194, [R1+0x994] ;  /* 0x0009940001c27983 */ /* 0x000e280000300800 */
[----:B------:R-:W3:Y:S04]  /*3eb00*/  LDL.LU R139, [R1+0x998] ;  /* 0x00099800018b7983 */ /* 0x000ee80000300800 */
[----:B------:R-:W3:Y:S04]  /*3eb10*/  LDL.LU R138, [R1+0x99c] ;  /* 0x00099c00018a7983 */ /* 0x000ee80000300800 */
[----:B------:R-:W4:Y:S04]  /*3eb20*/  LDL.LU R137, [R1+0x9a0] ;  /* 0x0009a00001897983 */ /* 0x000f280000300800 */
[----:B------:R-:W4:Y:S04]  /*3eb30*/  LDL.LU R252, [R1+0x9a4] ;  /* 0x0009a40001fc7983 */ /* 0x000f280000300800 */
[----:B------:R-:W3:Y:S04]  /*3eb40*/  LDL.LU R251, [R1+0x9a8] ;  /* 0x0009a80001fb7983 */ /* 0x000ee80000300800 */
        /* <DEDUP_REMOVED lines=44> */
[----:B------:R-:W3:Y:S01]  /*3ee10*/  LDL.LU R196, [R1+0x65c] ;  /* 0x00065c0001c47983 */ /* 0x000ee20000300800 */
[----:B--2---:R-:W-:-:S02]  /*3ee20*/  F2FP.SATFINITE.E4M3.F32.PACK_AB_MERGE_C R6, R140, R141, RZ ;  /* 0x0000008d8c06723e */ /* 0x004fc400048070ff */
[----:B0-----:R-:W-:Y:S02]  /*3ee30*/  F2FP.SATFINITE.E4M3.F32.PACK_AB_MERGE_C R5, R194, R195, RZ ;  /* 0x000000c3c205723e */ /* 0x001fe400048070ff */
[----:B------:R-:W2:Y:S04]  /*3ee40*/  LDL.LU R195, [R1+0x660] ;  /* 0x0006600001c37983 */ /* 0x000ea80000300800 */
[----:B------:R-:W-:Y:S04]  /*3ee50*/  STL [R1+0x870], R6 ;  /* 0x0008700601007387 */ /* 0x000fe80000100800 */
[----:B------:R-:W2:Y:S04]  /*3ee60*/  LDL.LU R194, [R1+0x664] ;  /* 0x0006640001c27983 */ /* 0x000ea80000300800 */
[----:B------:R3:W-:Y:S01]  /*3ee70*/  STL [R1+0x868], R5 ;  /* 0x0008680501007387 */ /* 0x0007e20000100800 */
[----:B----4-:R-:W-:-:S02]  /*3ee80*/  F2FP.SATFINITE.E4M3.F32.PACK_AB_MERGE_C R7, R252, R137, RZ ;  /* 0x00000089fc07723e */ /* 0x010fc400048070ff */
[----:B---3--:R-:W-:Y:S02]  /*3ee90*/  F2FP.SATFINITE.E4M3.F32.PACK_AB_MERGE_C R5, R138, R139, RZ ;  /* 0x0000008b8a05723e */ /* 0x008fe400048070ff */
[----:B------:R-:W-:-:S03]  /*3eea0*/  F2FP.SATFINITE.E4M3.F32.PACK_AB_MERGE_C R6, R249, R251, RZ ;  /* 0x000000fbf906723e */ /* 0x000fc600048070ff */
        /* <DEDUP_REMOVED lines=13> */
[----:B------:R0:W-:Y:S04]  /*3ef80*/  STL [R1+0x850], R7 ;  /* 0x0008500701007387 */ /* 0x0001e80000100800 */
[----:B------:R1:W-:Y:S01]  /*3ef90*/  STL [R1+0x91c], R6 ;  /* 0x00091c0601007387 */ /* 0x0003e20000100800 */
[----:B---3--:R-:W-:-:S05]  /*3efa0*/  F2FP.SATFINITE.E4M3.F32.PACK_AB_MERGE_C R5, R226, R227, RZ ;  /* 0x000000e3e205723e */ /* 0x008fca00048070ff */
        /* <DEDUP_REMOVED lines=11> */
[----:B---3--:R-:W-:Y:S02]  /*3f060*/  F2FP.SATFINITE.E4M3.F32.PACK_AB_MERGE_C R5, R214, R215, RZ ;  /* 0x000000d7d605723e */ /* 0x008fe400048070ff */
[----:B------:R-:W-:-:S05]  /*3f070*/  F2FP.SATFINITE.E4M3.F32.PACK_AB_MERGE_C R235, R212, R213, RZ ;  /* 0x000000d5d4eb723e */ /* 0x000fca00048070ff */
[----:B------:R-:W-:Y:S01]  /*3f080*/  STL [R1+0x1b0c], R235 ;  /* 0x001b0ceb01007387 */ /* 0x000fe20000100800 */
[----:B0-----:R-:W-:-:S03]  /*3f090*/  F2FP.SATFINITE.E4M3.F32.PACK_AB_MERGE_C R7, R210, R211, RZ ;  /* 0x000000d3d207723e */ /* 0x001fc600048070ff */
[----:B------:R0:W-:Y:S01]  /*3f0a0*/  STL [R1+0x838], R5 ;  /* 0x0008380501007387 */ /* 0x0001e20000100800 */
[----:B-1----:R-:W-:-:S03]  /*3f0b0*/  F2FP.SATFINITE.E4M3.F32.PACK_AB_MERGE_C R6, R208, R209, RZ ;  /* 0x000000d1d006723e */ /* 0x002fc600048070ff */
[----:B------:R1:W-:Y:S04]  /*3f0c0*/  STL [R1+0x830], R7 ;  /* 0x0008300701007387 */ /* 0x0003e80000100800 */
[----:B------:R3:W-:Y:S01]  /*3f0d0*/  STL [R1+0x834], R6 ;  /* 0x0008340601007387 */ /* 0x0007e20000100800 */
[----:B0-----:R-:W-:Y:S02]  /*3f0e0*/  F2FP.SATFINITE.E4M3.F32.PACK_AB_MERGE_C R5, R206, R207, RZ ;  /* 0x000000cfce05723e */ /* 0x001fe400048070ff */
[----:B------:R-:W-:-:S05]  /*3f0f0*/  F2FP.SATFINITE.E4M3.F32.PACK_AB_MERGE_C R250, R204, R205, RZ ;  /* 0x000000cdccfa723e */ /* 0x000fca00048070ff */
[----:B------:R-:W-:Y:S01]  /*3f100*/  STL [R1+0x1b10], R250 ;  /* 0x001b10fa01007387 */ /* 0x000fe20000100800 */
[----:B-1----:R-:W-:-:S03]  /*3f110*/  F2FP.SATFINITE.E4M3.F32.PACK_AB_MERGE_C R7, R202, R203, RZ ;  /* 0x000000cbca07723e */ /* 0x002fc600048070ff */
[----:B------:R0:W-:Y:S01]  /*3f120*/  STL [R1+0x82c], R5 ;  /* 0x00082c0501007387 */ /* 0x0001e20000100800 */
[----:B---3--:R-:W-:-:S03]  /*3f130*/  F2FP.SATFINITE.E4M3.F32.PACK_AB_MERGE_C R6, R200, R201, RZ ;  /* 0x000000c9c806723e */ /* 0x008fc600048070ff */
[----:B------:R-:W-:Y:S04]  /*3f140*/  STL [R1+0x828], R7 ;  /* 0x0008280701007387 */ /* 0x000fe80000100800 */
[----:B------:R-:W-:Y:S01]  /*3f150*/  STL [R1+0x824], R6 ;  /* 0x0008240601007387 */ /* 0x000fe20000100800 */
[----:B0-----:R-:W-:Y:S02]  /*3f160*/  F2FP.SATFINITE.E4M3.F32.PACK_AB_MERGE_C R5, R198, R199, RZ ;  /* 0x000000c7c605723e */ /* 0x001fe400048070ff */
[----:B------:R-:W-:-:S05]  /*3f170*/  F2FP.SATFINITE.E4M3.F32.PACK_AB_MERGE_C R228, R196, R197, RZ ;  /* 0x000000c5c4e4723e */ /* 0x000fca00048070ff */
[----:B------:R-:W-:Y:S04]  /*3f180*/  STL [R1+0x1b14], R228 ;  /* 0x001b14e401007387 */ /* 0x000fe80000100800 */
[----:B------:R-:W-:Y:S04]  /*3f190*/  STL [R1+0x820], R5 ;  /* 0x0008200501007387 */ /* 0x000fe80000100800 */
[----:B------:R2:W-:Y:S02]  /*3f1a0*/  STL [R1+0x1b18], R0 ;  /* 0x001b180001007387 */ /* 0x0005e40000100800 */
[----:B--2---:R-:W-:-:S02]  /*3f1b0*/  F2FP.SATFINITE.E4M3.F32.PACK_AB_MERGE_C R0, R194, R195, RZ ;  /* 0x000000c3c200723e */ /* 0x004fc400048070ff */
[----:B------:R-:W2:Y:S04]  /*3f1c0*/  LDL.LU R195, [R1+0x668] ;  /* 0x0006680001c37983 */ /* 0x000ea80000300800 */
        /* <DEDUP_REMOVED lines=12> */
[----:B------:R-:W-:Y:S04]  /*3f290*/  STL [R1+0x1b1c], R3 ;  /* 0x001b1c0301007387 */ /* 0x000fe80000100800 */
[----:B------:R3:W-:Y:S01]  /*3f2a0*/  STL [R1+0x1b20], R2 ;  /* 0x001b200201007387 */ /* 0x0007e20000100800 */
[----:B------:R-:W-:-:S02]  /*3f2b0*/  @P0 LOP3.LUT R233, R233, 0x80, RZ, 0xfc, !PT ;  /* 0x00000080e9e90812 */ /* 0x000fc400078efcff */
[----:B------:R-:W-:Y:S01]  /*3f2c0*/  ISETP.GE.AND P0, PT, R8, UR50, PT ;  /* 0x0000003208007c0c */ /* 0x000fe2000bf06270 */
[----:B------:R-:W-:-:S03]  /*3f2d0*/  ULDC UR50, c[0x0][0x228] ;  /* 0x00008a0000327ab9 */ /* 0x000fc60000000800 */
[----:B------:R-:W-:Y:S01]  /*3f2e0*/  ISETP.LT.AND P1, PT, R3, UR6, !P0 ;  /* 0x0000000603007c0c */ /* 0x000fe2000c721270 */
[----:B------:R-:W-:Y:S01]  /*3f2f0*/  ULDC UR6, c[0x0][0x228] ;  /* 0x00008a0000067ab9 */ /* 0x000fe20000000800 */
[----:B--2---:R-:W-:Y:S02]  /*3f300*/  F2FP.SATFINITE.E4M3.F32.PACK_AB_MERGE_C R0, R194, R195, RZ ;  /* 0x000000c3c200723e */ /* 0x004fe400048070ff */
[----:B------:R-:W2:Y:S04]  /*3f310*/  LDL.LU R195, [R1+0x698] ;  /* 0x0006980001c37983 */ /* 0x000ea80000300800 */
[----:B------:R-:W2:Y:S01]  /*3f320*/  LDL.LU R194, [R1+0x69c] ;  /* 0x00069c0001c27983 */ /* 0x000ea20000300800 */
[----:B------:R-:W-:Y:S01]  /*3f330*/  ISETP.LT.AND P0, PT, R2, UR4, !P0 ;  /* 0x0000000402007c0c */ /* 0x000fe2000c701270 */
[----:B------:R-:W-:Y:S01]  /*3f340*/  ULDC UR4, c[0x0][0x248] ;  /* 0x0000920000047ab9 */ /* 0x000fe20000000800 */
[----:B------:R-:W-:-:S04]  /*3f350*/  LOP3.LUT R233, R233, 0xffffffef, RZ, 0xc0, !PT ;  /* 0xffffffefe9e97812 */ /* 0x000fc800078ec0ff */
[----:B------:R-:W-:-:S04]  /*3f360*/  @P1 LOP3.LUT R233, R233, 0x10, RZ, 0xfc, !PT ;  /* 0x00000010e9e91812 */ /* 0x000fc800078efcff */
[----:B------:R-:W-:Y:S01]  /*3f370*/  LOP3.LUT R233, R233, 0xfffffff7, RZ, 0xc0, !PT ;  /* 0xfffffff7e9e97812 */ /* 0x000fe200078ec0ff */
[----:B------:R0:W-:Y:S03]  /*3f380*/  STL [R1+0x81c], R0 ;  /* 0x00081c0001007387 */ /* 0x0001e60000100800 */
[----:B------:R-:W-:Y:S02]  /*3f390*/  @P0 LOP3.LUT R233, R233, 0x8, RZ, 0xfc, !PT ;  /* 0x00000008e9e90812 */ /* 0x000fe400078efcff */
[----:B---3--:R-:W-:-:S03]  /*3f3a0*/  F2FP.SATFINITE.E4M3.F32.PACK_AB_MERGE_C R2, R197, R199, RZ ;  /* 0x000000c7c502723e */ /* 0x008fc600048070ff */
[----:B------:R-:W-:Y:S01]  /*3f3b0*/  STL [R1+0x1b24], R233 ;  /* 0x001b24e901007387 */ /* 0x000fe20000100800 */
[----:B0-----:R-:W-:Y:S01]  /*3f3c0*/  VIADD R0, R4, UR4 ;  /* 0x0000000404007c36 */ /* 0x001fe20008000000 */
[----:B------:R-:W-:Y:S02]  /*3f3d0*/  ULDC UR4, c[0x0][0x248] ;  /* 0x0000920000047ab9 */ /* 0x000fe40000000800 */
[----:B------:R-:W3:Y:S04]  /*3f3e0*/  LDL.LU R203, [R1+0x6a0] ;  /* 0x0006a00001cb7983 */ /* 0x000ee80000300800 */
[----:B------:R-:W3:Y:S04]  /*3f3f0*/  LDL.LU R202, [R1+0x6a4] ;  /* 0x0006a40001ca7983 */ /* 0x000ee80000300800 */
[----:B------:R-:W-:Y:S04]  /*3f400*/  STL [R1+0x814], R2 ;  /* 0x0008140201007387 */ /* 0x000fe80000100800 */
[----:B------:R0:W-:Y:S04]  /*3f410*/  STL [R1+0x600], R0 ;  /* 0x0006000001007387 */ /* 0x0001e80000100800 */
[----:B------:R-:W3:Y:S04]  /*3f420*/  LDL.LU R201, [R1+0x6a8] ;  /* 0x0006a80001c97983 */ /* 0x000ee80000300800 */
[----:B------:R-:W3:Y:S04]  /*3f430*/  LDL.LU R200, [R1+0x6ac] ;  /* 0x0006ac0001c87983 */ /* 0x000ee80000300800 */
[----:B------:R-:W3:Y:S04]  /*3f440*/  LDL.LU R199, [R1+0x6b0] ;  /* 0x0006b00001c77983 */ /* 0x000ee80000300800 */
[----:B------:R-:W3:Y:S01]  /*3f450*/  LDL.LU R197, [R1+0x6b4] ;  /* 0x0006b40001c57983 */ /* 0x000ee20000300800 */
[----:B----4-:R-:W-:Y:S01]  /*3f460*/  F2FP.SATFINITE.E4M3.F32.PACK_AB_MERGE_C R229, R208, R209, RZ ;  /* 0x000000d1d0e5723e */ /* 0x010fe200048070ff */
[----:B0-----:R-:W-:Y:S01]  /*3f470*/  VIADD R0, R0, UR4 ;  /* 0x0000000400007c36 */ /* 0x001fe20008000000 */
[----:B------:R-:W-:Y:S01]  /*3f480*/  F2FP.SATFINITE.E4M3.F32.PACK_AB_MERGE_C R3, R206, R207, RZ ;  /* 0x000000cfce03723e */ /* 0x000fe200048070ff */
[----:B------:R-:W-:Y:S01]  /*3f490*/  ULDC UR4, c[0x0][0x248] ;  /* 0x0000920000047ab9 */ /* 0x000fe20000000800 */
[----:B------:R-:W-:Y:S01]  /*3f4a0*/  F2FP.SATFINITE.E4M3.F32.PACK_AB_MERGE_C R2, R204, R205, RZ ;  /* 0x000000cdcc02723e */ /* 0x000fe200048070ff */
[----:B------:R-:W-:Y:S04]  /*3f4b0*/  STL [R1+0x1b28], R229 ;  /* 0x001b28e501007387 */ /* 0x000fe80000100800 */
[----:B------:R-:W-:Y:S04]  /*3f4c0*/  STL [R1+0x810], R3 ;  /* 0x0008100301007387 */ /* 0x000fe80000100800 */
[----:B------:R0:W-:Y:S04]  /*3f4d0*/  STL [R1+0x604], R0 ;  /* 0x0006040001007387 */ /* 0x0001e80000100800 */
[----:B------:R1:W-:Y:S04]  /*3f4e0*/  STL [R1+0x80c], R2 ;  /* 0x00080c0201007387 */ /* 0x0003e80000100800 */
[----:B------:R-:W4:Y:S01]  /*3f4f0*/  LDL.LU R217, [R1+0x6b8] ;  /* 0x0006b80001d97983 */ /* 0x000f220000300800 */
[----:B0-----:R-:W-:Y:S01]  /*3f500*/  VIADD R0, R0, UR4 ;  /* 0x0000000400007c36 */ /* 0x001fe20008000000 */
[----:B------:R-:W-:-:S02]  /*3f510*/  ULDC UR4, c[0x0][0x248] ;  /* 0x0000920000047ab9 */ /* 0x000fc40000000800 */
[----:B------:R-:W4:Y:S01]  /*3f520*/  LDL.LU R216, [R1+0x6bc] ;  /* 0x0006bc0001d87983 */ /* 0x000f220000300800 */
[----:B-1----:R-:W-:-:S05]  /*3f530*/  F2FP.SATFINITE.E4M3.F32.PACK_AB_MERGE_C R2, R196, R198, RZ ;  /* 0x000000c6c402723e */ /* 0x002fca00048070ff */
[----:B------:R-:W-:Y:S04]  /*3f540*/  STL [R1+0x808], R2 ;  /* 0x0008080201007387 */ /* 0x000fe80000100800 */
[----:B------:R0:W-:Y:S04]  /*3f550*/  STL [R1+0x608], R0 ;  /* 0x0006080001007387 */ /* 0x0001e80000100800 */
[----:B------:R-:W4:Y:S04]  /*3f560*/  LDL.LU R215, [R1+0x6c0] ;  /* 0x0006c00001d77983 */ /* 0x000f280000300800 */
[----:B------:R-:W4:Y:S04]  /*3f570*/  LDL.LU R214, [R1+0x6c4] ;  /* 0x0006c40001d67983 */ /* 0x000f280000300800 */
[----:B------:R-:W4:Y:S04]  /*3f580*/  LDL.LU R213, [R1+0x6c8] ;  /* 0x0006c80001d57983 */ /* 0x000f280000300800 */
[----:B------:R-:W4:Y:S04]  /*3f590*/  LDL.LU R212, [R1+0x6cc] ;  /* 0x0006cc0001d47983 */ /* 0x000f280000300800 */
[----:B------:R-:W4:Y:S01]  /*3f5a0*/  LDL.LU R211, [R1+0x6d0] ;  /* 0x0006d00001d37983 */ /* 0x000f220000300800 */
[----:B0-----:R-:W-:Y:S01]  /*3f5b0*/  VIADD R0, R0, UR4 ;  /* 0x0000000400007c36 */ /* 0x001fe20008000000 */
[----:B------:R-:W-:-:S02]  /*3f5c0*/  ULDC UR4, c[0x0][0x248] ;  /* 0x0000920000047ab9 */ /* 0x000fc40000000800 */
[----:B------:R-:W4:Y:S04]  /*3f5d0*/  LDL.LU R210, [R1+0x6d4] ;  /* 0x0006d40001d27983 */ /* 0x000f280000300800 */
[----:B------:R-:W4:Y:S04]  /*3f5e0*/  LDL.LU R209, [R1+0x6d8] ;  /* 0x0006d80001d17983 */ /* 0x000f280000300800 */
[----:B------:R-:W4:Y:S01]  /*3f5f0*/  LDL.LU R208, [R1+0x6dc] ;  /* 0x0006dc0001d07983 */ /* 0x000f220000300800 */
[----:B--2---:R-:W-:-:S05]  /*3f600*/  F2FP.SATFINITE.E4M3.F32.PACK_AB_MERGE_C R230, R194, R195, RZ ;  /* 0x000000c3c2e6723e */ /* 0x004fca00048070ff */
[----:B------:R-:W-:Y:S04]  /*3f610*/  STL [R1+0x1b2c], R230 ;  /* 0x001b2ce601007387 */ /* 0x000fe80000100800 */
[----:B------:R-:W2:Y:S04]  /*3f620*/  LDL.LU R198, [R1+0x6e0] ;  /* 0x0006e00001c67983 */ /* 0x000ea80000300800 */
[----:B------:R-:W2:Y:S04]  /*3f630*/  LDL.LU R196, [R1+0x6e4] ;  /* 0x0006e40001c47983 */ /* 0x000ea80000300800 */
[----:B------:R-:W2:Y:S04]  /*3f640*/  LDL.LU R195, [R1+0x6e8] ;  /* 0x0006e80001c37983 */ /* 0x000ea80000300800 */
[----:B------:R0:W-:Y:S04]  /*3f650*/  STL [R1+0x60c], R0 ;  /* 0x00060c0001007387 */ /* 0x0001e80000100800 */
[----:B------:R-:W2:Y:S01]  /*3f660*/  LDL.LU R194, [R1+0x6ec] ;  /* 0x0006ec0001c27983 */ /* 0x000ea20000300800 */
[----:B---3--:R-:W-:Y:S01]  /*3f670*/  F2FP.SATFINITE.E4M3.F32.PACK_AB_MERGE_C R2, R202, R203, RZ ;  /* 0x000000cbca02723e */ /* 0x008fe200048070ff */
[----:B0-----:R-:W-:Y:S01]  /*3f680*/  VIADD R0, R0, UR4 ;  /* 0x0000000400007c36 */ /* 0x001fe20008000000 */
[----:B------:R-:W-:-:S03]  /*3f690*/  ULDC UR4, c[0x0][0x248] ;  /* 0x0000920000047ab9 */ /* 0x000fc60000000800 */
[----:B------:R0:W-:Y:S01]  /*3f6a0*/  STL [R1+0x800], R2 ;  /* 0x0008000201007387 */ /* 0x0001e20000100800 */
[----:B------:R-:W-:-:S05]  /*3f6b0*/  F2FP.SATFINITE.E4M3.F32.PACK_AB_MERGE_C R3, R200, R201, RZ ;  /* 0x000000c9c803723e */ /* 0x000fca00048070ff */
[----:B------:R-:W-:Y:S01]  /*3f6c0*/  STL [R1+0x804], R3 ;  /* 0x0008040301007387 */ /* 0x000fe20000100800 */
[----:B0-----:R-:W-:-:S03]  /*3f6d0*/  F2FP.SATFINITE.E4M3.F32.PACK_AB_MERGE_C R2, R197, R199, RZ ;  /* 0x000000c7c502723e */ /* 0x001fc600048070ff */
[----:B------:R-:W3:Y:S04]  /*3f6e0*/  LDL.LU R207, [R1+0x6f0] ;  /* 0x0006f00001cf7983 */ /* 0x000ee80000300800 */
[----:B------:R-:W3:Y:S04]  /*3f6f0*/  LDL.LU R206, [R1+0x6f4] ;  /* 0x0006f40001ce7983 */ /* 0x000ee80000300800 */
[----:B------:R-:W-:Y:S04]  /*3f700*/  STL [R1+0x6b4], R2 ;  /* 0x0006b40201007387 */ /* 0x000fe80000100800 */
[----:B------:R0:W-:Y:S04]  /*3f710*/  STL [R1+0x610], R0 ;  /* 0x0006100001007387 */ /* 0x0001e80000100800 */
        /* <DEDUP_REMOVED lines=8> */
[----:B----4-:R-:W-:Y:S01]  /*3f7a0*/  F2FP.SATFINITE.E4M3.F32.PACK_AB_MERGE_C R231, R216, R217, RZ ;  /* 0x000000d9d8e7723e */ /* 0x010fe200048070ff */
[----:B0-----:R-:W-:Y:S01]  /*3f7b0*/  VIADD R0, R0, UR4 ;  /* 0x0000000400007c36 */ /* 0x001fe20008000000 */
[----:B------:R-:W-:Y:S01]  /*3f7c0*/  F2FP.SATFINITE.E4M3.F32.PACK_AB_MERGE_C R3, R214, R215, RZ ;  /* 0x000000d7d603723e */ /* 0x000fe200048070ff */
[----:B------:R-:W-:-:S02]  /*3f7d0*/  ULDC UR4, c[0x0][0x248] ;  /* 0x0000920000047ab9 */ /* 0x000fc40000000800 */
[----:B------:R-:W-:Y:S01]  /*3f7e0*/  STL [R1+0x1b30], R231 ;  /* 0x001b30e701007387 */ /* 0x000fe20000100800 */
[----:B------:R-:W-:-:S03]  /*3f7f0*/  F2FP.SATFINITE.E4M3.F32.PACK_AB_MERGE_C R2, R212, R213, RZ ;  /* 0x000000d5d402723e */ /* 0x000fc600048070ff */
[----:B------:R-:W-:Y:S04]  /*3f800*/  STL [R1+0x6b0], R3 ;  /* 0x0006b00301007387 */ /* 0x000fe80000100800 */
[----:B------:R0:W-:Y:S04]  /*3f810*/  STL [R1+0x614], R0 ;  /* 0x0006140001007387 */ /* 0x0001e80000100800 */
[----:B------:R1:W-:Y:S01]  /*3f820*/  STL [R1+0x6ac], R2 ;  /* 0x0006ac0201007387 */ /* 0x0003e20000100800 */
[----:B0-----:R-:W-:Y:S01]  /*3f830*/  VIADD R0, R0, UR4 ;  /* 0x0000000400007c36 */ /* 0x001fe20008000000 */
[----:B------:R-:W-:Y:S01]  /*3f840*/  ULDC UR4, c[0x0][0x248] ;  /* 0x0000920000047ab9 */ /* 0x000fe20000000800 */
[----:B-1----:R-:W-:-:S02]  /*3f850*/  F2FP.SATFINITE.E4M3.F32.PACK_AB_MERGE_C R2, R210, R211, RZ ;  /* 0x000000d3d202723e */ /* 0x002fc400048070ff */
[----:B------:R-:W-:-:S03]  /*3f860*/  F2FP.SATFINITE.E4M3.F32.PACK_AB_MERGE_C R232, R208, R209, RZ ;  /* 0x000000d1d0e8723e */ /* 0x000fc600048070ff */
[----:B------:R-:W-:Y:S04]  /*3f870*/  STL [R1+0x6a8], R2 ;  /* 0x0006a80201007387 */ /* 0x000fe80000100800 */
[----:B------:R0:W-:Y:S04]  /*3f880*/  STL [R1+0x618], R0 ;  /* 0x0006180001007387 */ /* 0x0001e80000100800 */
[----:B------:R-:W-:Y:S01]  /*3f890*/  STL [R1+0x1b34], R232 ;  /* 0x001b34e801007387 */ /* 0x000fe20000100800 */
[----:B0-----:R-:W-:Y:S01]  /*3f8a0*/  VIADD R0, R0, UR4 ;  /* 0x0000000400007c36 */ /* 0x001fe20008000000 */
[----:B------:R-:W-:Y:S01]  /*3f8b0*/  ULDC UR4, c[0x0][0x248] ;  /* 0x0000920000047ab9 */ /* 0x000fe20000000800 */
[----:B--2---:R-:W-:-:S05]  /*3f8c0*/  F2FP.SATFINITE.E4M3.F32.PACK_AB_MERGE_C R3, R196, R198, RZ ;  /* 0x000000c6c403723e */ /* 0x004fca00048070ff */
[----:B------:R-:W-:Y:S04]  /*3f8d0*/  STL [R1+0x6a0], R3 ;  /* 0x0006a00301007387 */ /* 0x000fe80000100800 */
[----:B------:R0:W-:Y:S01]  /*3f8e0*/  STL [R1+0x61c], R0 ;  /* 0x00061c0001007387 */ /* 0x0001e20000100800 */
[----:B------:R-:W-:-:S05]  /*3f8f0*/  F2FP.SATFINITE.E4M3.F32.PACK_AB_MERGE_C R2, R194, R195, RZ ;  /* 0x000000c3c202723e */ /* 0x000fca00048070ff */
[----:B------:R3:W-:Y:S01]  /*3f900*/  STL [R1+0x6a4], R2 ;  /* 0x0006a40201007387 */ /* 0x0007e20000100800 */
[----:B0-----:R-:W-:Y:S01]  /*3f910*/  VIADD R0, R0, UR4 ;  /* 0x0000000400007c36 */ /* 0x001fe20008000000 */
[----:B------:R-:W-:Y:S02]  /*3f920*/  ULDC UR4, c[0x0][0x248] ;  /* 0x0000920000047ab9 */ /* 0x000fe40000000800 */
[----:B------:R-:W2:Y:S04]  /*3f930*/  LDL.LU R198, [R1+0x718] ;  /* 0x0007180001c67983 */ /* 0x000ea80000300800 */
[----:B------:R-:W2:Y:S04]  /*3f940*/  LDL.LU R196, [R1+0x71c] ;  /* 0x00071c0001c47983 */ /* 0x000ea80000300800 */
[----:B------:R-:W4:Y:S04]  /*3f950*/  LDL.LU R195, [R1+0x720] ;  /* 0x0007200001c37983 */ /* 0x000f280000300800 */
[----:B------:R0:W-:Y:S04]  /*3f960*/  STL [R1+0x620], R0 ;  /* 0x0006200001007387 */ /* 0x0001e80000100800 */
[----:B------:R-:W4:Y:S01]  /*3f970*/  LDL.LU R194, [R1+0x724] ;  /* 0x0007240001c27983 */ /* 0x000f220000300800 */
[----:B---3--:R-:W-:Y:S01]  /*3f980*/  F2FP.SATFINITE.E4M3.F32.PACK_AB_MERGE_C R2, R206, R207, RZ ;  /* 0x000000cfce02723e */ /* 0x008fe200048070ff */
[----:B0-----:R-:W-:Y:S01]  /*3f990*/  VIADD R0, R0, UR4 ;  /* 0x0000000400007c36 */ /* 0x001fe20008000000 */
[----:B------:R-:W-:-:S03]  /*3f9a0*/  ULDC UR4, c[0x0][0x248] ;  /* 0x0000920000047ab9 */ /* 0x000fc60000000800 */
[----:B------:R0:W-:Y:S01]  /*3f9b0*/  STL [R1+0x69c], R2 ;  /* 0x00069c0201007387 */ /* 0x0001e20000100800 */
[----:B------:R-:W-:Y:S02]  /*3f9c0*/  F2FP.SATFINITE.E4M3.F32.PACK_AB_MERGE_C R188, R204, R205, RZ ;  /* 0x000000cdccbc723e */ /* 0x000fe400048070ff */
[----:B------:R-:W-:-:S03]  /*3f9d0*/  F2FP.SATFINITE.E4M3.F32.PACK_AB_MERGE_C R3, R202, R203, RZ ;  /* 0x000000cbca03723e */ /* 0x000fc600048070ff */
[----:B------:R-:W-:Y:S04]  /*3f9e0*/  STL [R1+0x1b38], R188 ;  /* 0x001b38bc01007387 */ /* 0x000fe80000100800 */
[----:B------:R-:W-:Y:S01]  /*3f9f0*/  STL [R1+0x698], R3 ;  /* 0x0006980301007387 */ /* 0x000fe20000100800 */
[----:B0-----:R-:W-:-:S03]  /*3fa00*/  F2FP.SATFINITE.E4M3.F32.PACK_AB_MERGE_C R2, R200, R201, RZ ;  /* 0x000000c9c802723e */ /* 0x001fc600048070ff */
[----:B------:R0:W-:Y:S04]  /*3fa10*/  STL [R1+0x624], R0 ;  /* 0x0006240001007387 */ /* 0x0001e80000100800 */
[----:B------:R1:W-:Y:S04]  /*3fa20*/  STL [R1+0x694], R2 ;  /* 0x0006940201007387 */ /* 0x0003e80000100800 */
[----:B------:R-:W3:Y:S01]  /*3fa30*/  LDL.LU R219, [R1+0x728] ;  /* 0x0007280001db7983 */ /* 0x000ee20000300800 */
[----:B0-----:R-:W-:Y:S01]  /*3fa40*/  VIADD R0, R0, UR4 ;  /* 0x0000000400007c36 */ /* 0x001fe20008000000 */
[----:B------:R-:W-:-:S02]  /*3fa50*/  ULDC UR4, c[0x0][0x248] ;  /* 0x0000920000047ab9 */ /* 0x000fc40000000800 */
[----:B------:R-:W3:Y:S01]  /*3fa60*/  LDL.LU R218, [R1+0x72c] ;  /* 0x00072c0001da7983 */ /* 0x000ee20000300800 */
[----:B-1----:R-:W-:-:S05]  /*3fa70*/  F2FP.SATFINITE.E4M3.F32.PACK_AB_MERGE_C R2, R197, R199, RZ ;  /* 0x000000c7c502723e */ /* 0x002fca00048070ff */
        /* <DEDUP_REMOVED lines=16> */
[----:B0-----:R-:W-:Y:S01]  /*3fb80*/  VIADD R0, R0, UR4 ;  /* 0x0000000400007c36 */ /* 0x001fe20008000000 */
[----:B------:R-:W-:Y:S01]  /*3fb90*/  ULDC UR4, c[0x0][0x248] ;  /* 0x0000920000047ab9 */ /* 0x000fe20000000800 */
[----:B--2---:R-:W-:-:S05]  /*3fba0*/  F2FP.SATFINITE.E4M3.F32.PACK_AB_MERGE_C R6, R196, R198, RZ ;  /* 0x000000c6c406723e */ /* 0x004fca00048070ff */
[----:B------:R-:W-:Y:S04]  /*3fbb0*/  STL [R1+0x1b3c], R6 ;  /* 0x001b3c0601007387 */ /* 0x000fe80000100800 */
[----:B------:R-:W2:Y:S01]  /*3fbc0*/  LDL.LU R207, [R1+0x768] ;  /* 0x0007680001cf7983 */ /* 0x000ea20000300800 */
[----:B----4-:R-:W-:-:S03]  /*3fbd0*/  F2FP.SATFINITE.E4M3.F32.PACK_AB_MERGE_C R2, R194, R195, RZ ;  /* 0x000000c3c202723e */ /* 0x010fc600048070ff */
[----:B------:R-:W2:Y:S04]  /*3fbe0*/  LDL.LU R206, [R1+0x76c] ;  /* 0x00076c0001ce7983 */ /* 0x000ea80000300800 */
[----:B------:R-:W-:Y:S04]  /*3fbf0*/  STL [R1+0x688], R2 ;  /* 0x0006880201007387 */ /* 0x000fe80000100800 */
[----:B------:R0:W-:Y:S04]  /*3fc00*/  STL [R1+0x62c], R0 ;  /* 0x00062c0001007387 */ /* 0x0001e80000100800 */
        /* <DEDUP_REMOVED lines=8> */
[----:B0-----:R-:W-:Y:S01]  /*3fc90*/  VIADD R0, R0, UR4 ;  /* 0x0000000400007c36 */ /* 0x001fe20008000000 */
[----:B------:R-:W-:Y:S01]  /*3fca0*/  ULDC UR4, c[0x0][0x248] ;  /* 0x0000920000047ab9 */ /* 0x000fe20000000800 */
[----:B---3--:R-:W-:-:S05]  /*3fcb0*/  F2FP.SATFINITE.E4M3.F32.PACK_AB_MERGE_C R3, R218, R219, RZ ;  /* 0x000000dbda03723e */ /* 0x008fca00048070ff */
[----:B------:R0:W-:Y:S01]  /*3fcc0*/  STL [R1+0x68c], R3 ;  /* 0x00068c0301007387 */ /* 0x0001e20000100800 */
[----:B------:R-:W-:-:S05]  /*3fcd0*/  F2FP.SATFINITE.E4M3.F32.PACK_AB_MERGE_C R2, R216, R217, RZ ;  /* 0x000000d9d802723e */ /* 0x000fca00048070ff */
[----:B------:R-:W-:Y:S01]  /*3fce0*/  STL [R1+0x684], R2 ;  /* 0x0006840201007387 */ /* 0x000fe20000100800 */
[----:B------:R-:W-:-:S03]  /*3fcf0*/  F2FP.SATFINITE.E4M3.F32.PACK_AB_MERGE_C R4, R214, R215, RZ ;  /* 0x000000d7d604723e */ /* 0x000fc600048070ff */
[----:B------:R1:W-:Y:S01]  /*3fd00*/  STL [R1+0x630], R0 ;  /* 0x0006300001007387 */ /* 0x0003e20000100800 */
[----:B0-----:R-:W-:Y:S01]  /*3fd10*/  F2FP.SATFINITE.E4M3.F32.PACK_AB_MERGE_C R3, R212, R213, RZ ;  /* 0x000000d5d403723e */ /* 0x001fe200048070ff */
[----:B-1----:R-:W-:Y:S02]  /*3fd20*/  VIADD R0, R0, UR4 ;  /* 0x0000000400007c36 */ /* 0x002fe40008000000 */
[----:B------:R-:W-:Y:S01]  /*3fd30*/  STL [R1+0x1b40], R4 ;  /* 0x001b400401007387 */ /* 0x000fe20000100800 */
[----:B------:R-:W-:Y:S01]  /*3fd40*/  ULDC UR4, c[0x0][0x248] ;  /* 0x0000920000047ab9 */ /* 0x000fe20000000800 */
[----:B------:R-:W-:Y:S02]  /*3fd50*/  F2FP.SATFINITE.E4M3.F32.PACK_AB_MERGE_C R2, R210, R211, RZ ;  /* 0x000000d3d202723e */ /* 0x000fe400048070ff */
[----:B------:R-:W-:Y:S04]  /*3fd60*/  STL [R1+0x680], R3 ;  /* 0x0006800301007387 */ /* 0x000fe80000100800 */
[----:B------:R0:W-:Y:S04]  /*3fd70*/  STL [R1+0x634], R0 ;  /* 0x0006340001007387 */ /* 0x0001e80000100800 */
[----:B------:R1:W-:Y:S01]  /*3fd80*/  STL [R1+0x67c], R2 ;  /* 0x00067c0201007387 */ /* 0x0003e20000100800 */
[----:B0-----:R-:W-:Y:S01]  /*3fd90*/  VIADD R0, R0, UR4 ;  /* 0x0000000400007c36 */ /* 0x001fe20008000000 */
[----:B------:R-:W-:Y:S01]  /*3fda0*/  F2FP.SATFINITE.E4M3.F32.PACK_AB_MERGE_C R7, R200, R201, RZ ;  /* 0x000000c9c807723e */ /* 0x000fe200048070ff */
[----:B------:R-:W-:Y:S01]  /*3fdb0*/  ULDC UR4, c[0x0][0x248] ;  /* 0x0000920000047ab9 */ /* 0x000fe20000000800 */
[----:B-1----:R-:W-:-:S05]  /*3fdc0*/  F2FP.SATFINITE.E4M3.F32.PACK_AB_MERGE_C R2, R208, R209, RZ ;  /* 0x000000d1d002723e */ /* 0x002fca00048070ff */
[----:B------:R0:W-:Y:S04]  /*3fdd0*/  STL [R1+0x678], R2 ;  /* 0x0006780201007387 */ /* 0x0001e80000100800 */
[----:B------:R1:W-:Y:S04]  /*3fde0*/  STL [R1+0x638], R0 ;  /* 0x0006380001007387 */ /* 0x0003e80000100800 */
[----:B------:R-:W-:Y:S01]  /*3fdf0*/  STL [R1+0x1b44], R7 ;  /* 0x001b440701007387 */ /* 0x000fe20000100800 */
[----:B0-----:R-:W-:-:S03]  /*3fe00*/  F2FP.SATFINITE.E4M3.F32.PACK_AB_MERGE_C R2, R197, R199, RZ ;  /* 0x000000c7c502723e */ /* 0x001fc600048070ff */
[----:B------:R-:W3:Y:S01]  /*3fe10*/  LDL.LU R201, [R1+0x790] ;  /* 0x0007900001c97983 */ /* 0x000ee20000300800 */
[----:B-1----:R-:W-:Y:S01]  /*3fe20*/  VIADD R0, R0, UR4 ;  /* 0x0000000400007c36 */ /* 0x002fe20008000000 */
[----:B------:R-:W-:Y:S02]  /*3fe30*/  ULDC UR4, c[0x0][0x248] ;  /* 0x0000920000047ab9 */ /* 0x000fe40000000800 */
[----:B------:R-:W3:Y:S04]  /*3fe40*/  LDL.LU R200, [R1+0x794] ;  /* 0x0007940001c87983 */ /* 0x000ee80000300800 */
[----:B------:R-:W-:Y:S04]  /*3fe50*/  STL [R1+0x670], R2 ;  /* 0x0006700201007387 */ /* 0x000fe80000100800 */
[----:B------:R0:W-:Y:S04]  /*3fe60*/  STL [R1+0x63c], R0 ;  /* 0x00063c0001007387 */ /* 0x0001e80000100800 */
[----:B------:R-:W3:Y:S04]  /*3fe70*/  LDL.LU R199, [R1+0x798] ;  /* 0x0007980001c77983 */ /* 0x000ee80000300800 */
[----:B------:R-:W3:Y:S01]  /*3fe80*/  LDL.LU R197, [R1+0x79c] ;  /* 0x00079c0001c57983 */ /* 0x000ee20000300800 */
[----:B0-----:R-:W-:Y:S01]  /*3fe90*/  VIADD R0, R0, UR4 ;  /* 0x0000000400007c36 */ /* 0x001fe20008000000 */
[----:B------:R-:W-:Y:S01]  /*3fea0*/  ULDC UR4, c[0x0][0x248] ;  /* 0x0000920000047ab9 */ /* 0x000fe20000000800 */
[----:B--2---:R-:W-:-:S05]  /*3feb0*/  F2FP.SATFINITE.E4M3.F32.PACK_AB_MERGE_C R2, R206, R207, RZ ;  /* 0x000000cfce02723e */ /* 0x004fca00048070ff */
[----:B------:R0:W-:Y:S01]  /*3fec0*/  STL [R1+0x674], R2 ;  /* 0x0006740201007387 */ /* 0x0001e20000100800 */
[----:B----4-:R-:W-:-:S05]  /*3fed0*/  F2FP.SATFINITE.E4M3.F32.PACK_AB_MERGE_C R3, R204, R205, RZ ;  /* 0x000000cdcc03723e */ /* 0x010fca00048070ff */
[----:B------:R-:W-:Y:S01]  /*3fee0*/  STL [R1+0x66c], R3 ;  /* 0x00066c0301007387 */ /* 0x000fe20000100800 */
[----:B0-----:R-:W-:-:S03]  /*3fef0*/  F2FP.SATFINITE.E4M3.F32.PACK_AB_MERGE_C R2, R202, R203, RZ ;  /* 0x000000cbca02723e */ /* 0x001fc600048070ff */
[----:B------:R0:W-:Y:S04]  /*3ff00*/  STL [R1+0x640], R0 ;  /* 0x0006400001007387 */ /* 0x0001e80000100800 */
[----:B------:R1:W-:Y:S01]  /*3ff10*/  STL [R1+0xd44], R2 ;  /* 0x000d440201007387 */ /* 0x0003e20000100800 */
[----:B0-----:R-:W-:Y:S01]  /*3ff20*/  VIADD R0, R0, UR4 ;  /* 0x0000000400007c36 */ /* 0x001fe20008000000 */
[----:B------:R-:W-:Y:S01]  /*3ff30*/  ULDC UR4, c[0x0][0x248] ;  /* 0x0000920000047ab9 */ /* 0x000fe20000000800 */
[----:B-1----:R-:W-:-:S05]  /*3ff40*/  F2FP.SATFINITE.E4M3.F32.PACK_AB_MERGE_C R2, R196, R198, RZ ;  /* 0x000000c6c402723e */ /* 0x002fca00048070ff */
[----:B------:R-:W-:Y:S04]  /*3ff50*/  STL [R1+0x668], R2 ;  /* 0x0006680201007387 */ /* 0x000fe80000100800 */
[----:B------:R0:W-:Y:S01]  /*3ff60*/  STL [R1+0x644], R0 ;  /* 0x0006440001007387 */ /* 0x0001e20000100800 */
[----:B------:R-:W-:-:S03]  /*3ff70*/  F2FP.SATFINITE.E4M3.F32.PACK_AB_MERGE_C R252, R194, R195, RZ ;  /* 0x000000c3c2fc723e */ /* 0x000fc600048070ff */
[----:B------:R-:W2:Y:S04]  /*3ff80*/  LDL.LU R221, [R1+0x7a0] ;  /* 0x0007a00001dd7983 */ /* 0x000ea80000300800 */
[----:B------:R-:W2:Y:S01]  /*3ff90*/  LDL.LU R220, [R1+0x7a4] ;  /* 0x0007a40001dc7983 */ /* 0x000ea20000300800 */
[----:B0-----:R-:W-:Y:S01]  /*3ffa0*/  VIADD R0, R0, UR4 ;  /* 0x0000000400007c36 */ /* 0x001fe20008000000 */
[----:B------:R-:W-:Y:S02]  /*3ffb0*/  ULDC UR4, c[0x0][0x248] ;  /* 0x0000920000047ab9 */ /* 0x000fe40000000800 */
[----:B------:R-:W4:Y:S04]  /*3ffc0*/  LDL.LU R195, [R1+0x7a8] ;  /* 0x0007a80001c37983 */ /* 0x000f280000300800 */
[----:B------:R0:W-:Y:S04]  /*3ffd0*/  STL [R1+0x648], R0 ;  /* 0x0006480001007387 */ /* 0x0001e80000100800 */
[----:B------:R-:W4:Y:S04]  /*3ffe0*/  LDL.LU R194, [R1+0x7ac] ;  /* 0x0007ac0001c27983 */ /* 0x000f280000300800 */
[----:B------:R-:W2:Y:S04]  /*3fff0*/  LDL.LU R219, [R1+0x7b0] ;  /* 0x0007b00001db7983 */ /* 0x000ea80000300800 */
        /* <DEDUP_REMOVED lines=10> */
[----:B------:R-:W2:Y:S01]  /*400a0*/  LDL.LU R196, [R1+0x7dc] ;  /* 0x0007dc0001c47983 */ /* 0x000ea20000300800 */
[----:B0-----:R-:W-:Y:S01]  /*400b0*/  VIADD R0, R0, UR4 ;  /* 0x0000000400007c36 */ /* 0x001fe20008000000 */
[----:B------:R-:W-:-:S02]  /*400c0*/  ULDC UR4, c[0x0][0x248] ;  /* 0x0000920000047ab9 */ /* 0x000fc40000000800 */
[----:B------:R-:W2:Y:S01]  /*400d0*/  LDL.LU R209, [R1+0x7e0] ;  /* 0x0007e00001d17983 */ /* 0x000ea20000300800 */
[----:B---3--:R-:W-:Y:S02]  /*400e0*/  F2FP.SATFINITE.E4M3.F32.PACK_AB_MERGE_C R251, R200, R201, RZ ;  /* 0x000000c9c8fb723e */ /* 0x008fe400048070ff */
[----:B------:R-:W-:-:S05]  /*400f0*/  F2FP.SATFINITE.E4M3.F32.PACK_AB_MERGE_C R2, R197, R199, RZ ;  /* 0x000000c7c502723e */ /* 0x000fca00048070ff */
[----:B------:R-:W-:Y:S04]  /*40100*/  STL [R1+0xd3c], R2 ;  /* 0x000d3c0201007387 */ /* 0x000fe80000100800 */
[----:B------:R-:W3:Y:S04]  /*40110*/  LDL.LU R208, [R1+0x7e4] ;  /* 0x0007e40001d07983 */ /* 0x000ee80000300800 */
[----:B------:R-:W3:Y:S04]  /*40120*/  LDL.LU R207, [R1+0x7e8] ;  /* 0x0007e80001cf7983 */ /* 0x000ee80000300800 */
        /* <DEDUP_REMOVED lines=12> */
[----:B----4-:R-:W-:-:S02]  /*401f0*/  F2FP.SATFINITE.E4M3.F32.PACK_AB_MERGE_C R249, R194, R195, RZ ;  /* 0x000000c3c2f9723e */ /* 0x010fc400048070ff */
[----:B------:R-:W4:Y:S04]  /*40200*/  LDL.LU R195, [R1+0x410] ;  /* 0x0004100001c37983 */ /* 0x000f280000300800 */
[----:B------:R-:W4:Y:S04]  /*40210*/  LDL.LU R194, [R1+0x414] ;  /* 0x0004140001c27983 */ /* 0x000f280000300800 */
[----:B------:R0:W-:Y:S01]  /*40220*/  STL [R1+0x650], R0 ;  /* 0x0006500001007387 */ /* 0x0001e20000100800 */
[----:B--2---:R-:W-:Y:S01]  /*40230*/  F2FP.SATFINITE.E4M3.F32.PACK_AB_MERGE_C R2, R216, R217, RZ ;  /* 0x000000d9d802723e */ /* 0x004fe200048070ff */
[----:B0-----:R-:W-:-:S04]  /*40240*/  VIADD R0, R0, UR4 ;  /* 0x0000000400007c36 */ /* 0x001fc80008000000 */
[----:B------:R-:W-:Y:S01]  /*40250*/  STL [R1+0xd38], R2 ;  /* 0x000d380201007387 */ /* 0x000fe20000100800 */
[----:B------:R-:W-:-:S03]  /*40260*/  ULDC UR4, c[0x0][0x248] ;  /* 0x0000920000047ab9 */ /* 0x000fc60000000800 */
[----:B------:R0:W-:Y:S02]  /*40270*/  STL [R1+0x654], R0 ;  /* 0x0006540001007387 */ /* 0x0001e40000100800 */
[----:B0-----:R-:W-:Y:S01]  /*40280*/  VIADD R0, R0, UR4 ;  /* 0x0000000400007c36 */ /* 0x001fe20008000000 */
[----:B------:R-:W-:-:S04]  /*40290*/  ULDC UR4, c[0x0][0x248] ;  /* 0x0000920000047ab9 */ /* 0x000fc80000000800 */
[----:B------:R0:W-:Y:S01]  /*402a0*/  STL [R1+0x658], R0 ;  /* 0x0006580001007387 */ /* 0x0001e20000100800 */
[----:B------:R-:W-:-:S03]  /*402b0*/  F2FP.SATFINITE.E4M3.F32.PACK_AB_MERGE_C R2, R196, R198, RZ ;  /* 0x000000c6c402723e */ /* 0x000fc600048070ff */
[----:B------:R-:W2:Y:S04]  /*402c0*/  LDL.LU R198, [R1+0x418] ;  /* 0x0004180001c67983 */ /* 0x000ea80000300800 */
[----:B------:R-:W-:Y:S04]  /*402d0*/  STL [R1+0xd54], R2 ;  /* 0x000d540201007387 */ /* 0x000fe80000100800 */
[----:B------:R-:W2:Y:S01]  /*402e0*/  LDL.LU R196, [R1+0x41c] ;  /* 0x00041c0001c47983 */ /* 0x000ea20000300800 */
[----:B0-----:R-:W-:Y:S01]  /*402f0*/  VIADD R0, R0, UR4 ;  /* 0x0000000400007c36 */ /* 0x001fe20008000000 */
[----:B------:R-:W-:-:S04]  /*40300*/  ULDC UR4, c[0x0][0x248] ;  /* 0x0000920000047ab9 */ /* 0x000fc80000000800 */
[----:B------:R0:W-:Y:S02]  /*40310*/  STL [R1+0x65c], R0 ;  /* 0x00065c0001007387 */ /* 0x0001e40000100800 */
[----:B0-----:R-:W-:Y:S01]  /*40320*/  VIADD R0, R0, UR4 ;  /* 0x0000000400007c36 */ /* 0x001fe20008000000 */
[----:B------:R-:W-:Y:S01]  /*40330*/  ULDC UR4, c[0x0][0x248] ;  /* 0x0000920000047ab9 */ /* 0x000fe20000000800 */
[----:B------:R-:W-:Y:S02]  /*40340*/  F2FP.SATFINITE.E4M3.F32.PACK_AB_MERGE_C R247, R218, R219, RZ ;  /* 0x000000dbdaf7723e */ /* 0x000fe400048070ff */
[----:B---3--:R-:W-:-:S05]  /*40350*/  F2FP.SATFINITE.E4M3.F32.PACK_AB_MERGE_C R2, R206, R207, RZ ;  /* 0x000000cfce02723e */ /* 0x008fca00048070ff */
[----:B------:R0:W-:Y:S04]  /*40360*/  STL [R1+0xd48], R2 ;  /* 0x000d480201007387 */ /* 0x0001e80000100800 */
[----:B------:R1:W-:Y:S01]  /*40370*/  STL [R1+0x660], R0 ;  /* 0x0006600001007387 */ /* 0x0003e20000100800 */
[----:B0-----:R-:W-:Y:S01]  /*40380*/  F2FP.SATFINITE.E4M3.F32.PACK_AB_MERGE_C R2, R202, R203, RZ ;  /* 0x000000cbca02723e */ /* 0x001fe200048070ff */
[----:B-1----:R-:W-:Y:S01]  /*40390*/  VIADD R0, R0, UR4 ;  /* 0x0000000400007c36 */ /* 0x002fe20008000000 */
[----:B------:R-:W-:-:S03]  /*403a0*/  ULDC UR4, c[0x0][0x248] ;  /* 0x0000920000047ab9 */ /* 0x000fc60000000800 */
[----:B------:R0:W-:Y:S01]  /*403b0*/  STL [R1+0xd40], R2 ;  /* 0x000d400201007387 */ /* 0x0001e20000100800 */
[----:B------:R-:W-:-:S05]  /*403c0*/  F2FP.SATFINITE.E4M3.F32.PACK_AB_MERGE_C R3, R200, R201, RZ ;  /* 0x000000c9c803723e */ /* 0x000fca00048070ff */
[----:B------:R-:W-:Y:S01]  /*403d0*/  STL [R1+0x8e8], R3 ;  /* 0x0008e80301007387 */ /* 0x000fe20000100800 */
[----:B0-----:R-:W-:-:S03]  /*403e0*/  F2FP.SATFINITE.E4M3.F32.PACK_AB_MERGE_C R2, R197, R199, RZ ;  /* 0x000000c7c502723e */ /* 0x001fc600048070ff */
[----:B------:R0:W-:Y:S04]  /*403f0*/  STL [R1+0x664], R0 ;  /* 0x0006640001007387 */ /* 0x0001e80000100800 */
[----:B------:R-:W3:Y:S04]  /*40400*/  LDL.LU R201, [R1+0x420] ;  /* 0x0004200001c97983 */ /* 0x000ee80000300800 */
[----:B------:R4:W-:Y:S04]  /*40410*/  STL [R1+0x8ec], R2 ;  /* 0x0008ec0201007387 */ /* 0x0009e80000100800 */
[----:B------:R-:W3:Y:S04]  /*40420*/  LDL.LU R200, [R1+0x424] ;  /* 0x0004240001c87983 */ /* 0x000ee80000300800 */
[----:B------:R-:W3:Y:S01]  /*40430*/  LDL.LU R199, [R1+0x428] ;  /* 0x0004280001c77983 */ /* 0x000ee20000300800 */
[----:B0-----:R-:W-:Y:S01]  /*40440*/  VIADD R0, R0, UR4 ;  /* 0x0000000400007c36 */ /* 0x001fe20008000000 */
[----:B------:R-:W-:Y:S01]  /*40450*/  F2FP.SATFINITE.E4M3.F32.PACK_AB_MERGE_C R246, R214, R215, RZ ;  /* 0x000000d7d6f6723e */ /* 0x000fe200048070ff */
[----:B------:R-:W-:Y:S01]  /*40460*/  ULDC UR4, c[0x0][0x248] ;  /* 0x0000920000047ab9 */ /* 0x000fe20000000800 */
[----:B------:R-:W3:Y:S04]  /*40470*/  LDL.LU R197, [R1+0x42c] ;  /* 0x00042c0001c57983 */ /* 0x000ee80000300800 */
[----:B------:R-:W3:Y:S04]  /*40480*/  LDL.LU R219, [R1+0x430] ;  /* 0x0004300001db7983 */ /* 0x000ee80000300800 */
[----:B------:R-:W3:Y:S01]  /*40490*/  LDL.LU R218, [R1+0x434] ;  /* 0x0004340001da7983 */ /* 0x000ee20000300800 */
[----:B------:R-:W-:-:S02]  /*404a0*/  F2FP.SATFINITE.E4M3.F32.PACK_AB_MERGE_C R245, R212, R213, RZ ;  /* 0x000000d5d4f5723e */ /* 0x000fc400048070ff */
[----:B------:R-:W-:Y:S02]  /*404b0*/  F2FP.SATFINITE.E4M3.F32.PACK_AB_MERGE_C R241, R210, R211, RZ ;  /* 0x000000d3d2f1723e */ /* 0x000fe400048070ff */
[----:B------:R-:W-:Y:S02]  /*404c0*/  F2FP.SATFINITE.E4M3.F32.PACK_AB_MERGE_C R240, R208, R209, RZ ;  /* 0x000000d1d0f0723e */ /* 0x000fe400048070ff */
[----:B------:R-:W-:Y:S02]  /*404d0*/  F2FP.SATFINITE.E4M3.F32.PACK_AB_MERGE_C R227, R204, R205, RZ ;  /* 0x000000cdcce3723e */ /* 0x000fe400048070ff */
[----:B----4-:R-:W-:-:S05]  /*404e0*/  F2FP.SATFINITE.E4M3.F32.PACK_AB_MERGE_C R2, R194, R195, RZ ;  /* 0x000000c3c202723e */ /* 0x010fca00048070ff */
        /* <DEDUP_REMOVED lines=11> */
[----:B------:R-:W-:-:S02]  /*405a0*/  ULDC UR4, c[0x0][0x248] ;  /* 0x0000920000047ab9 */ /* 0x000fc40000000800 */
[----:B------:R-:W4:Y:S01]  /*405b0*/  LDL.LU R211, [R1+0x458] ;  /* 0x0004580001d37983 */ /* 0x000f220000300800 */
[----:B--2---:R-:W-:-:S05]  /*405c0*/  F2FP.SATFINITE.E4M3.F32.PACK_AB_MERGE_C R2, R196, R198, RZ ;  /* 0x000000c6c402723e */ /* 0x004fca00048070ff */
[----:B------:R-:W-:Y:S04]  /*405d0*/  STL [R1+0x8e4], R2 ;  /* 0x0008e40201007387 */ /* 0x000fe80000100800 */
[----:B------:R-:W2:Y:S04]  /*405e0*/  LDL.LU R210, [R1+0x45c] ;  /* 0x00045c0001d27983 */ /* 0x000ea80000300800 */
[----:B------:R-:W2:Y:S04]  /*405f0*/  LDL.LU R209, [R1+0x460] ;  /* 0x0004600001d17983 */ /* 0x000ea80000300800 */
[----:B------:R0:W-:Y:S04]  /*40600*/  STL [R1+0x404], R0 ;  /* 0x0004040001007387 */ /* 0x0001e80000100800 */
        /* <DEDUP_REMOVED lines=10> */
[----:B------:R-:W-:Y:S01]  /*406b0*/  ULDC UR4, c[0x0][0x248] ;  /* 0x0000920000047ab9 */ /* 0x000fe20000000800 */
[----:B---3--:R-:W-:-:S05]  /*406c0*/  F2FP.SATFINITE.E4M3.F32.PACK_AB_MERGE_C R3, R200, R201, RZ ;  /* 0x000000c9c803723e */ /* 0x008fca00048070ff */
[----:B------:R0:W-:Y:S01]  /*406d0*/  STL [R1+0x8d8], R3 ;  /* 0x0008d80301007387 */ /* 0x0001e20000100800 */
[----:B------:R-:W-:-:S03]  /*406e0*/  F2FP.SATFINITE.E4M3.F32.PACK_AB_MERGE_C R2, R197, R199, RZ ;  /* 0x000000c7c502723e */ /* 0x000fc600048070ff */
[----:B------:R-:W3:Y:S04]  /*406f0*/  LDL.LU R201, [R1+0x488] ;  /* 0x0004880001c97983 */ /* 0x000ee80000300800 */
[----:B------:R-:W-:Y:S04]  /*40700*/  STL [R1+0x8dc], R2 ;  /* 0x0008dc0201007387 */ /* 0x000fe80000100800 */
[----:B------:R-:W3:Y:S01]  /*40710*/  LDL.LU R200, [R1+0x48c] ;  /* 0x00048c0001c87983 */ /* 0x000ee20000300800 */
[----:B0-----:R-:W-:-:S03]  /*40720*/  F2FP.SATFINITE.E4M3.F32.PACK_AB_MERGE_C R3, R218, R219, RZ ;  /* 0x000000dbda03723e */ /* 0x001fc600048070ff */
[----:B------:R-:W3:Y:S04]  /*40730*/  LDL.LU R199, [R1+0x490] ;  /* 0x0004900001c77983 */ /* 0x000ee80000300800 */
[----:B------:R0:W-:Y:S04]  /*40740*/  STL [R1+0x408], R0 ;  /* 0x0004080001007387 */ /* 0x0001e80000100800 */
[----:B------:R-:W3:Y:S04]  /*40750*/  LDL.LU R197, [R1+0x494] ;  /* 0x0004940001c57983 */ /* 0x000ee80000300800 */
[----:B------:R1:W-:Y:S01]  /*40760*/  STL [R1+0x8d4], R3 ;  /* 0x0008d40301007387 */ /* 0x0003e20000100800 */
[----:B0-----:R-:W-:Y:S01]  /*40770*/  VIADD R0, R0, UR4 ;  /* 0x0000000400007c36 */ /* 0x001fe20008000000 */
[----:B------:R-:W-:Y:S01]  /*40780*/  ULDC UR4, c[0x0][0x248] ;  /* 0x0000920000047ab9 */ /* 0x000fe20000000800 */
[----:B----4-:R-:W-:-:S05]  /*40790*/  F2FP.SATFINITE.E4M3.F32.PACK_AB_MERGE_C R2, R216, R217, RZ ;  /* 0x000000d9d802723e */ /* 0x010fca00048070ff */
[----:B------:R0:W-:Y:S01]  /*407a0*/  STL [R1+0x8d0], R2 ;  /* 0x0008d00201007387 */ /* 0x0001e20000100800 */
[----:B-1----:R-:W-:-:S05]  /*407b0*/  F2FP.SATFINITE.E4M3.F32.PACK_AB_MERGE_C R3, R214, R215, RZ ;  /* 0x000000d7d603723e */ /* 0x002fca00048070ff */
[----:B------:R-:W-:Y:S01]  /*407c0*/  STL [R1+0x8cc], R3 ;  /* 0x0008cc0301007387 */ /* 0x000fe20000100800 */
[----:B0-----:R-:W-:-:S03]  /*407d0*/  F2FP.SATFINITE.E4M3.F32.PACK_AB_MERGE_C R2, R212, R213, RZ ;  /* 0x000000d5d402723e */ /* 0x001fc600048070ff */
[----:B------:R-:W-:Y:S04]  /*407e0*/  STL [R1+0x40c], R0 ;  /* 0x00040c0001007387 */ /* 0x000fe80000100800 */
[----:B------:R0:W-:Y:S02]  /*407f0*/  STL [R1+0x8c8], R2 ;  /* 0x0008c80201007387 */ /* 0x0001e40000100800 */
[----:B0-----:R-:W-:Y:S02]  /*40800*/  F2FP.SATFINITE.E4M3.F32.PACK_AB_MERGE_C R2, R194, R195, RZ ;  /* 0x000000c3c202723e */ /* 0x001fe400048070ff */
[----:B------:R-:W4:Y:S04]  /*40810*/  LDL.LU R195, [R1+0x498] ;  /* 0x0004980001c37983 */ /* 0x000f280000300800 */
[----:B------:R-:W4:Y:S01]  /*40820*/  LDL.LU R194, [R1+0x49c] ;  /* 0x00049c0001c27983 */ /* 0x000f220000300800 */
[----:B------:R-:W-:Y:S01]  /*40830*/  VIADD R0, R0, UR4 ;  /* 0x0000000400007c36 */ /* 0x000fe20008000000 */
[----:B------:R-:W-:-:S02]  /*40840*/  ULDC UR4, c[0x0][0x248] ;  /* 0x0000920000047ab9 */ /* 0x000fc40000000800 */
[----:B------:R2:W-:Y:S04]  /*40850*/  STL [R1+0x8bc], R2 ;  /* 0x0008bc0201007387 */ /* 0x0005e80000100800 */
[----:B------:R0:W-:Y:S01]  /*40860*/  STL [R1+0x410], R0 ;  /* 0x0004100001007387 */ /* 0x0001e20000100800 */
[----:B--2---:R-:W-:Y:S01]  /*40870*/  F2FP.SATFINITE.E4M3.F32.PACK_AB_MERGE_C R2, R210, R211, RZ ;  /* 0x000000d3d202723e */ /* 0x004fe200048070ff */
[----:B0-----:R-:W-:Y:S01]  /*40880*/  VIADD R0, R0, UR4 ;  /* 0x0000000400007c36 */ /* 0x001fe20008000000 */
[----:B------:R-:W-:-:S03]  /*40890*/  F2FP.SATFINITE.E4M3.F32.PACK_AB_MERGE_C R3, R208, R209, RZ ;  /* 0x000000d1d003723e */ /* 0x000fc600048070ff */
[----:B------:R0:W-:Y:S01]  /*408a0*/  STL [R1+0x8c0], R2 ;  /* 0x0008c00201007387 */ /* 0x0001e20000100800 */
[----:B------:R-:W-:-:S03]  /*408b0*/  ULDC UR4, c[0x0][0x248] ;  /* 0x0000920000047ab9 */ /* 0x000fc60000000800 */
[----:B------:R1:W-:Y:S01]  /*408c0*/  STL [R1+0x8ac], R3 ;  /* 0x0008ac0301007387 */ /* 0x0003e20000100800 */
[----:B0-----:R-:W-:-:S03]  /*408d0*/  F2FP.SATFINITE.E4M3.F32.PACK_AB_MERGE_C R2, R206, R207, RZ ;  /* 0x000000cfce02723e */ /* 0x001fc600048070ff */
[----:B------:R0:W-:Y:S01]  /*408e0*/  STL [R1+0x414], R0 ;  /* 0x0004140001007387 */ /* 0x0001e20000100800 */
[----:B-1----:R-:W-:-:S03]  /*408f0*/  F2FP.SATFINITE.E4M3.F32.PACK_AB_MERGE_C R3, R204, R205, RZ ;  /* 0x000000cdcc03723e */ /* 0x002fc600048070ff */
[----:B------:R1:W-:Y:S01]  /*40900*/  STL [R1+0x8b4], R2 ;  /* 0x0008b40201007387 */ /* 0x0003e20000100800 */
[----:B0-----:R-:W-:-:S03]  /*40910*/  VIADD R0, R0, UR4 ;  /* 0x0000000400007c36 */ /* 0x001fc60008000000 */
[----:B------:R-:W-:Y:S01]  /*40920*/  STL [R1+0x7fc], R3 ;  /* 0x0007fc0301007387 */ /* 0x000fe20000100800 */
[----:B------:R-:W-:Y:S01]  /*40930*/  ULDC UR4, c[0x0][0x248] ;  /* 0x0000920000047ab9 */ /* 0x000fe20000000800 */
[----:B-1----:R-:W-:Y:S02]  /*40940*/  F2FP.SATFINITE.E4M3.F32.PACK_AB_MERGE_C R2, R202, R203, RZ ;  /* 0x000000cbca02723e */ /* 0x002fe400048070ff */
[----:B------:R0:W-:Y:S04]  /*40950*/  STL [R1+0x418], R0 ;  /* 0x0004180001007387 */ /* 0x0001e80000100800 */
[----:B------:R1:W-:Y:S04]  /*40960*/  STL [R1+0x7f4], R2 ;  /* 0x0007f40201007387 */ /* 0x0003e80000100800 */
[----:B------:R-:W2:Y:S01]  /*40970*/  LDL.LU R203, [R1+0x4a0] ;  /* 0x0004a00001cb7983 */ /* 0x000ea20000300800 */
[----:B0-----:R-:W-:Y:S01]  /*40980*/  VIADD R0, R0, UR4 ;  /* 0x0000000400007c36 */ /* 0x001fe20008000000 */
[----:B------:R-:W-:-:S02]  /*40990*/  ULDC UR4, c[0x0][0x248] ;  /* 0x0000920000047ab9 */ /* 0x000fc40000000800 */
[----:B------:R-:W2:Y:S01]  /*409a0*/  LDL.LU R202, [R1+0x4a4] ;  /* 0x0004a40001ca7983 */ /* 0x000ea20000300800 */
[----:B-1----:R-:W-:-:S05]  /*409b0*/  F2FP.SATFINITE.E4M3.F32.PACK_AB_MERGE_C R2, R196, R198, RZ ;  /* 0x000000c6c402723e */ /* 0x002fca00048070ff */
[----:B------:R-:W-:Y:S04]  /*409c0*/  STL [R1+0x7ec], R2 ;  /* 0x0007ec0201007387 */ /* 0x000fe80000100800 */
[----:B------:R0:W-:Y:S04]  /*409d0*/  STL [R1+0x41c], R0 ;  /* 0x00041c0001007387 */ /* 0x0001e80000100800 */
[----:B------:R-:W2:Y:S04]  /*409e0*/  LDL.LU R198, [R1+0x4a8] ;  /* 0x0004a80001c67983 */ /* 0x000ea80000300800 */
[----:B------:R-:W2:Y:S01]  /*409f0*/  LDL.LU R196, [R1+0x4ac] ;  /* 0x0004ac0001c47983 */ /* 0x000ea20000300800 */
[----:B0-----:R-:W-:Y:S01]  /*40a00*/  VIADD R0, R0, UR4 ;  /* 0x0000000400007c36 */ /* 0x001fe20008000000 */
[----:B------:R-:W-:Y:S01]  /*40a10*/  ULDC UR4, c[0x0][0x248] ;  /* 0x0000920000047ab9 */ /* 0x000fe20000000800 */
[----:B---3--:R-:W-:-:S05]  /*40a20*/  F2FP.SATFINITE.E4M3.F32.PACK_AB_MERGE_C R3, R200, R201, RZ ;  /* 0x000000c9c803723e */ /* 0x008fca00048070ff */
[----:B------:R-:W-:Y:S04]  /*40a30*/  STL [R1+0x7e8], R3 ;  /* 0x0007e80301007387 */ /* 0x000fe80000100800 */
[----:B------:R-:W3:Y:S01]  /*40a40*/  LDL.LU R219, [R1+0x4b0] ;  /* 0x0004b00001db7983 */ /* 0x000ee20000300800 */
[----:B------:R-:W-:-:S03]  /*40a50*/  F2FP.SATFINITE.E4M3.F32.PACK_AB_MERGE_C R2, R197, R199, RZ ;  /* 0x000000c7c502723e */ /* 0x000fc600048070ff */
        /* <DEDUP_REMOVED lines=8> */
[----:B------:R-:W3:Y:S01]  /*40ae0*/  LDL.LU R197, [R1+0x4cc] ;  /* 0x0004cc0001c57983 */ /* 0x000ee20000300800 */
[----:B0-----:R-:W-:Y:S01]  /*40af0*/  VIADD R0, R0, UR4 ;  /* 0x0000000400007c36 */ /* 0x001fe20008000000 */
[----:B------:R-:W-:-:S02]  /*40b00*/  ULDC UR4, c[0x0][0x248] ;  /* 0x0000920000047ab9 */ /* 0x000fc40000000800 */
[----:B------:R-:W3:Y:S01]  /*40b10*/  LDL.LU R213, [R1+0x4d0] ;  /* 0x0004d00001d57983 */ /* 0x000ee20000300800 */
[----:B----4-:R-:W-:-:S05]  /*40b20*/  F2FP.SATFINITE.E4M3.F32.PACK_AB_MERGE_C R2, R194, R195, RZ ;  /* 0x000000c3c202723e */ /* 0x010fca00048070ff */
[----:B------:R-:W-:Y:S04]  /*40b30*/  STL [R1+0x7e4], R2 ;  /* 0x0007e40201007387 */ /* 0x000fe80000100800 */
[----:B------:R-:W4:Y:S04]  /*40b40*/  LDL.LU R212, [R1+0x4d4] ;  /* 0x0004d40001d47983 */ /* 0x000f280000300800 */
[----:B------:R-:W4:Y:S04]  /*40b50*/  LDL.LU R211, [R1+0x4d8] ;  /* 0x0004d80001d37983 */ /* 0x000f280000300800 */
        /* <DEDUP_REMOVED lines=12> */
[----:B--2---:R-:W-:-:S05]  /*40c20*/  F2FP.SATFINITE.E4M3.F32.PACK_AB_MERGE_C R3, R202, R203, RZ ;  /* 0x000000cbca03723e */ /* 0x004fca00048070ff */
[----:B------:R-:W-:Y:S04]  /*40c30*/  STL [R1+0x7d8], R3 ;  /* 0x0007d80301007387 */ /* 0x000fe80000100800 */
[----:B------:R-:W2:Y:S01]  /*40c40*/  LDL.LU R205, [R1+0x500] ;  /* 0x0005000001cd7983 */ /* 0x000ea20000300800 */
[----:B------:R-:W-:-:S05]  /*40c50*/  F2FP.SATFINITE.E4M3.F32.PACK_AB_MERGE_C R2, R196, R198, RZ ;  /* 0x000000c6c402723e */ /* 0x000fca00048070ff */
[----:B------:R-:W-:Y:S04]  /*40c60*/  STL [R1+0x7dc], R2 ;  /* 0x0007dc0201007387 */ /* 0x000fe80000100800 */
[----:B------:R-:W2:Y:S04]  /*40c70*/  LDL.LU R204, [R1+0x504] ;  /* 0x0005040001cc7983 */ /* 0x000ea80000300800 */
[----:B------:R-:W2:Y:S04]  /*40c80*/  LDL.LU R203, [R1+0x508] ;  /* 0x0005080001cb7983 */ /* 0x000ea80000300800 */
[----:B------:R0:W-:Y:S04]  /*40c90*/  STL [R1+0x428], R0 ;  /* 0x0004280001007387 */ /* 0x0001e80000100800 */
[----:B------:R-:W2:Y:S04]  /*40ca0*/  LDL.LU R202, [R1+0x50c] ;  /* 0x00050c0001ca7983 */ /* 0x000ea80000300800 */
[----:B------:R-:W2:Y:S04]  /*40cb0*/  LDL.LU R198, [R1+0x510] ;  /* 0x0005100001c67983 */ /* 0x000ea80000300800 */
[----:B------:R-:W2:Y:S01]  /*40cc0*/  LDL.LU R196, [R1+0x514] ;  /* 0x0005140001c47983 */ /* 0x000ea20000300800 */
[----:B0-----:R-:W-:Y:S01]  /*40cd0*/  VIADD R0, R0, UR4 ;  /* 0x0000000400007c36 */ /* 0x001fe20008000000 */
[----:B------:R-:W-:Y:S01]  /*40ce0*/  ULDC UR4, c[0x0][0x248] ;  /* 0x0000920000047ab9 */ /* 0x000fe20000000800 */
[----:B---3--:R-:W-:-:S05]  /*40cf0*/  F2FP.SATFINITE.E4M3.F32.PACK_AB_MERGE_C R3, R218, R219, RZ ;  /* 0x000000dbda03723e */ /* 0x008fca00048070ff */
[----:B------:R0:W-:Y:S01]  /*40d00*/  STL [R1+0x7d0], R3 ;  /* 0x0007d00301007387 */ /* 0x0001e20000100800 */
[----:B------:R-:W-:-:S05]  /*40d10*/  F2FP.SATFINITE.E4M3.F32.PACK_AB_MERGE_C R2, R216, R217, RZ ;  /* 0x000000d9d802723e */ /* 0x000fca00048070ff */
[----:B------:R1:W-:Y:S01]  /*40d20*/  STL [R1+0x7cc], R2 ;  /* 0x0007cc0201007387 */ /* 0x0003e20000100800 */
[----:B0-----:R-:W-:-:S05]  /*40d30*/  F2FP.SATFINITE.E4M3.F32.PACK_AB_MERGE_C R3, R214, R215, RZ ;  /* 0x000000d7d603723e */ /* 0x001fca00048070ff */
[----:B------:R-:W-:Y:S01]  /*40d40*/  STL [R1+0x7c0], R3 ;  /* 0x0007c00301007387 */ /* 0x000fe20000100800 */
[----:B-1----:R-:W-:-:S03]  /*40d50*/  F2FP.SATFINITE.E4M3.F32.PACK_AB_MERGE_C R2, R197, R199, RZ ;  /* 0x000000c7c502723e */ /* 0x002fc600048070ff */
[----:B------:R0:W-:Y:S04]  /*40d60*/  STL [R1+0x42c], R0 ;  /* 0x00042c0001007387 */ /* 0x0001e80000100800 */
[----:B------:R-:W3:Y:S04]  /*40d70*/  LDL.LU R199, [R1+0x518] ;  /* 0x0005180001c77983 */ /* 0x000ee80000300800 */
[----:B------:R1:W-:Y:S01]  /*40d80*/  STL [R1+0x7b8], R2 ;  /* 0x0007b80201007387 */ /* 0x0003e20000100800 */
[----:B0-----:R-:W-:Y:S01]  /*40d90*/  VIADD R0, R0, UR4 ;  /* 0x0000000400007c36 */ /* 0x001fe20008000000 */
[----:B------:R-:W-:-:S02]  /*40da0*/  ULDC UR4, c[0x0][0x248] ;  /* 0x0000920000047ab9 */ /* 0x000fc40000000800 */
[----:B------:R-:W3:Y:S01]  /*40db0*/  LDL.LU R197, [R1+0x51c] ;  /* 0x00051c0001c57983 */ /* 0x000ee20000300800 */
[----:B----4-:R-:W-:-:S05]  /*40dc0*/  F2FP.SATFINITE.E4M3.F32.PACK_AB_MERGE_C R3, R212, R213, RZ ;  /* 0x000000d5d403723e */ /* 0x010fca00048070ff */
[----:B------:R-:W-:Y:S04]  /*40dd0*/  STL [R1+0x7a4], R3 ;  /* 0x0007a40301007387 */ /* 0x000fe80000100800 */
[----:B------:R0:W-:Y:S01]  /*40de0*/  STL [R1+0x430], R0 ;  /* 0x0004300001007387 */ /* 0x0001e20000100800 */
[----:B-1----:R-:W-:-:S05]  /*40df0*/  F2FP.SATFINITE.E4M3.F32.PACK_AB_MERGE_C R2, R210, R211, RZ ;  /* 0x000000d3d202723e */ /* 0x002fca00048070ff */
[----:B------:R1:W-:Y:S01]  /*40e00*/  STL [R1+0x7a8], R2 ;  /* 0x0007a80201007387 */ /* 0x0003e20000100800 */
[----:B0-----:R-:W-:Y:S01]  /*40e10*/  VIADD R0, R0, UR4 ;  /* 0x0000000400007c36 */ /* 0x001fe20008000000 */
[----:B------:R-:W-:Y:S01]  /*40e20*/  F2FP.SATFINITE.E4M3.F32.PACK_AB_MERGE_C R3, R208, R209, RZ ;  /* 0x000000d1d003723e */ /* 0x000fe200048070ff */
[----:B------:R-:W-:-:S04]  /*40e30*/  ULDC UR4, c[0x0][0x248] ;  /* 0x0000920000047ab9 */ /* 0x000fc80000000800 */
[----:B------:R0:W-:Y:S01]  /*40e40*/  STL [R1+0x4e4], R3 ;  /* 0x0004e40301007387 */ /* 0x0001e20000100800 */
[----:B-1----:R-:W-:-:S03]  /*40e50*/  F2FP.SATFINITE.E4M3.F32.PACK_AB_MERGE_C R2, R206, R207, RZ ;  /* 0x000000cfce02723e */ /* 0x002fc600048070ff */
[----:B------:R1:W-:Y:S04]  /*40e60*/  STL [R1+0x434], R0 ;  /* 0x0004340001007387 */ /* 0x0003e80000100800 */
[----:B------:R4:W-:Y:S01]  /*40e70*/  STL [R1+0x4e8], R2 ;  /* 0x0004e80201007387 */ /* 0x0009e20000100800 */
[----:B0-----:R-:W-:Y:S01]  /*40e80*/  F2FP.SATFINITE.E4M3.F32.PACK_AB_MERGE_C R3, R200, R201, RZ ;  /* 0x000000c9c803723e */ /* 0x001fe200048070ff */
[----:B-1----:R-:W-:Y:S01]  /*40e90*/  VIADD R0, R0, UR4 ;  /* 0x0000000400007c36 */ /* 0x002fe20008000000 */
[----:B------:R-:W-:-:S03]  /*40ea0*/  ULDC UR4, c[0x0][0x248] ;  /* 0x0000920000047ab9 */ /* 0x000fc60000000800 */
[----:B------:R-:W-:Y:S01]  /*40eb0*/  STL [R1+0x4e0], R3 ;  /* 0x0004e00301007387 */ /* 0x000fe20000100800 */
[----:B----4-:R-:W-:-:S03]  /*40ec0*/  F2FP.SATFINITE.E4M3.F32.PACK_AB_MERGE_C R2, R194, R195, RZ ;  /* 0x000000c3c202723e */ /* 0x010fc600048070ff */
[----:B------:R0:W-:Y:S04]  /*40ed0*/  STL [R1+0x438], R0 ;  /* 0x0004380001007387 */ /* 0x0001e80000100800 */
[----:B------:R-:W4:Y:S04]  /*40ee0*/  LDL.LU R201, [R1+0x520] ;  /* 0x0005200001c97983 */ /* 0x000f280000300800 */
[----:B------:R1:W-:Y:S04]  /*40ef0*/  STL [R1+0x4dc], R2 ;  /* 0x0004dc0201007387 */ /* 0x0003e80000100800 */
[----:B------:R-:W4:Y:S04]  /*40f00*/  LDL.LU R200, [R1+0x524] ;  /* 0x0005240001c87983 */ /* 0x000f280000300800 */
[----:B------:R-:W4:Y:S04]  /*40f10*/  LDL.LU R195, [R1+0x528] ;  /* 0x0005280001c37983 */ /* 0x000f280000300800 */
[----:B------:R-:W4:Y:S01]  /*40f20*/  LDL.LU R194, [R1+0x52c] ;  /* 0x00052c0001c27983 */ /* 0x000f220000300800 */
[----:B0-----:R-:W-:Y:S01]  /*40f30*/  VIADD R0, R0, UR4 ;  /* 0x0000000400007c36 */ /* 0x001fe20008000000 */
[----:B------:R-:W-:Y:S01]  /*40f40*/  ULDC UR4, c[0x0][0x248] ;  /* 0x0000920000047ab9 */ /* 0x000fe20000000800 */
[----:B--2---:R-:W-:-:S05]  /*40f50*/  F2FP.SATFINITE.E4M3.F32.PACK_AB_MERGE_C R3, R204, R205, RZ ;  /* 0x000000cdcc03723e */ /* 0x004fca00048070ff */
[----:B------:R-:W-:Y:S01]  /*40f60*/  STL [R1+0x4d4], R3 ;  /* 0x0004d40301007387 */ /* 0x000fe20000100800 */
[----:B-1----:R-:W-:-:S03]  /*40f70*/  F2FP.SATFINITE.E4M3.F32.PACK_AB_MERGE_C R2, R202, R203, RZ ;  /* 0x000000cbca02723e */ /* 0x002fc600048070ff */
        /* <DEDUP_REMOVED lines=10> */
[----:B------:R-:W2:Y:S04]  /*41020*/  LDL.LU R216, [R1+0x53c] ;  /* 0x00053c0001d87983 */ /* 0x000ea80000300800 */
[----:B------:R-:W2:Y:S04]  /*41030*/  LDL.LU R198, [R1+0x540] ;  /* 0x0005400001c67983 */ /* 0x000ea80000300800 */
[----:B------:R-:W2:Y:S01]  /*41040*/  LDL.LU R196, [R1+0x544] ;  /* 0x0005440001c47983 */ /* 0x000ea20000300800 */
[----:B0-----:R-:W-:Y:S01]  /*41050*/  VIADD R0, R0, UR4 ;  /* 0x0000000400007c36 */ /* 0x001fe20008000000 */
[----:B------:R-:W-:-:S02]  /*41060*/  ULDC UR4, c[0x0][0x248] ;  /* 0x0000920000047ab9 */ /* 0x000fc40000000800 */
[----:B------:R-:W2:Y:S01]  /*41070*/  LDL.LU R215, [R1+0x548] ;  /* 0x0005480001d77983 */ /* 0x000ea20000300800 */
[----:B---3--:R-:W-:-:S05]  /*41080*/  F2FP.SATFINITE.E4M3.F32.PACK_AB_MERGE_C R2, R197, R199, RZ ;  /* 0x000000c7c502723e */ /* 0x008fca00048070ff */
        /* <DEDUP_REMOVED lines=15> */
[----:B----4-:R-:W-:-:S05]  /*41180*/  F2FP.SATFINITE.E4M3.F32.PACK_AB_MERGE_C R3, R200, R201, RZ ;  /* 0x000000c9c803723e */ /* 0x010fca00048070ff */
[----:B------:R-:W-:Y:S01]  /*41190*/  STL [R1+0x4bc], R3 ;  /* 0x0004bc0301007387 */ /* 0x000fe20000100800 */
[----:B------:R-:W-:-:S03]  /*411a0*/  F2FP.SATFINITE.E4M3.F32.PACK_AB_MERGE_C R2, R194, R195, RZ ;  /* 0x000000c3c202723e */ /* 0x000fc600048070ff */
[----:B------:R-:W4:Y:S04]  /*411b0*/  LDL.LU R207, [R1+0x578] ;  /* 0x0005780001cf7983 */ /* 0x000f280000300800 */
[----:B------:R2:W-:Y:S04]  /*411c0*/  STL [R1+0x4b8], R2 ;  /* 0x0004b80201007387 */ /* 0x0005e80000100800 */
[----:B------:R-:W4:Y:S04]  /*411d0*/  LDL.LU R206, [R1+0x57c] ;  /* 0x00057c0001ce7983 */ /* 0x000f280000300800 */
[----:B------:R-:W4:Y:S04]  /*411e0*/  LDL.LU R203, [R1+0x580] ;  /* 0x0005800001cb7983 */ /* 0x000f280000300800 */
[----:B------:R-:W-:Y:S04]  /*411f0*/  STL [R1+0x448], R0 ;  /* 0x0004480001007387 */ /* 0x000fe80000100800 */
[----:B------:R-:W4:Y:S04]  /*41200*/  LDL.LU R202, [R1+0x584] ;  /* 0x0005840001ca7983 */ /* 0x000f280000300800 */
[----:B------:R-:W4:Y:S04]  /*41210*/  LDL.LU R201, [R1+0x588] ;  /* 0x0005880001c97983 */ /* 0x000f280000300800 */
[----:B------:R-:W4:Y:S04]  /*41220*/  LDL.LU R200, [R1+0x58c] ;  /* 0x00058c0001c87983 */ /* 0x000f280000300800 */
[----:B------:R-:W4:Y:S04]  /*41230*/  LDL.LU R195, [R1+0x590] ;  /* 0x0005900001c37983 */ /* 0x000f280000300800 */
[----:B------:R-:W4:Y:S01]  /*41240*/  LDL.LU R194, [R1+0x594] ;  /* 0x0005940001c27983 */ /* 0x000f220000300800 */
[----:B--2---:R-:W-:-:S05]  /*41250*/  F2FP.SATFINITE.E4M3.F32.PACK_AB_MERGE_C R2, R218, R219, RZ ;  /* 0x000000dbda02723e */ /* 0x004fca00048070ff */
[----:B------:R0:W-:Y:S01]  /*41260*/  STL [R1+0x4b0], R2 ;  /* 0x0004b00201007387 */ /* 0x0001e20000100800 */
[----:B------:R-:W-:-:S05]  /*41270*/  F2FP.SATFINITE.E4M3.F32.PACK_AB_MERGE_C R3, R216, R217, RZ ;  /* 0x000000d9d803723e */ /* 0x000fca00048070ff */
[----:B------:R-:W-:Y:S01]  /*41280*/  STL [R1+0x4b4], R3 ;  /* 0x0004b40301007387 */ /* 0x000fe20000100800 */
[----:B0-----:R-:W-:-:S03]  /*41290*/  F2FP.SATFINITE.E4M3.F32.PACK_AB_MERGE_C R2, R196, R198, RZ ;  /* 0x000000c6c402723e */ /* 0x001fc600048070ff */
[----:B------:R-:W2:Y:S04]  /*412a0*/  LDL.LU R198, [R1+0x598] ;  /* 0x0005980001c67983 */ /* 0x000ea80000300800 */
[----:B------:R-:W2:Y:S01]  /*412b0*/  LDL.LU R196, [R1+0x59c] ;  /* 0x00059c0001c47983 */ /* 0x000ea20000300800 */
[----:B------:R-:W-:Y:S01]  /*412c0*/  VIADD R0, R0, UR4 ;  /* 0x0000000400007c36 */ /* 0x000fe20008000000 */
[----:B------:R-:W-:Y:S02]  /*412d0*/  ULDC UR4, c[0x0][0x248] ;  /* 0x0000920000047ab9 */ /* 0x000fe40000000800 */
[----:B------:R-:W-:Y:S04]  /*412e0*/  STL [R1+0x4a8], R2 ;  /* 0x0004a80201007387 */ /* 0x000fe80000100800 */
[----:B------:R0:W-:Y:S02]  /*412f0*/  STL [R1+0x44c], R0 ;  /* 0x00044c0001007387 */ /* 0x0001e40000100800 */
[----:B0-----:R-:W-:Y:S01]  /*41300*/  VIADD R0, R0, UR4 ;  /* 0x0000000400007c36 */ /* 0x001fe20008000000 */
[----:B------:R-:W-:Y:S01]  /*41310*/  ULDC UR4, c[0x0][0x248] ;  /* 0x0000920000047ab9 */ /* 0x000fe20000000800 */
[----:B---3--:R-:W-:-:S05]  /*41320*/  F2FP.SATFINITE.E4M3.F32.PACK_AB_MERGE_C R2, R214, R215, RZ ;  /* 0x000000d7d602723e */ /* 0x008fca00048070ff */
[----:B------:R0:W-:Y:S01]  /*41330*/  STL [R1+0x4ac], R2 ;  /* 0x0004ac0201007387 */ /* 0x0001e20000100800 */
[----:B------:R-:W-:-:S05]  /*41340*/  F2FP.SATFINITE.E4M3.F32.PACK_AB_MERGE_C R3, R212, R213, RZ ;  /* 0x000000d5d403723e */ /* 0x000fca00048070ff */
[----:B------:R1:W-:Y:S01]  /*41350*/  STL [R1+0x4a4], R3 ;  /* 0x0004a40301007387 */ /* 0x0003e20000100800 */
[----:B0-----:R-:W-:-:S03]  /*41360*/  F2FP.SATFINITE.E4M3.F32.PACK_AB_MERGE_C R2, R210, R211, RZ ;  /* 0x000000d3d202723e */ /* 0x001fc600048070ff */
[----:B------:R0:W-:Y:S04]  /*41370*/  STL [R1+0x450], R0 ;  /* 0x0004500001007387 */ /* 0x0001e80000100800 */
[----:B------:R3:W-:Y:S01]  /*41380*/  STL [R1+0x4a0], R2 ;  /* 0x0004a00201007387 */ /* 0x0007e20000100800 */
[----:B-1----:R-:W-:Y:S01]  /*41390*/  F2FP.SATFINITE.E4M3.F32.PACK_AB_MERGE_C R3, R208, R209, RZ ;  /* 0x000000d1d003723e */ /* 0x002fe200048070ff */
[----:B0-----:R-:W-:Y:S01]  /*413a0*/  VIADD R0, R0, UR4 ;  /* 0x0000000400007c36 */ /* 0x001fe20008000000 */
[----:B------:R-:W-:-:S03]  /*413b0*/  ULDC UR4, c[0x0][0x248] ;  /* 0x0000920000047ab9 */ /* 0x000fc60000000800 */
[----:B------:R-:W-:Y:S01]  /*413c0*/  STL [R1+0x49c], R3 ;  /* 0x00049c0301007387 */ /* 0x000fe20000100800 */
[----:B---3--:R-:W-:-:S03]  /*413d0*/  F2FP.SATFINITE.E4M3.F32.PACK_AB_MERGE_C R2, R204, R205, RZ ;  /* 0x000000cdcc02723e */ /* 0x008fc600048070ff */
        /* <DEDUP_REMOVED lines=10> */
[----:B------:R-:W3:Y:S01]  /*41480*/  LDL.LU R197, [R1+0x5ac] ;  /* 0x0005ac0001c57983 */ /* 0x000ee20000300800 */
[----:B0-----:R-:W-:Y:S01]  /*41490*/  VIADD R0, R0, UR4 ;  /* 0x0000000400007c36 */ /* 0x001fe20008000000 */
[----:B------:R-:W-:Y:S01]  /*414a0*/  ULDC UR4, c[0x0][0x248] ;  /* 0x0000920000047ab9 */ /* 0x000fe20000000800 */
[----:B----4-:R-:W-:-:S05]  /*414b0*/  F2FP.SATFINITE.E4M3.F32.PACK_AB_MERGE_C R2, R206, R207, RZ ;  /* 0x000000cfce02723e */ /* 0x010fca00048070ff */
[----:B------:R0:W-:Y:S01]  /*414c0*/  STL [R1+0x494], R2 ;  /* 0x0004940201007387 */ /* 0x0001e20000100800 */
[----:B------:R-:W-:-:S05]  /*414d0*/  F2FP.SATFINITE.E4M3.F32.PACK_AB_MERGE_C R3, R202, R203, RZ ;  /* 0x000000cbca03723e */ /* 0x000fca00048070ff */
[----:B------:R-:W-:Y:S01]  /*414e0*/  STL [R1+0x488], R3 ;  /* 0x0004880301007387 */ /* 0x000fe20000100800 */
[----:B0-----:R-:W-:-:S03]  /*414f0*/  F2FP.SATFINITE.E4M3.F32.PACK_AB_MERGE_C R2, R200, R201, RZ ;  /* 0x000000c9c802723e */ /* 0x001fc600048070ff */
        /* <DEDUP_REMOVED lines=30> */
[----:B------:R-:W2:Y:S04]  /*416e0*/  LDL.LU R209, [R1+0x5f0] ;  /* 0x0005f00001d17983 */ /* 0x000ea80000300800 */
[----:B------:R-:W2:Y:S04]  /*416f0*/  LDL.LU R208, [R1+0x5f4] ;  /* 0x0005f40001d07983 */ /* 0x000ea80000300800 */
[----:B------:R-:W2:Y:S04]  /*41700*/  LDL.LU R207, [R1+0x5f8] ;  /* 0x0005f80001cf7983 */ /* 0x000ea80000300800 */
[----:B------:R0:W-:Y:S04]  /*41710*/  STL [R1+0x468], R0 ;  /* 0x0004680001007387 */ /* 0x0001e80000100800 */
[----:B------:R-:W2:Y:S01]  /*41720*/  LDL.LU R206, [R1+0x5fc] ;  /* 0x0005fc0001ce7983 */ /* 0x000ea20000300800 */
[----:B---3--:R-:W-:-:S03]  /*41730*/  F2FP.SATFINITE.E4M3.F32.PACK_AB_MERGE_C R226, R204, R205, RZ ;  /* 0x000000cdcce2723e */ /* 0x008fc600048070ff */
[----:B------:R-:W3:Y:S01]  /*41740*/  LDL.LU R205, [R1+0x200] ;  /* 0x0002000001cd7983 */ /* 0x000ee20000300800 */
[----:B0-----:R-:W-:Y:S01]  /*41750*/  VIADD R0, R0, UR4 ;  /* 0x0000000400007c36 */ /* 0x001fe20008000000 */
[----:B------:R-:W-:Y:S02]  /*41760*/  ULDC UR4, c[0x0][0x248] ;  /* 0x0000920000047ab9 */ /* 0x000fe40000000800 */
[----:B------:R-:W3:Y:S01]  /*41770*/  LDL.LU R204, [R1+0x204] ;  /* 0x0002040001cc7983 */ /* 0x000ee20000300800 */
[----:B------:R-:W-:-:S03]  /*41780*/  F2FP.SATFINITE.E4M3.F32.PACK_AB_MERGE_C R225, R197, R199, RZ ;  /* 0x000000c7c5e1723e */ /* 0x000fc600048070ff */
[----:B------:R-:W3:Y:S04]  /*41790*/  LDL.LU R199, [R1+0x208] ;  /* 0x0002080001c77983 */ /* 0x000ee80000300800 */
[----:B------:R-:W3:Y:S01]  /*417a0*/  LDL.LU R197, [R1+0x20c] ;  /* 0x00020c0001c57983 */ /* 0x000ee20000300800 */
[----:B----4-:R-:W-:-:S05]  /*417b0*/  F2FP.SATFINITE.E4M3.F32.PACK_AB_MERGE_C R2, R202, R203, RZ ;  /* 0x000000cbca02723e */ /* 0x010fca00048070ff */
[----:B------:R-:W-:Y:S04]  /*417c0*/  STL [R1+0x4c0], R2 ;  /* 0x0004c00201007387 */ /* 0x000fe80000100800 */
[----:B------:R-:W4:Y:S04]  /*417d0*/  LDL.LU R203, [R1+0x210] ;  /* 0x0002100001cb7983 */ /* 0x000f280000300800 */
[----:B------:R-:W4:Y:S01]  /*417e0*/  LDL.LU R202, [R1+0x214] ;  /* 0x0002140001ca7983 */ /* 0x000f220000300800 */
[----:B------:R-:W-:-:S03]  /*417f0*/  F2FP.SATFINITE.E4M3.F32.PACK_AB_MERGE_C R223, R194, R195, RZ ;  /* 0x000000c3c2df723e */ /* 0x000fc600048070ff */
[----:B------:R-:W4:Y:S04]  /*41800*/  LDL.LU R195, [R1+0x218] ;  /* 0x0002180001c37983 */ /* 0x000f280000300800 */
[----:B------:R0:W-:Y:S04]  /*41810*/  STL [R1+0x46c], R0 ;  /* 0x00046c0001007387 */ /* 0x0001e80000100800 */
[----:B------:R-:W4:Y:S01]  /*41820*/  LDL.LU R194, [R1+0x21c] ;  /* 0x00021c0001c27983 */ /* 0x000f220000300800 */
[----:B0-----:R-:W-:Y:S01]  /*41830*/  VIADD R0, R0, UR4 ;  /* 0x0000000400007c36 */ /* 0x001fe20008000000 */
[----:B------:R-:W-:-:S04]  /*41840*/  ULDC UR4, c[0x0][0x248] ;  /* 0x0000920000047ab9 */ /* 0x000fc80000000800 */
[----:B------:R0:W-:Y:S02]  /*41850*/  STL [R1+0x470], R0 ;  /* 0x0004700001007387 */ /* 0x0001e40000100800 */
[----:B0-----:R-:W-:Y:S01]  /*41860*/  VIADD R0, R0, UR4 ;  /* 0x0000000400007c36 */ /* 0x001fe20008000000 */
[----:B------:R-:W-:Y:S01]  /*41870*/  ULDC UR4, c[0x0][0x248] ;  /* 0x0000920000047ab9 */ /* 0x000fe20000000800 */
[----:B--2---:R-:W-:-:S03]  /*41880*/  F2FP.SATFINITE.E4M3.F32.PACK_AB_MERGE_C R219, R214, R215, RZ ;  /* 0x000000d7d6db723e */ /* 0x004fc600048070ff */
[----:B------:R0:W-:Y:S01]  /*41890*/  STL [R1+0x474], R0 ;  /* 0x0004740001007387 */ /* 0x0001e20000100800 */
[----:B------:R-:W-:Y:S01]  /*418a0*/  F2FP.SATFINITE.E4M3.F32.PACK_AB_MERGE_C R218, R212, R213, RZ ;  /* 0x000000d5d4da723e */ /* 0x000fe200048070ff */
[----:B0-----:R-:W-:Y:S01]  /*418b0*/  VIADD R0, R0, UR4 ;  /* 0x0000000400007c36 */ /* 0x001fe20008000000 */
[----:B------:R-:W-:Y:S01]  /*418c0*/  ULDC UR4, c[0x0][0x248] ;  /* 0x0000920000047ab9 */ /* 0x000fe20000000800 */
[----:B------:R-:W-:Y:S02]  /*418d0*/  F2FP.SATFINITE.E4M3.F32.PACK_AB_MERGE_C R215, R200, R201, RZ ;  /* 0x000000c9c8d7723e */ /* 0x000fe400048070ff */
[----:B------:R-:W2:Y:S04]  /*418e0*/  LDL.LU R201, [R1+0x220] ;  /* 0x0002200001c97983 */ /* 0x000ea80000300800 */
[----:B------:R-:W2:Y:S01]  /*418f0*/  LDL.LU R200, [R1+0x224] ;  /* 0x0002240001c87983 */ /* 0x000ea20000300800 */
[----:B------:R-:W-:-:S03]  /*41900*/  F2FP.SATFINITE.E4M3.F32.PACK_AB_MERGE_C R213, R196, R198, RZ ;  /* 0x000000c6c4d5723e */ /* 0x000fc600048070ff */
[----:B------:R-:W2:Y:S04]  /*41910*/  LDL.LU R198, [R1+0x228] ;  /* 0x0002280001c67983 */ /* 0x000ea80000300800 */
[----:B------:R0:W-:Y:S04]  /*41920*/  STL [R1+0x478], R0 ;  /* 0x0004780001007387 */ /* 0x0001e80000100800 */
[----:B------:R-:W2:Y:S01]  /*41930*/  LDL.LU R196, [R1+0x22c] ;  /* 0x00022c0001c47983 */ /* 0x000ea20000300800 */
[----:B------:R-:W-:Y:S01]  /*41940*/  F2FP.SATFINITE.E4M3.F32.PACK_AB_MERGE_C R248, R220, R221, RZ ;  /* 0x000000dddcf8723e */ /* 0x000fe200048070ff */
[----:B0-----:R-:W-:Y:S01]  /*41950*/  VIADD R0, R0, UR4 ;  /* 0x0000000400007c36 */ /* 0x001fe20008000000 */
[----:B------:R-:W-:Y:S01]  /*41960*/  F2FP.SATFINITE.E4M3.F32.PACK_AB_MERGE_C R221, R216, R217, RZ ;  /* 0x000000d9d8dd723e */ /* 0x000fe200048070ff */
[----:B------:R-:W-:Y:S01]  /*41970*/  ULDC UR4, c[0x0][0x248] ;  /* 0x0000920000047ab9 */ /* 0x000fe20000000800 */
[----:B------:R-:W-:-:S02]  /*41980*/  F2FP.SATFINITE.E4M3.F32.PACK_AB_MERGE_C R217, R210, R211, RZ ;  /* 0x000000d3d2d9723e */ /* 0x000fc400048070ff */
[----:B------:R0:W-:Y:S01]  /*41990*/  STL [R1+0x47c], R0 ;  /* 0x00047c0001007387 */ /* 0x0001e20000100800 */
[----:B------:R-:W-:-:S03]  /*419a0*/  F2FP.SATFINITE.E4M3.F32.PACK_AB_MERGE_C R210, R206, R207, RZ ;  /* 0x000000cfced2723e */ /* 0x000fc600048070ff */
[----:B------:R-:W2:Y:S01]  /*419b0*/  LDL.LU R220, [R1+0x230] ;  /* 0x0002300001dc7983 */ /* 0x000ea20000300800 */
[----:B------:R-:W-:Y:S01]  /*419c0*/  F2FP.SATFINITE.E4M3.F32.PACK_AB_MERGE_C R211, R208, R209, RZ ;  /* 0x000000d1d0d3723e */ /* 0x000fe200048070ff */
[----:B0-----:R-:W-:Y:S01]  /*419d0*/  VIADD R0, R0, UR4 ;  /* 0x0000000400007c36 */ /* 0x001fe20008000000 */
[----:B------:R-:W-:Y:S01]  /*419e0*/  ULDC UR4, c[0x0][0x248] ;  /* 0x0000920000047ab9 */ /* 0x000fe20000000800 */
[----:B---3--:R-:W-:Y:S02]  /*419f0*/  F2FP.SATFINITE.E4M3.F32.PACK_AB_MERGE_C R209, R204, R205, RZ ;  /* 0x000000cdccd1723e */ /* 0x008fe400048070ff */
[----:B------:R-:W-:Y:S02]  /*41a00*/  F2FP.SATFINITE.E4M3.F32.PACK_AB_MERGE_C R207, R197, R199, RZ ;  /* 0x000000c7c5cf723e */ /* 0x000fe400048070ff */
[----:B------:R-:W3:Y:S04]  /*41a10*/  LDL.LU R199, [R1+0x234] ;  /* 0x0002340001c77983 */ /* 0x000ee80000300800 */
[----:B------:R-:W3:Y:S04]  /*41a20*/  LDL.LU R216, [R1+0x238] ;  /* 0x0002380001d87983 */ /* 0x000ee80000300800 */
[----:B------:R0:W-:Y:S04]  /*41a30*/  STL [R1+0x200], R0 ;  /* 0x0002000001007387 */ /* 0x0001e80000100800 */
[----:B------:R-:W3:Y:S04]  /*41a40*/  LDL.LU R197, [R1+0x23c] ;  /* 0x00023c0001c57983 */ /* 0x000ee80000300800 */
[----:B------:R-:W3:Y:S01]  /*41a50*/  LDL.LU R140, [R1+0x240] ;  /* 0x00024000018c7983 */ /* 0x000ee20000300800 */
[----:B0-----:R-:W-:Y:S01]  /*41a60*/  VIADD R0, R0, UR4 ;  /* 0x0000000400007c36 */ /* 0x001fe20008000000 */
[----:B------:R-:W-:Y:S01]  /*41a70*/  ULDC UR4, c[0x0][0x248] ;  /* 0x0000920000047ab9 */ /* 0x000fe20000000800 */
[----:B----4-:R-:W-:-:S02]  /*41a80*/  F2FP.SATFINITE.E4M3.F32.PACK_AB_MERGE_C R205, R202, R203, RZ ;  /* 0x000000cbcacd723e */ /* 0x010fc400048070ff */
[----:B------:R-:W-:Y:S02]  /*41a90*/  F2FP.SATFINITE.E4M3.F32.PACK_AB_MERGE_C R203, R194, R195, RZ ;  /* 0x000000c3c2cb723e */ /* 0x000fe400048070ff */
        /* <DEDUP_REMOVED lines=15> */
[----:B------:R-:W4:Y:S01]  /*41b90*/  LDL.LU R239, [R1+0x274] ;  /* 0x0002740001ef7983 */ /* 0x000f220000300800 */
[----:B--2---:R-:W-:-:S03]  /*41ba0*/  F2FP.SATFINITE.E4M3.F32.PACK_AB_MERGE_C R202, R200, R201, RZ ;  /* 0x000000c9c8ca723e */ /* 0x004fc600048070ff */
[----:B------:R-:W2:Y:S04]  /*41bb0*/  LDL.LU R238, [R1+0x278] ;  /* 0x0002780001ee7983 */ /* 0x000ea80000300800 */
[----:B------:R0:W-:Y:S01]  /*41bc0*/  STL [R1+0x208], R0 ;  /* 0x0002080001007387 */ /* 0x0001e20000100800 */
[----:B------:R-:W-:-:S03]  /*41bd0*/  F2FP.SATFINITE.E4M3.F32.PACK_AB_MERGE_C R201, R196, R198, RZ ;  /* 0x000000c6c4c9723e */ /* 0x000fc600048070ff */
        /* <DEDUP_REMOVED lines=8> */
[----:B------:R-:W2:Y:S01]  /*41c60*/  LDL.LU R222, [R1+0x294] ;  /* 0x0002940001de7983 */ /* 0x000ea20000300800 */
[----:B---3--:R-:W-:-:S03]  /*41c70*/  F2FP.SATFINITE.E4M3.F32.PACK_AB_MERGE_C R199, R199, R220, RZ ;  /* 0x000000dcc7c7723e */ /* 0x008fc600048070ff */
[----:B------:R-:W3:Y:S04]  /*41c80*/  LDL.LU R220, [R1+0x298] ;  /* 0x0002980001dc7983 */ /* 0x000ee80000300800 */
[----:B------:R0:W-:Y:S01]  /*41c90*/  STL [R1+0x20c], R0 ;  /* 0x00020c0001007387 */ /* 0x0001e20000100800 */
[----:B------:R-:W-:-:S03]  /*41ca0*/  F2FP.SATFINITE.E4M3.F32.PACK_AB_MERGE_C R197, R197, R216, RZ ;  /* 0x000000d8c5c5723e */ /* 0x000fc600048070ff */
[----:B------:R-:W3:Y:S01]  /*41cb0*/  LDL.LU R216, [R1+0x29c] ;  /* 0x00029c0001d87983 */ /* 0x000ee20000300800 */
[----:B0-----:R-:W-:Y:S01]  /*41cc0*/  VIADD R0, R0, UR4 ;  /* 0x0000000400007c36 */ /* 0x001fe20008000000 */
[----:B------:R-:W-:-:S04]  /*41cd0*/  ULDC UR4, c[0x0][0x248] ;  /* 0x0000920000047ab9 */ /* 0x000fc80000000800 */
[----:B------:R0:W-:Y:S02]  /*41ce0*/  STL [R1+0x210], R0 ;  /* 0x0002100001007387 */ /* 0x0001e40000100800 */
[----:B0-----:R-:W-:Y:S01]  /*41cf0*/  VIADD R0, R0, UR4 ;  /* 0x0000000400007c36 */ /* 0x001fe20008000000 */
[----:B------:R-:W-:-:S04]  /*41d00*/  ULDC UR4, c[0x0][0x248] ;  /* 0x0000920000047ab9 */ /* 0x000fc80000000800 */
[----:B------:R0:W-:Y:S02]  /*41d10*/  STL [R1+0x214], R0 ;  /* 0x0002140001007387 */ /* 0x0001e40000100800 */
[----:B0-----:R-:W-:Y:S01]  /*41d20*/  VIADD R0, R0, UR4 ;  /* 0x0000000400007c36 */ /* 0x001fe20008000000 */
[----:B------:R-:W-:Y:S01]  /*41d30*/  ULDC UR4, c[0x0][0x248] ;  /* 0x0000920000047ab9 */ /* 0x000fe20000000800 */
[----:B----4-:R-:W-:Y:S02]  /*41d40*/  F2FP.SATFINITE.E4M3.F32.PACK_AB_MERGE_C R189, R212, R214, RZ ;  /* 0x000000d6d4bd723e */ /* 0x010fe400048070ff */
        /* <DEDUP_REMOVED lines=8> */
[----:B------:R0:W-:Y:S01]  /*41dd0*/  STL [R1+0x21c], R0 ;  /* 0x00021c0001007387 */ /* 0x0001e20000100800 */
[----:B--2---:R-:W-:-:S03]  /*41de0*/  F2FP.SATFINITE.E4M3.F32.PACK_AB_MERGE_C R183, R200, R204, RZ ;  /* 0x000000ccc8b7723e */ /* 0x004fc600048070ff */
[----:B------:R-:W2:Y:S01]  /*41df0*/  LDL.LU R204, [R1+0x2b0] ;  /* 0x0002b00001cc7983 */ /* 0x000ea20000300800 */
[----:B0-----:R-:W-:Y:S01]  /*41e00*/  VIADD R0, R0, UR4 ;  /* 0x0000000400007c36 */ /* 0x001fe20008000000 */
[----:B------:R-:W-:Y:S02]  /*41e10*/  ULDC UR4, c[0x0][0x248] ;  /* 0x0000920000047ab9 */ /* 0x000fe40000000800 */
[----:B------:R-:W2:Y:S01]  /*41e20*/  LDL.LU R200, [R1+0x2b4] ;  /* 0x0002b40001c87983 */ /* 0x000ea20000300800 */
[----:B------:R-:W-:-:S03]  /*41e30*/  F2FP.SATFINITE.E4M3.F32.PACK_AB_MERGE_C R182, R196, R198, RZ ;  /* 0x000000c6c4b6723e */ /* 0x000fc600048070ff */
[----:B------:R-:W2:Y:S04]  /*41e40*/  LDL.LU R198, [R1+0x2b8] ;  /* 0x0002b80001c67983 */ /* 0x000ea80000300800 */
[----:B------:R0:W-:Y:S04]  /*41e50*/  STL [R1+0x220], R0 ;  /* 0x0002200001007387 */ /* 0x0001e80000100800 */
[----:B------:R-:W2:Y:S01]  /*41e60*/  LDL.LU R196, [R1+0x2bc] ;  /* 0x0002bc0001c47983 */ /* 0x000ea20000300800 */
[----:B------:R-:W-:-:S03]  /*41e70*/  F2FP.SATFINITE.E4M3.F32.PACK_AB_MERGE_C R195, R195, R140, RZ ;  /* 0x0000008cc3c3723e */ /* 0x000fc600048070ff */
[----:B------:R-:W2:Y:S01]  /*41e80*/  LDL.LU R143, [R1+0x2c0] ;  /* 0x0002c000018f7983 */ /* 0x000ea20000300800 */
[----:B0-----:R-:W-:Y:S01]  /*41e90*/  VIADD R0, R0, UR4 ;  /* 0x0000000400007c36 */ /* 0x001fe20008000000 */
[----:B------:R-:W-:Y:S02]  /*41ea0*/  F2FP.SATFINITE.E4M3.F32.PACK_AB_MERGE_C R194, R194, R139, RZ ;  /* 0x0000008bc2c2723e */ /* 0x000fe400048070ff */
[----:B------:R-:W2:Y:S01]  /*41eb0*/  LDL.LU R141, [R1+0x2c4] ;  /* 0x0002c400018d7983 */ /* 0x000ea20000300800 */
[----:B------:R-:W-:Y:S01]  /*41ec0*/  F2FP.SATFINITE.E4M3.F32.PACK_AB_MERGE_C R193, R137, R138, RZ ;  /* 0x0000008a89c1723e */ /* 0x000fe200048070ff */
[----:B------:R-:W-:Y:S02]  /*41ed0*/  ULDC UR4, c[0x0][0x248] ;  /* 0x0000920000047ab9 */ /* 0x000fe40000000800 */
[----:B------:R-:W2:Y:S01]  /*41ee0*/  LDL.LU R140, [R1+0x2c8] ;  /* 0x0002c800018c7983 */ /* 0x000ea20000300800 */
[----:B------:R-:W-:-:S03]  /*41ef0*/  F2FP.SATFINITE.E4M3.F32.PACK_AB_MERGE_C R191, R243, R244, RZ ;  /* 0x000000f4f3bf723e */ /* 0x000fc600048070ff */
[----:B------:R0:W-:Y:S04]  /*41f00*/  STL [R1+0x224], R0 ;  /* 0x0002240001007387 */ /* 0x0001e80000100800 */
[----:B------:R-:W2:Y:S01]  /*41f10*/  LDL.LU R139, [R1+0x2cc] ;  /* 0x0002cc00018b7983 */ /* 0x000ea20000300800 */
[----:B------:R-:W-:-:S03]  /*41f20*/  F2FP.SATFINITE.E4M3.F32.PACK_AB_MERGE_C R181, R222, R224, RZ ;  /* 0x000000e0deb5723e */ /* 0x000fc600048070ff */
[----:B------:R-:W2:Y:S04]  /*41f30*/  LDL.LU R138, [R1+0x2d0] ;  /* 0x0002d000018a7983 */ /* 0x000ea80000300800 */
[----:B------:R-:W2:Y:S01]  /*41f40*/  LDL.LU R137, [R1+0x2d4] ;  /* 0x0002d40001897983 */ /* 0x000ea20000300800 */
[----:B---3--:R-:W-:-:S03]  /*41f50*/  F2FP.SATFINITE.E4M3.F32.PACK_AB_MERGE_C R180, R216, R220, RZ ;  /* 0x000000dcd8b4723e */ /* 0x008fc600048070ff */
[----:B------:R-:W3:Y:S04]  /*41f60*/  LDL.LU R244, [R1+0x2d8] ;  /* 0x0002d80001f47983 */ /* 0x000ee80000300800 */
[----:B------:R-:W3:Y:S04]  /*41f70*/  LDL.LU R243, [R1+0x2dc] ;  /* 0x0002dc0001f37983 */ /* 0x000ee80000300800 */
[----:B------:R-:W3:Y:S04]  /*41f80*/  LDL.LU R224, [R1+0x2e0] ;  /* 0x0002e00001e07983 */ /* 0x000ee80000300800 */
[----:B------:R-:W3:Y:S01]  /*41f90*/  LDL.LU R222, [R1+0x2e4] ;  /* 0x0002e40001de7983 */ /* 0x000ee20000300800 */
[----:B0-----:R-:W-:Y:S01]  /*41fa0*/  VIADD R0, R0, UR4 ;  /* 0x0000000400007c36 */ /* 0x001fe20008000000 */
[----:B------:R-:W-:Y:S01]  /*41fb0*/  F2FP.SATFINITE.E4M3.F32.PACK_AB_MERGE_C R185, R239, R242, RZ ;  /* 0x000000f2efb9723e */ /* 0x000fe200048070ff */
[----:B------:R-:W-:Y:S01]  /*41fc0*/  ULDC UR4, c[0x0][0x248] ;  /* 0x0000920000047ab9 */ /* 0x000fe20000000800 */
[----:B------:R-:W3:Y:S04]  /*41fd0*/  LDL.LU R220, [R1+0x2e8] ;  /* 0x0002e80001dc7983 */ /* 0x000ee80000300800 */
[----:B------:R-:W3:Y:S01]  /*41fe0*/  LDL.LU R216, [R1+0x2ec] ;  /* 0x0002ec0001d87983 */ /* 0x000ee20000300800 */
[----:B------:R-:W-:-:S03]  /*41ff0*/  F2FP.SATFINITE.E4M3.F32.PACK_AB_MERGE_C R184, R237, R238, RZ ;  /* 0x000000eeedb8723e */ /* 0x000fc600048070ff */
[----:B------:R-:W3:Y:S04]  /*42000*/  LDL.LU R242, [R1+0x2f0] ;  /* 0x0002f00001f27983 */ /* 0x000ee80000300800 */
[----:B------:R-:W3:Y:S04]  /*42010*/  LDL.LU R239, [R1+0x2f4] ;  /* 0x0002f40001ef7983 */ /* 0x000ee80000300800 */
[----:B------:R-:W3:Y:S04]  /*42020*/  LDL.LU R238, [R1+0x2f8] ;  /* 0x0002f80001ee7983 */ /* 0x000ee80000300800 */
[----:B------:R0:W-:Y:S04]  /*42030*/  STL [R1+0x228], R0 ;  /* 0x0002280001007387 */ /* 0x0001e80000100800 */
[----:B------:R-:W3:Y:S01]  /*42040*/  LDL.LU R237, [R1+0x2fc] ;  /* 0x0002fc0001ed7983 */ /* 0x000ee20000300800 */
[----:B0-----:R-:W-:Y:S01]  /*42050*/  VIADD R0, R0, UR4 ;  /* 0x0000000400007c36 */ /* 0x001fe20008000000 */
[----:B------:R-:W-:Y:S01]  /*42060*/  ULDC UR4, c[0x0][0x248] ;  /* 0x0000920000047ab9 */ /* 0x000fe20000000800 */
[----:B----4-:R-:W-:-:S02]  /*42070*/  F2FP.SATFINITE.E4M3.F32.PACK_AB_MERGE_C R179, R212, R214, RZ ;  /* 0x000000d6d4b3723e */ /* 0x010fc400048070ff */
[----:B------:R-:W4:Y:S04]  /*42080*/  LDL.LU R214, [R1+0x300] ;  /* 0x0003000001d67983 */ /* 0x000f280000300800 */
[----:B------:R-:W4:Y:S01]  /*42090*/  LDL.LU R212, [R1+0x304] ;  /* 0x0003040001d47983 */ /* 0x000f220000300800 */
[----:B------:R-:W-:-:S03]  /*420a0*/  F2FP.SATFINITE.E4M3.F32.PACK_AB_MERGE_C R178, R206, R208, RZ ;  /* 0x000000d0ceb2723e */ /* 0x000fc600048070ff */
[----:B------:R-:W4:Y:S04]  /*420b0*/  LDL.LU R208, [R1+0x308] ;  /* 0x0003080001d07983 */ /* 0x000f280000300800 */
[----:B------:R-:W4:Y:S01]  /*420c0*/  LDL.LU R206, [R1+0x30c] ;  /* 0x00030c0001ce7983 */ /* 0x000f220000300800 */
[----:B--2---:R-:W-:-:S03]  /*420d0*/  F2FP.SATFINITE.E4M3.F32.PACK_AB_MERGE_C R177, R200, R204, RZ ;  /* 0x000000ccc8b1723e */ /* 0x004fc600048070ff */
[----:B------:R-:W2:Y:S04]  /*420e0*/  LDL.LU R204, [R1+0x310] ;  /* 0x0003100001cc7983 */ /* 0x000ea80000300800 */
[----:B------:R-:W2:Y:S01]  /*420f0*/  LDL.LU R200, [R1+0x314] ;  /* 0x0003140001c87983 */ /* 0x000ea20000300800 */
[----:B------:R-:W-:-:S03]  /*42100*/  F2FP.SATFINITE.E4M3.F32.PACK_AB_MERGE_C R176, R196, R198, RZ ;  /* 0x000000c6c4b0723e */ /* 0x000fc600048070ff */
[----:B------:R-:W2:Y:S04]  /*42110*/  LDL.LU R198, [R1+0x318] ;  /* 0x0003180001c67983 */ /* 0x000ea80000300800 */
[----:B------:R0:W-:Y:S04]  /*42120*/  STL [R1+0x22c], R0 ;  /* 0x00022c0001007387 */ /* 0x0001e80000100800 */
[----:B------:R-:W2:Y:S01]  /*42130*/  LDL.LU R196, [R1+0x31c] ;  /* 0x00031c0001c47983 */ /* 0x000ea20000300800 */
[----:B0-----:R-:W-:Y:S01]  /*42140*/  VIADD R0, R0, UR4 ;  /* 0x0000000400007c36 */ /* 0x001fe20008000000 */
[----:B------:R-:W-:-:S04]  /*42150*/  ULDC UR4, c[0x0][0x248] ;  /* 0x0000920000047ab9 */ /* 0x000fc80000000800 */
[----:B------:R0:W-:Y:S02]  /*42160*/  STL [R1+0x230], R0 ;  /* 0x0002300001007387 */ /* 0x0001e40000100800 */
[----:B0-----:R-:W-:Y:S01]  /*42170*/  VIADD R0, R0, UR4 ;  /* 0x0000000400007c36 */ /* 0x001fe20008000000 */
[----:B------:R-:W-:-:S04]  /*42180*/  ULDC UR4, c[0x0][0x248] ;  /* 0x0000920000047ab9 */ /* 0x000fc80000000800 */
[----:B------:R0:W-:Y:S01]  /*42190*/  STL [R1+0x234], R0 ;  /* 0x0002340001007387 */ /* 0x0001e20000100800 */
[----:B---3--:R-:W-:Y:S01]  /*421a0*/  F2FP.SATFINITE.E4M3.F32.PACK_AB_MERGE_C R171, R222, R224, RZ ;  /* 0x000000e0deab723e */ /* 0x008fe200048070ff */
[----:B0-----:R-:W-:Y:S02]  /*421b0*/  VIADD R0, R0, UR4 ;  /* 0x0000000400007c36 */ /* 0x001fe40008000000 */
[----:B------:R-:W3:Y:S01]  /*421c0*/  LDL.LU R224, [R1+0x320] ;  /* 0x0003200001e07983 */ /* 0x000ee20000300800 */
[----:B------:R-:W-:-:S03]  /*421d0*/  ULDC UR4, c[0x0][0x248] ;  /* 0x0000920000047ab9 */ /* 0x000fc60000000800 */
[----:B------:R-:W3:Y:S01]  /*421e0*/  LDL.LU R222, [R1+0x324] ;  /* 0x0003240001de7983 */ /* 0x000ee20000300800 */
[----:B------:R-:W-:-:S03]  /*421f0*/  F2FP.SATFINITE.E4M3.F32.PACK_AB_MERGE_C R170, R216, R220, RZ ;  /* 0x000000dcd8aa723e */ /* 0x000fc600048070ff */
[----:B------:R-:W3:Y:S04]  /*42200*/  LDL.LU R220, [R1+0x328] ;  /* 0x0003280001dc7983 */ /* 0x000ee80000300800 */
[----:B------:R0:W-:Y:S04]  /*42210*/  STL [R1+0x238], R0 ;  /* 0x0002380001007387 */ /* 0x0001e80000100800 */
[----:B------:R-:W3:Y:S01]  /*42220*/  LDL.LU R216, [R1+0x32c] ;  /* 0x00032c0001d87983 */ /* 0x000ee20000300800 */
[----:B0-----:R-:W-:Y:S01]  /*42230*/  VIADD R0, R0, UR4 ;  /* 0x0000000400007c36 */ /* 0x001fe20008000000 */
[----:B------:R-:W-:-:S04]  /*42240*/  ULDC UR4, c[0x0][0x248] ;  /* 0x0000920000047ab9 */ /* 0x000fc80000000800 */
[----:B------:R0:W-:Y:S02]  /*42250*/  STL [R1+0x23c], R0 ;  /* 0x00023c0001007387 */ /* 0x0001e40000100800 */
[----:B0-----:R-:W-:Y:S01]  /*42260*/  VIADD R0, R0, UR4 ;  /* 0x0000000400007c36 */ /* 0x001fe20008000000 */
[----:B------:R-:W-:Y:S01]  /*42270*/  ULDC UR4, c[0x0][0x248] ;  /* 0x0000920000047ab9 */ /* 0x000fe20000000800 */
[----:B------:R-:W-:Y:S02]  /*42280*/  F2FP.SATFINITE.E4M3.F32.PACK_AB_MERGE_C R175, R141, R143, RZ ;  /* 0x0000008f8daf723e */ /* 0x000fe400048070ff */
[----:B------:R-:W-:Y:S02]  /*42290*/  F2FP.SATFINITE.E4M3.F32.PACK_AB_MERGE_C R174, R139, R140, RZ ;  /* 0x0000008c8bae723e */ /* 0x000fe400048070ff */
[----:B------:R-:W-:Y:S02]  /*422a0*/  F2FP.SATFINITE.E4M3.F32.PACK_AB_MERGE_C R173, R137, R138, RZ ;  /* 0x0000008a89ad723e */ /* 0x000fe400048070ff */
[----:B------:R-:W-:-:S02]  /*422b0*/  F2FP.SATFINITE.E4M3.F32.PACK_AB_MERGE_C R172, R243, R244, RZ ;  /* 0x000000f4f3ac723e */ /* 0x000fc400048070ff */
[----:B----4-:R-:W-:Y:S02]  /*422c0*/  F2FP.SATFINITE.E4M3.F32.PACK_AB_MERGE_C R167, R212, R214, RZ ;  /* 0x000000d6d4a7723e */ /* 0x010fe400048070ff */
[----:B------:R-:W4:Y:S04]  /*422d0*/  LDL.LU R214, [R1+0x330] ;  /* 0x0003300001d67983 */ /* 0x000f280000300800 */
[----:B------:R-:W4:Y:S01]  /*422e0*/  LDL.LU R212, [R1+0x334] ;  /* 0x0003340001d47983 */ /* 0x000f220000300800 */
[----:B------:R-:W-:-:S03]  /*422f0*/  F2FP.SATFINITE.E4M3.F32.PACK_AB_MERGE_C R166, R206, R208, RZ ;  /* 0x000000d0cea6723e */ /* 0x000fc600048070ff */
[----:B------:R-:W4:Y:S04]  /*42300*/  LDL.LU R208, [R1+0x338] ;  /* 0x0003380001d07983 */ /* 0x000f280000300800 */
[----:B------:R0:W-:Y:S04]  /*42310*/  STL [R1+0x240], R0 ;  /* 0x0002400001007387 */ /* 0x0001e80000100800 */
[----:B------:R-:W4:Y:S04]  /*42320*/  LDL.LU R206, [R1+0x33c] ;  /* 0x00033c0001ce7983 */ /* 0x000f280000300800 */
[----:B------:R-:W4:Y:S01]  /*42330*/  LDL.LU R143, [R1+0x340] ;  /* 0x00034000018f7983 */ /* 0x000f220000300800 */
[----:B0-----:R-:W-:Y:S01]  /*42340*/  VIADD R0, R0, UR4 ;  /* 0x0000000400007c36 */ /* 0x001fe20008000000 */
[----:B------:R-:W-:-:S02]  /*42350*/  ULDC UR4, c[0x0][0x248] ;  /* 0x0000920000047ab9 */ /* 0x000fc40000000800 */
[----:B------:R-:W4:Y:S04]  /*42360*/  LDL.LU R141, [R1+0x344] ;  /* 0x00034400018d7983 */ /* 0x000f280000300800 */
[----:B------:R-:W4:Y:S04]  /*42370*/  LDL.LU R140, [R1+0x348] ;  /* 0x00034800018c7983 */ /* 0x000f280000300800 */
[----:B------:R0:W-:Y:S04]  /*42380*/  STL [R1+0x244], R0 ;  /* 0x0002440001007387 */ /* 0x0001e80000100800 */
[----:B------:R-:W4:Y:S01]  /*42390*/  LDL.LU R139, [R1+0x34c] ;  /* 0x00034c00018b7983 */ /* 0x000f220000300800 */
[----:B--2---:R-:W-:-:S03]  /*423a0*/  F2FP.SATFINITE.E4M3.F32.PACK_AB_MERGE_C R165, R200, R204, RZ ;  /* 0x000000ccc8a5723e */ /* 0x004fc600048070ff */
[----:B------:R-:W2:Y:S04]  /*423b0*/  LDL.LU R138, [R1+0x350] ;  /* 0x00035000018a7983 */ /* 0x000ea80000300800 */
[----:B------:R-:W2:Y:S04]  /*423c0*/  LDL.LU R137, [R1+0x354] ;  /* 0x0003540001897983 */ /* 0x000ea80000300800 */
[----:B------:R-:W2:Y:S01]  /*423d0*/  LDL.LU R244, [R1+0x358] ;  /* 0x0003580001f47983 */ /* 0x000ea20000300800 */
[----:B------:R-:W-:-:S03]  /*423e0*/  F2FP.SATFINITE.E4M3.F32.PACK_AB_MERGE_C R164, R196, R198, RZ ;  /* 0x000000c6c4a4723e */ /* 0x000fc600048070ff */
[----:B------:R-:W2:Y:S04]  /*423f0*/  LDL.LU R243, [R1+0x35c] ;  /* 0x00035c0001f37983 */ /* 0x000ea80000300800 */
[----:B------:R-:W2:Y:S04]  /*42400*/  LDL.LU R204, [R1+0x360] ;  /* 0x0003600001cc7983 */ /* 0x000ea80000300800 */
[----:B------:R-:W2:Y:S04]  /*42410*/  LDL.LU R200, [R1+0x364] ;  /* 0x0003640001c87983 */ /* 0x000ea80000300800 */
[----:B------:R-:W2:Y:S04]  /*42420*/  LDL.LU R198, [R1+0x368] ;  /* 0x0003680001c67983 */ /* 0x000ea80000300800 */
[----:B------:R-:W2:Y:S01]  /*42430*/  LDL.LU R196, [R1+0x36c] ;  /* 0x00036c0001c47983 */ /* 0x000ea20000300800 */
[----:B0-----:R-:W-:Y:S01]  /*42440*/  VIADD R0, R0, UR4 ;  /* 0x0000000400007c36 */ /* 0x001fe20008000000 */
[----:B------:R-:W-:Y:S01]  /*42450*/  F2FP.SATFINITE.E4M3.F32.PACK_AB_MERGE_C R169, R239, R242, RZ ;  /* 0x000000f2efa9723e */ /* 0x000fe200048070ff */
[----:B------:R-:W-:Y:S01]  /*42460*/  ULDC UR4, c[0x0][0x248] ;  /* 0x0000920000047ab9 */ /* 0x000fe20000000800 */
[----:B------:R-:W2:Y:S01]  /*42470*/  LDL.LU R242, [R1+0x370] ;  /* 0x0003700001f27983 */ /* 0x000ea20000300800 */
[----:B------:R-:W-:-:S03]  /*42480*/  F2FP.SATFINITE.E4M3.F32.PACK_AB_MERGE_C R168, R237, R238, RZ ;  /* 0x000000eeeda8723e */ /* 0x000fc600048070ff */
[----:B------:R-:W2:Y:S04]  /*42490*/  LDL.LU R239, [R1+0x374] ;  /* 0x0003740001ef7983 */ /* 0x000ea80000300800 */
[----:B------:R-:W2:Y:S04]  /*424a0*/  LDL.LU R238, [R1+0x378] ;  /* 0x0003780001ee7983 */ /* 0x000ea80000300800 */
[----:B------:R0:W-:Y:S01]  /*424b0*/  STL [R1+0x248], R0 ;  /* 0x0002480001007387 */ /* 0x0001e20000100800 */
[----:B---3--:R-:W-:-:S03]  /*424c0*/  F2FP.SATFINITE.E4M3.F32.PACK_AB_MERGE_C R163, R222, R224, RZ ;  /* 0x000000e0dea3723e */ /* 0x008fc600048070ff */
[----:B------:R-:W3:Y:S04]  /*424d0*/  LDL.LU R237, [R1+0x37c] ;  /* 0x00037c0001ed7983 */ /* 0x000ee80000300800 */
[----:B------:R-:W3:Y:S01]  /*424e0*/  LDL.LU R224, [R1+0x380] ;  /* 0x0003800001e07983 */ /* 0x000ee20000300800 */
[----:B0-----:R-:W-:Y:S01]  /*424f0*/  VIADD R0, R0, UR4 ;  /* 0x0000000400007c36 */ /* 0x001fe20008000000 */
[----:B------:R-:W-:Y:S02]  /*42500*/  ULDC UR4, c[0x0][0x248] ;  /* 0x0000920000047ab9 */ /* 0x000fe40000000800 */
[----:B------:R-:W3:Y:S01]  /*42510*/  LDL.LU R222, [R1+0x384] ;  /* 0x0003840001de7983 */ /* 0x000ee20000300800 */
[----:B------:R-:W-:-:S03]  /*42520*/  F2FP.SATFINITE.E4M3.F32.PACK_AB_MERGE_C R162, R216, R220, RZ ;  /* 0x000000dcd8a2723e */ /* 0x000fc600048070ff */
[----:B------:R-:W3:Y:S04]  /*42530*/  LDL.LU R220, [R1+0x388] ;  /* 0x0003880001dc7983 */ /* 0x000ee80000300800 */
[----:B------:R-:W3:Y:S01]  /*42540*/  LDL.LU R216, [R1+0x38c] ;  /* 0x00038c0001d87983 */ /* 0x000ee20000300800 */
[----:B----4-:R-:W-:-:S03]  /*42550*/  F2FP.SATFINITE.E4M3.F32.PACK_AB_MERGE_C R161, R212, R214, RZ ;  /* 0x000000d6d4a1723e */ /* 0x010fc600048070ff */
        /* <DEDUP_REMOVED lines=10> */
[----:B------:R-:W-:-:S04]  /*42600*/  ULDC UR4, c[0x0][0x248] ;  /* 0x0000920000047ab9 */ /* 0x000fc80000000800 */
[----:B------:R0:W-:Y:S01]  /*42610*/  STL [R1+0x254], R0 ;  /* 0x0002540001007387 */ /* 0x0001e20000100800 */
[----:B--2---:R-:W-:Y:S01]  /*42620*/  F2FP.SATFINITE.E4M3.F32.PACK_AB_MERGE_C R155, R200, R204, RZ ;  /* 0x000000ccc89b723e */ /* 0x004fe200048070ff */
[----:B0-----:R-:W-:Y:S02]  /*42630*/  VIADD R0, R0, UR4 ;  /* 0x0000000400007c36 */ /* 0x001fe40008000000 */
[----:B------:R-:W2:Y:S01]  /*42640*/  LDL.LU R204, [R1+0x3a0] ;  /* 0x0003a00001cc7983 */ /* 0x000ea20000300800 */
[----:B------:R-:W-:-:S03]  /*42650*/  ULDC UR4, c[0x0][0x248] ;  /* 0x0000920000047ab9 */ /* 0x000fc60000000800 */
[----:B------:R-:W2:Y:S01]  /*42660*/  LDL.LU R200, [R1+0x3a4] ;  /* 0x0003a40001c87983 */ /* 0x000ea20000300800 */
[----:B------:R-:W-:-:S03]  /*42670*/  F2FP.SATFINITE.E4M3.F32.PACK_AB_MERGE_C R154, R196, R198, RZ ;  /* 0x000000c6c49a723e */ /* 0x000fc600048070ff */
[----:B------:R-:W2:Y:S04]  /*42680*/  LDL.LU R198, [R1+0x3a8] ;  /* 0x0003a80001c67983 */ /* 0x000ea80000300800 */
[----:B------:R0:W-:Y:S04]  /*42690*/  STL [R1+0x258], R0 ;  /* 0x0002580001007387 */ /* 0x0001e80000100800 */
[----:B------:R-:W2:Y:S01]  /*426a0*/  LDL.LU R196, [R1+0x3ac] ;  /* 0x0003ac0001c47983 */ /* 0x000ea20000300800 */
[----:B0-----:R-:W-:Y:S01]  /*426b0*/  VIADD R0, R0, UR4 ;  /* 0x0000000400007c36 */ /* 0x001fe20008000000 */
[----:B------:R-:W-:-:S04]  /*426c0*/  ULDC UR4, c[0x0][0x248] ;  /* 0x0000920000047ab9 */ /* 0x000fc80000000800 */
[----:B------:R0:W-:Y:S01]  /*426d0*/  STL [R1+0x25c], R0 ;  /* 0x00025c0001007387 */ /* 0x0001e20000100800 */
[----:B---3--:R-:W-:-:S03]  /*426e0*/  F2FP.SATFINITE.E4M3.F32.PACK_AB_MERGE_C R23, R222, R224, RZ ;  /* 0x000000e0de17723e */ /* 0x008fc600048070ff */
[----:B------:R-:W3:Y:S01]  /*426f0*/  LDL.LU R224, [R1+0x3b0] ;  /* 0x0003b00001e07983 */ /* 0x000ee20000300800 */
[----:B0-----:R-:W-:Y:S01]  /*42700*/  VIADD R0, R0, UR4 ;  /* 0x0000000400007c36 */ /* 0x001fe20008000000 */
[----:B------:R-:W-:Y:S02]  /*42710*/  ULDC UR4, c[0x0][0x248] ;  /* 0x0000920000047ab9 */ /* 0x000fe40000000800 */
[----:B------:R-:W3:Y:S01]  /*42720*/  LDL.LU R222, [R1+0x3b4] ;  /* 0x0003b40001de7983 */ /* 0x000ee20000300800 */
[----:B------:R-:W-:-:S03]  /*42730*/  F2FP.SATFINITE.E4M3.F32.PACK_AB_MERGE_C R22, R216, R220, RZ ;  /* 0x000000dcd816723e */ /* 0x000fc600048070ff */
[----:B------:R-:W3:Y:S01]  /*42740*/  LDL.LU R220, [R1+0x3b8] ;  /* 0x0003b80001dc7983 */ /* 0x000ee20000300800 */
[----:B------:R-:W-:-:S03]  /*42750*/  F2FP.SATFINITE.E4M3.F32.PACK_AB_MERGE_C R159, R141, R143, RZ ;  /* 0x0000008f8d9f723e */ /* 0x000fc600048070ff */
[----:B------:R0:W-:Y:S04]  /*42760*/  STL [R1+0x260], R0 ;  /* 0x0002600001007387 */ /* 0x0001e80000100800 */
[----:B------:R-:W3:Y:S04]  /*42770*/  LDL.LU R216, [R1+0x3bc] ;  /* 0x0003bc0001d87983 */ /* 0x000ee80000300800 */
[----:B------:R-:W3:Y:S01]  /*42780*/  LDL.LU R143, [R1+0x3c0] ;  /* 0x0003c000018f7983 */ /* 0x000ee20000300800 */
[----:B0-----:R-:W-:Y:S01]  /*42790*/  VIADD R0, R0, UR4 ;  /* 0x0000000400007c36 */ /* 0x001fe20008000000 */
[----:B------:R-:W-:-:S02]  /*427a0*/  F2FP.SATFINITE.E4M3.F32.PACK_AB_MERGE_C R158, R139, R140, RZ ;  /* 0x0000008c8b9e723e */ /* 0x000fc400048070ff */
[----:B------:R-:W3:Y:S01]  /*427b0*/  LDL.LU R141, [R1+0x3c4] ;  /* 0x0003c400018d7983 */ /* 0x000ee20000300800 */
[----:B------:R-:W-:Y:S01]  /*427c0*/  F2FP.SATFINITE.E4M3.F32.PACK_AB_MERGE_C R157, R137, R138, RZ ;  /* 0x0000008a899d723e */ /* 0x000fe200048070ff */
[----:B------:R-:W-:Y:S01]  /*427d0*/  ULDC UR4, c[0x0][0x248] ;  /* 0x0000920000047ab9 */ /* 0x000fe20000000800 */
[----:B------:R-:W-:Y:S02]  /*427e0*/  F2FP.SATFINITE.E4M3.F32.PACK_AB_MERGE_C R156, R243, R244, RZ ;  /* 0x000000f4f39c723e */ /* 0x000fe400048070ff */
[----:B------:R-:W-:Y:S02]  /*427f0*/  F2FP.SATFINITE.E4M3.F32.PACK_AB_MERGE_C R153, R239, R242, RZ ;  /* 0x000000f2ef99723e */ /* 0x000fe400048070ff */
[----:B------:R-:W-:Y:S02]  /*42800*/  F2FP.SATFINITE.E4M3.F32.PACK_AB_MERGE_C R152, R237, R238, RZ ;  /* 0x000000eeed98723e */ /* 0x000fe400048070ff */
[----:B----4-:R-:W-:Y:S02]  /*42810*/  F2FP.SATFINITE.E4M3.F32.PACK_AB_MERGE_C R21, R212, R214, RZ ;  /* 0x000000d6d415723e */ /* 0x010fe400048070ff */
[----:B------:R-:W4:Y:S04]  /*42820*/  LDL.LU R214, [R1+0x3c8] ;  /* 0x0003c80001d67983 */ /* 0x000f280000300800 */
[----:B------:R0:W-:Y:S04]  /*42830*/  STL [R1+0x264], R0 ;  /* 0x0002640001007387 */ /* 0x0001e80000100800 */
[----:B------:R-:W4:Y:S04]  /*42840*/  LDL.LU R212, [R1+0x3cc] ;  /* 0x0003cc0001d47983 */ /* 0x000f280000300800 */
[----:B------:R-:W4:Y:S04]  /*42850*/  LDL.LU R140, [R1+0x3d0] ;  /* 0x0003d000018c7983 */ /* 0x000f280000300800 */
[----:B------:R-:W4:Y:S04]  /*42860*/  LDL.LU R139, [R1+0x3d4] ;  /* 0x0003d400018b7983 */ /* 0x000f280000300800 */
[----:B------:R-:W4:Y:S01]  /*42870*/  LDL.LU R138, [R1+0x3d8] ;  /* 0x0003d800018a7983 */ /* 0x000f220000300800 */
[----:B------:R-:W-:-:S03]  /*42880*/  F2FP.SATFINITE.E4M3.F32.PACK_AB_MERGE_C R20, R206, R208, RZ ;  /* 0x000000d0ce14723e */ /* 0x000fc600048070ff */
[----:B------:R-:W4:Y:S01]  /*42890*/  LDL.LU R137, [R1+0x3dc] ;  /* 0x0003dc0001897983 */ /* 0x000f220000300800 */
[----:B0-----:R-:W-:Y:S01]  /*428a0*/  VIADD R0, R0, UR4 ;  /* 0x0000000400007c36 */ /* 0x001fe20008000000 */
[----:B------:R-:W-:Y:S02]  /*428b0*/  ULDC UR4, c[0x0][0x248] ;  /* 0x0000920000047ab9 */ /* 0x000fe40000000800 */
[----:B------:R-:W4:Y:S04]  /*428c0*/  LDL.LU R244, [R1+0x3e0] ;  /* 0x0003e00001f47983 */ /* 0x000f280000300800 */
[----:B------:R-:W4:Y:S04]  /*428d0*/  LDL.LU R243, [R1+0x3e4] ;  /* 0x0003e40001f37983 */ /* 0x000f280000300800 */
[----:B------:R-:W4:Y:S04]  /*428e0*/  LDL.LU R208, [R1+0x3e8] ;  /* 0x0003e80001d07983 */ /* 0x000f280000300800 */
[----:B------:R-:W4:Y:S04]  /*428f0*/  LDL.LU R206, [R1+0x3ec] ;  /* 0x0003ec0001ce7983 */ /* 0x000f280000300800 */
[----:B------:R-:W4:Y:S04]  /*42900*/  LDL.LU R242, [R1+0x3f0] ;  /* 0x0003f00001f27983 */ /* 0x000f280000300800 */
[----:B------:R-:W4:Y:S04]  /*42910*/  LDL.LU R239, [R1+0x3f4] ;  /* 0x0003f40001ef7983 */ /* 0x000f280000300800 */
[----:B------:R-:W4:Y:S04]  /*42920*/  LDL.LU R238, [R1+0x3f8] ;  /* 0x0003f80001ee7983 */ /* 0x000f280000300800 */
[----:B------:R0:W-:Y:S01]  /*42930*/  STL [R1+0x268], R0 ;  /* 0x0002680001007387 */ /* 0x0001e20000100800 */
[----:B--2---:R-:W-:-:S03]  /*42940*/  F2FP.SATFINITE.E4M3.F32.PACK_AB_MERGE_C R19, R200, R204, RZ ;  /* 0x000000ccc813723e */ /* 0x004fc600048070ff */
[----:B------:R-:W2:Y:S04]  /*42950*/  LDL.LU R237, [R1+0x3fc] ;  /* 0x0003fc0001ed7983 */ /* 0x000ea80000300800 */
[----:B------:R-:W2:Y:S04]  /*42960*/  LDL.LU R204, [R1] ;  /* 0x0000000001cc7983 */ /* 0x000ea80000300800 */
[----:B------:R-:W2:Y:S01]  /*42970*/  LDL.LU R200, [R1+0x4] ;  /* 0x0000040001c87983 */ /* 0x000ea20000300800 */
[----:B------:R-:W-:-:S03]  /*42980*/  F2FP.SATFINITE.E4M3.F32.PACK_AB_MERGE_C R18, R196, R198, RZ ;  /* 0x000000c6c412723e */ /* 0x000fc600048070ff */
[----:B------:R-:W2:Y:S04]  /*42990*/  LDL.LU R198, [R1+0x8] ;  /* 0x0000080001c67983 */ /* 0x000ea80000300800 */
[----:B------:R-:W2:Y:S01]  /*429a0*/  LDL.LU R196, [R1+0xc] ;  /* 0x00000c0001c47983 */ /* 0x000ea20000300800 */
[----:B0-----:R-:W-:Y:S01]  /*429b0*/  VIADD R0, R0, UR4 ;  /* 0x0000000400007c36 */ /* 0x001fe20008000000 */
[----:B------:R-:W-:Y:S01]  /*429c0*/  ULDC UR4, c[0x0][0x248] ;  /* 0x0000920000047ab9 */ /* 0x000fe20000000800 */
[----:B---3--:R-:W-:Y:S02]  /*429d0*/  F2FP.SATFINITE.E4M3.F32.PACK_AB_MERGE_C R17, R222, R224, RZ ;  /* 0x000000e0de11723e */ /* 0x008fe400048070ff */
[----:B------:R-:W3:Y:S04]  /*429e0*/  LDL.LU R224, [R1+0x10] ;  /* 0x0000100001e07983 */ /* 0x000ee80000300800 */
[----:B------:R-:W3:Y:S01]  /*429f0*/  LDL.LU R222, [R1+0x14] ;  /* 0x0000140001de7983 */ /* 0x000ee20000300800 */
[----:B------:R-:W-:-:S03]  /*42a00*/  F2FP.SATFINITE.E4M3.F32.PACK_AB_MERGE_C R16, R216, R220, RZ ;  /* 0x000000dcd810723e */ /* 0x000fc600048070ff */
[----:B------:R-:W3:Y:S04]  /*42a10*/  LDL.LU R220, [R1+0x18] ;  /* 0x0000180001dc7983 */ /* 0x000ee80000300800 */
[----:B------:R0:W-:Y:S04]  /*42a20*/  STL [R1+0x26c], R0 ;  /* 0x00026c0001007387 */ /* 0x0001e80000100800 */
[----:B------:R-:W3:Y:S01]  /*42a30*/  LDL.LU R216, [R1+0x1c] ;  /* 0x00001c0001d87983 */ /* 0x000ee20000300800 */
[----:B0-----:R-:W-:Y:S01]  /*42a40*/  VIADD R0, R0, UR4 ;  /* 0x0000000400007c36 */ /* 0x001fe20008000000 */
[----:B------:R-:W-:Y:S01]  /*42a50*/  ULDC UR4, c[0x0][0x248] ;  /* 0x0000920000047ab9 */ /* 0x000fe20000000800 */
[----:B----4-:R-:W-:-:S02]  /*42a60*/  F2FP.SATFINITE.E4M3.F32.PACK_AB_MERGE_C R14, R212, R214, RZ ;  /* 0x000000d6d40e723e */ /* 0x010fc400048070ff */
[----:B------:R-:W4:Y:S04]  /*42a70*/  LDL.LU R214, [R1+0x20] ;  /* 0x0000200001d67983 */ /* 0x000f280000300800 */
[----:B------:R-:W4:Y:S04]  /*42a80*/  LDL.LU R212, [R1+0x24] ;  /* 0x0000240001d47983 */ /* 0x000f280000300800 */
[----:B------:R0:W-:Y:S02]  /*42a90*/  STL [R1+0x270], R0 ;  /* 0x0002700001007387 */ /* 0x0001e40000100800 */
[----:B0-----:R-:W-:Y:S01]  /*42aa0*/  VIADD R0, R0, UR4 ;  /* 0x0000000400007c36 */ /* 0x001fe20008000000 */
[----:B------:R-:W-:-:S04]  /*42ab0*/  ULDC UR4, c[0x0][0x248] ;  /* 0x0000920000047ab9 */ /* 0x000fc80000000800 */
[----:B------:R0:W-:Y:S01]  /*42ac0*/  STL [R1+0x274], R0 ;  /* 0x0002740001007387 */ /* 0x0001e20000100800 */
[----:B------:R-:W-:-:S03]  /*42ad0*/  F2FP.SATFINITE.E4M3.F32.PACK_AB_MERGE_C R10, R206, R208, RZ ;  /* 0x000000d0ce0a723e */ /* 0x000fc600048070ff */
[----:B------:R-:W4:Y:S01]  /*42ae0*/  LDL.LU R208, [R1+0x28] ;  /* 0x0000280001d07983 */ /* 0x000f220000300800 */
[----:B0-----:R-:W-:Y:S01]  /*42af0*/  VIADD R0, R0, UR4 ;  /* 0x0000000400007c36 */ /* 0x001fe20008000000 */
[----:B------:R-:W-:Y:S02]  /*42b00*/  ULDC UR4, c[0x0][0x248] ;  /* 0x0000920000047ab9 */ /* 0x000fe40000000800 */
[----:B------:R-:W4:Y:S04]  /*42b10*/  LDL.LU R206, [R1+0x2c] ;  /* 0x00002c0001ce7983 */ /* 0x000f280000300800 */
[----:B------:R0:W-:Y:S02]  /*42b20*/  STL [R1+0x278], R0 ;  /* 0x0002780001007387 */ /* 0x0001e40000100800 */
[----:B0-----:R-:W-:Y:S01]  /*42b30*/  VIADD R0, R0, UR4 ;  /* 0x0000000400007c36 */ /* 0x001fe20008000000 */
[----:B------:R-:W-:Y:S01]  /*42b40*/  ULDC UR4, c[0x0][0x248] ;  /* 0x0000920000047ab9 */ /* 0x000fe20000000800 */
[----:B--2---:R-:W-:-:S02]  /*42b50*/  F2FP.SATFINITE.E4M3.F32.PACK_AB_MERGE_C R2, R200, R204, RZ ;  /* 0x000000ccc802723e */ /* 0x004fc400048070ff */
[----:B------:R-:W2:Y:S04]  /*42b60*/  LDL.LU R204, [R1+0x30] ;  /* 0x0000300001cc7983 */ /* 0x000ea80000300800 */
[----:B------:R-:W2:Y:S01]  /*42b70*/  LDL.LU R200, [R1+0x34] ;  /* 0x0000340001c87983 */ /* 0x000ea20000300800 */
[----:B------:R-:W-:-:S03]  /*42b80*/  F2FP.SATFINITE.E4M3.F32.PACK_AB_MERGE_C R7, R196, R198, RZ ;  /* 0x000000c6c407723e */ /* 0x000fc600048070ff */
[----:B------:R-:W-:Y:S04]  /*42b90*/  STL [R1+0x314], R2 ;  /* 0x0003140201007387 */ /* 0x000fe80000100800 */
[----:B------:R0:W-:Y:S04]  /*42ba0*/  STL [R1+0x27c], R0 ;  /* 0x00027c0001007387 */ /* 0x0001e80000100800 */
[----:B------:R-:W-:Y:S04]  /*42bb0*/  STL [R1+0x1b48], R7 ;  /* 0x001b480701007387 */ /* 0x000fe80000100800 */
[----:B------:R-:W2:Y:S04]  /*42bc0*/  LDL.LU R198, [R1+0x38] ;  /* 0x0000380001c67983 */ /* 0x000ea80000300800 */
[----:B------:R-:W2:Y:S01]  /*42bd0*/  LDL.LU R196, [R1+0x3c] ;  /* 0x00003c0001c47983 */ /* 0x000ea20000300800 */
[----:B0-----:R-:W-:Y:S01]  /*42be0*/  VIADD R0, R0, UR4 ;  /* 0x0000000400007c36 */ /* 0x001fe20008000000 */
[----:B------:R-:W-:Y:S01]  /*42bf0*/  ULDC UR4, c[0x0][0x248] ;  /* 0x0000920000047ab9 */ /* 0x000fe20000000800 */
[----:B---3--:R-:W-:-:S03]  /*42c00*/  F2FP.SATFINITE.E4M3.F32.PACK_AB_MERGE_C R2, R222, R224, RZ ;  /* 0x000000e0de02723e */ /* 0x008fc600048070ff */
[----:B------:R0:W-:Y:S01]  /*42c10*/  STL [R1+0x280], R0 ;  /* 0x0002800001007387 */ /* 0x0001e20000100800 */
[----:B------:R-:W-:-:S03]  /*42c20*/  F2FP.SATFINITE.E4M3.F32.PACK_AB_MERGE_C R12, R137, R138, RZ ;  /* 0x0000008a890c723e */ /* 0x000fc600048070ff */
[----:B------:R-:W-:Y:S01]  /*42c30*/  STL [R1+0x30c], R2 ;  /* 0x00030c0201007387 */ /* 0x000fe20000100800 */
[----:B------:R-:W-:Y:S01]  /*42c40*/  F2FP.SATFINITE.E4M3.F32.PACK_AB_MERGE_C R11, R243, R244, RZ ;  /* 0x000000f4f30b723e */ /* 0x000fe200048070ff */
[----:B0-----:R-:W-:Y:S01]  /*42c50*/  VIADD R0, R0, UR4 ;  /* 0x0000000400007c36 */ /* 0x001fe20008000000 */
[----:B------:R-:W-:Y:S01]  /*42c60*/  F2FP.SATFINITE.E4M3.F32.PACK_AB_MERGE_C R9, R239, R242, RZ ;  /* 0x000000f2ef09723e */ /* 0x000fe200048070ff */
[----:B------:R-:W-:Y:S01]  /*42c70*/  ULDC UR4, c[0x0][0x248] ;  /* 0x0000920000047ab9 */ /* 0x000fe20000000800 */
[----:B------:R-:W-:-:S05]  /*42c80*/  F2FP.SATFINITE.E4M3.F32.PACK_AB_MERGE_C R7, R216, R220, RZ ;  /* 0x000000dcd807723e */ /* 0x000fca00048070ff */
[----:B------:R-:W-:Y:S04]  /*42c90*/  STL [R1+0x1b4c], R7 ;  /* 0x001b4c0701007387 */ /* 0x000fe80000100800 */
[----:B------:R-:W3:Y:S04]  /*42ca0*/  LDL.LU R138, [R1+0x40] ;  /* 0x00004000018a7983 */ /* 0x000ee80000300800 */
[----:B------:R-:W3:Y:S04]  /*42cb0*/  LDL.LU R137, [R1+0x44] ;  /* 0x0000440001897983 */ /* 0x000ee80000300800 */
[----:B------:R0:W-:Y:S04]  /*42cc0*/  STL [R1+0x284], R0 ;  /* 0x0002840001007387 */ /* 0x0001e80000100800 */
[----:B------:R-:W3:Y:S01]  /*42cd0*/  LDL.LU R244, [R1+0x48] ;  /* 0x0000480001f47983 */ /* 0x000ee20000300800 */
[----:B------:R-:W-:Y:S01]  /*42ce0*/  F2FP.SATFINITE.E4M3.F32.PACK_AB_MERGE_C R8, R237, R238, RZ ;  /* 0x000000eeed08723e */ /* 0x000fe200048070ff */
[----:B0-----:R-:W-:Y:S01]  /*42cf0*/  VIADD R0, R0, UR4 ;  /* 0x0000000400007c36 */ /* 0x001fe20008000000 */
[----:B------:R-:W-:Y:S01]  /*42d00*/  ULDC UR4, c[0x0][0x248] ;  /* 0x0000920000047ab9 */ /* 0x000fe20000000800 */
[----:B----4-:R-:W-:-:S05]  /*42d10*/  F2FP.SATFINITE.E4M3.F32.PACK_AB_MERGE_C R2, R212, R214, RZ ;  /* 0x000000d6d402723e */ /* 0x010fca00048070ff */
[----:B------:R-:W-:Y:S04]  /*42d20*/  STL [R1+0x304], R2 ;  /* 0x0003040201007387 */ /* 0x000fe80000100800 */
[----:B------:R-:W4:Y:S04]  /*42d30*/  LDL.LU R243, [R1+0x4c] ;  /* 0x00004c0001f37983 */ /* 0x000f280000300800 */
[----:B------:R-:W4:Y:S04]  /*42d40*/  LDL.LU R242, [R1+0x50] ;  /* 0x0000500001f27983 */ /* 0x000f280000300800 */
[----:B------:R-:W4:Y:S04]  /*42d50*/  LDL.LU R239, [R1+0x54] ;  /* 0x0000540001ef7983 */ /* 0x000f280000300800 */
[----:B------:R-:W4:Y:S04]  /*42d60*/  LDL.LU R238, [R1+0x58] ;  /* 0x0000580001ee7983 */ /* 0x000f280000300800 */
[----:B------:R-:W4:Y:S04]  /*42d70*/  LDL.LU R237, [R1+0x5c] ;  /* 0x00005c0001ed7983 */ /* 0x000f280000300800 */
[----:B------:R-:W4:Y:S01]  /*42d80*/  LDL.LU R224, [R1+0x60] ;  /* 0x0000600001e07983 */ /* 0x000f220000300800 */
[----:B------:R-:W-:-:S03]  /*42d90*/  F2FP.SATFINITE.E4M3.F32.PACK_AB_MERGE_C R7, R206, R208, RZ ;  /* 0x000000d0ce07723e */ /* 0x000fc600048070ff */
[----:B------:R-:W4:Y:S04]  /*42da0*/  LDL.LU R222, [R1+0x64] ;  /* 0x0000640001de7983 */ /* 0x000f280000300800 */
[----:B------:R2:W-:Y:S04]  /*42db0*/  STL [R1+0x1b50], R7 ;  /* 0x001b500701007387 */ /* 0x0005e80000100800 */
[----:B------:R-:W4:Y:S04]  /*42dc0*/  LDL.LU R220, [R1+0x68] ;  /* 0x0000680001dc7983 */ /* 0x000f280000300800 */
[----:B------:R-:W4:Y:S04]  /*42dd0*/  LDL.LU R216, [R1+0x6c] ;  /* 0x00006c0001d87983 */ /* 0x000f280000300800 */
[----:B------:R-:W4:Y:S04]  /*42de0*/  LDL.LU R214, [R1+0x70] ;  /* 0x0000700001d67983 */ /* 0x000f280000300800 */
[----:B------:R0:W-:Y:S04]  /*42df0*/  STL [R1+0x288], R0 ;  /* 0x0002880001007387 */ /* 0x0001e80000100800 */
[----:B------:R-:W4:Y:S01]  /*42e00*/  LDL.LU R212, [R1+0x74] ;  /* 0x0000740001d47983 */ /* 0x000f220000300800 */
[----:B--2---:R-:W-:-:S03]  /*42e10*/  F2FP.SATFINITE.E4M3.F32.PACK_AB_MERGE_C R7, R200, R204, RZ ;  /* 0x000000ccc807723e */ /* 0x004fc600048070ff */
[----:B------:R-:W2:Y:S04]  /*42e20*/  LDL.LU R208, [R1+0x78] ;  /* 0x0000780001d07983 */ /* 0x000ea80000300800 */
[----:B------:R-:W2:Y:S01]  /*42e30*/  LDL.LU R206, [R1+0x7c] ;  /* 0x00007c0001ce7983 */ /* 0x000ea20000300800 */
[----:B0-----:R-:W-:Y:S01]  /*42e40*/  VIADD R0, R0, UR4 ;  /* 0x0000000400007c36 */ /* 0x001fe20008000000 */
[----:B------:R-:W-:Y:S02]  /*42e50*/  ULDC UR4, c[0x0][0x248] ;  /* 0x0000920000047ab9 */ /* 0x000fe40000000800 */
[----:B------:R-:W-:Y:S01]  /*42e60*/  STL [R1+0x1b54], R7 ;  /* 0x001b540701007387 */ /* 0x000fe20000100800 */
[----:B------:R-:W-:-:S05]  /*42e70*/  F2FP.SATFINITE.E4M3.F32.PACK_AB_MERGE_C R4, R196, R198, RZ ;  /* 0x000000c6c404723e */ /* 0x000fca00048070ff */
[----:B------:R3:W-:Y:S04]  /*42e80*/  STL [R1+0x1b58], R4 ;  /* 0x001b580401007387 */ /* 0x0007e80000100800 */
        /* <DEDUP_REMOVED lines=9> */
[----:B------:R-:W-:Y:S02]  /*42f20*/  F2FP.SATFINITE.E4M3.F32.PACK_AB_MERGE_C R15, R141, R143, RZ ;  /* 0x0000008f8d0f723e */ /* 0x000fe400048070ff */
[----:B------:R-:W-:Y:S02]  /*42f30*/  F2FP.SATFINITE.E4M3.F32.PACK_AB_MERGE_C R13, R139, R140, RZ ;  /* 0x0000008c8b0d723e */ /* 0x000fe400048070ff */
[----:B----4-:R-:W-:Y:S02]  /*42f40*/  F2FP.SATFINITE.E4M3.F32.PACK_AB_MERGE_C R7, R243, R244, RZ ;  /* 0x000000f4f307723e */ /* 0x010fe400048070ff */
[----:B0-----:R-:W-:-:S03]  /*42f50*/  F2FP.SATFINITE.E4M3.F32.PACK_AB_MERGE_C R4, R239, R242, RZ ;  /* 0x000000f2ef04723e */ /* 0x001fc600048070ff */
[----:B------:R-:W-:Y:S04]  /*42f60*/  STL [R1+0x1b60], R7 ;  /* 0x001b600701007387 */ /* 0x000fe80000100800 */
[----:B------:R0:W-:Y:S01]  /*42f70*/  STL [R1+0x1b64], R4 ;  /* 0x001b640401007387 */ /* 0x0001e20000100800 */
[----:B------:R-:W-:-:S03]  /*42f80*/  F2FP.SATFINITE.E4M3.F32.PACK_AB_MERGE_C R6, R237, R238, RZ ;  /* 0x000000eeed06723e */ /* 0x000fc600048070ff */
[----:B------:R1:W-:Y:S01]  /*42f90*/  STL [R1+0x290], R0 ;  /* 0x0002900001007387 */ /* 0x0003e20000100800 */
[----:B0-----:R-:W-:Y:S01]  /*42fa0*/  F2FP.SATFINITE.E4M3.F32.PACK_AB_MERGE_C R4, R222, R224, RZ ;  /* 0x000000e0de04723e */ /* 0x001fe200048070ff */
[----:B-1----:R-:W-:Y:S02]  /*42fb0*/  VIADD R0, R0, UR4 ;  /* 0x0000000400007c36 */ /* 0x002fe40008000000 */
[----:B------:R-:W-:Y:S01]  /*42fc0*/  STL [R1+0x1b68], R6 ;  /* 0x001b680601007387 */ /* 0x000fe20000100800 */
[----:B------:R-:W-:-:S03]  /*42fd0*/  ULDC UR4, c[0x0][0x248] ;  /* 0x0000920000047ab9 */ /* 0x000fc60000000800 */
[----:B------:R-:W-:Y:S01]  /*42fe0*/  STL [R1+0x1b6c], R4 ;  /* 0x001b6c0401007387 */ /* 0x000fe20000100800 */
[----:B------:R-:W-:-:S03]  /*42ff0*/  F2FP.SATFINITE.E4M3.F32.PACK_AB_MERGE_C R7, R216, R220, RZ ;  /* 0x000000dcd807723e */ /* 0x000fc600048070ff */
[----:B------:R0:W-:Y:S04]  /*43000*/  STL [R1+0x294], R0 ;  /* 0x0002940001007387 */ /* 0x0001e80000100800 */
[----:B------:R-:W-:Y:S01]  /*43010*/  STL [R1+0x1b70], R7 ;  /* 0x001b700701007387 */ /* 0x000fe20000100800 */
[----:B0-----:R-:W-:Y:S01]  /*43020*/  VIADD R0, R0, UR4 ;  /* 0x0000000400007c36 */ /* 0x001fe20008000000 */
[----:B------:R-:W-:Y:S01]  /*43030*/  F2FP.SATFINITE.E4M3.F32.PACK_AB_MERGE_C R6, R212, R214, RZ ;  /* 0x000000d6d406723e */ /* 0x000fe200048070ff */
[----:B------:R-:W-:-:S04]  /*43040*/  ULDC UR4, c[0x0][0x248] ;  /* 0x0000920000047ab9 */ /* 0x000fc80000000800 */
[----:B------:R-:W-:Y:S01]  /*43050*/  STL [R1+0x1b74], R6 ;  /* 0x001b740601007387 */ /* 0x000fe20000100800 */
[----:B--2---:R-:W-:-:S03]  /*43060*/  F2FP.SATFINITE.E4M3.F32.PACK_AB_MERGE_C R188, R206, R208, RZ ;  /* 0x000000d0cebc723e */ /* 0x004fc600048070ff */
[----:B------:R0:W-:Y:S04]  /*43070*/  STL [R1+0x298], R0 ;  /* 0x0002980001007387 */ /* 0x0001e80000100800 */
[----:B------:R-:W-:Y:S04]  /*43080*/  STL [R1+0x1b78], R188 ;  /* 0x001b78bc01007387 */ /* 0x000fe80000100800 */
[----:B------:R-:W2:Y:S01]  /*43090*/  LDL.LU R147, [R1+0x90] ;  /* 0x0000900001937983 */ /* 0x000ea20000300800 */
[----:B0-----:R-:W-:Y:S01]  /*430a0*/  VIADD R0, R0, UR4 ;  /* 0x0000000400007c36 */ /* 0x001fe20008000000 */
[----:B------:R-:W-:-:S02]  /*430b0*/  ULDC UR4, c[0x0][0x248] ;  /* 0x0000920000047ab9 */ /* 0x000fc40000000800 */
[----:B------:R-:W2:Y:S04]  /*430c0*/  LDL.LU R145, [R1+0x94] ;  /* 0x0000940001917983 */ /* 0x000ea80000300800 */
[----:B------:R-:W3:Y:S04]  /*430d0*/  LDL.LU R144, [R1+0x98] ;  /* 0x0000980001907983 */ /* 0x000ee80000300800 */
[----:B------:R0:W-:Y:S04]  /*430e0*/  STL [R1+0x29c], R0 ;  /* 0x00029c0001007387 */ /* 0x0001e80000100800 */
[----:B------:R-:W3:Y:S01]  /*430f0*/  LDL.LU R142, [R1+0x9c] ;  /* 0x00009c00018e7983 */ /* 0x000ee20000300800 */
[----:B------:R-:W-:-:S03]  /*43100*/  F2FP.SATFINITE.E4M3.F32.PACK_AB_MERGE_C R7, R200, R204, RZ ;  /* 0x000000ccc807723e */ /* 0x000fc600048070ff */
[----:B------:R-:W4:Y:S01]  /*43110*/  LDL.LU R143, [R1+0xa0] ;  /* 0x0000a000018f7983 */ /* 0x000f220000300800 */
[----:B0-----:R-:W-:Y:S01]  /*43120*/  VIADD R0, R0, UR4 ;  /* 0x0000000400007c36 */ /* 0x001fe20008000000 */
[----:B------:R-:W-:Y:S02]  /*43130*/  ULDC UR4, c[0x0][0x248] ;  /* 0x0000920000047ab9 */ /* 0x000fe40000000800 */
[----:B------:R-:W4:Y:S01]  /*43140*/  LDL.LU R141, [R1+0xa4] ;  /* 0x0000a400018d7983 */ /* 0x000f220000300800 */
[----:B------:R-:W-:-:S03]  /*43150*/  F2FP.SATFINITE.E4M3.F32.PACK_AB_MERGE_C R4, R196, R198, RZ ;  /* 0x000000c6c404723e */ /* 0x000fc600048070ff */
[----:B------:R-:W-:Y:S04]  /*43160*/  STL [R1+0x1b7c], R7 ;  /* 0x001b7c0701007387 */ /* 0x000fe80000100800 */
[----:B------:R-:W-:Y:S04]  /*43170*/  STL [R1+0x1b80], R4 ;  /* 0x001b800401007387 */ /* 0x000fe80000100800 */
[----:B------:R-:W4:Y:S04]  /*43180*/  LDL.LU R140, [R1+0xa8] ;  /* 0x0000a800018c7983 */ /* 0x000f280000300800 */
        /* <DEDUP_REMOVED lines=25> */
[----:B------:R-:W-:Y:S01]  /*43320*/  STL [R1+0x1b84], R6 ;  /* 0x001b840601007387 */ /* 0x000fe20000100800 */
[----:B---3--:R-:W-:Y:S02]  /*43330*/  F2FP.SATFINITE.E4M3.F32.PACK_AB_MERGE_C R232, R142, R144, RZ ;  /* 0x000000908ee8723e */ /* 0x008fe400048070ff */
[----:B----4-:R-:W-:-:S03]  /*43340*/  F2FP.SATFINITE.E4M3.F32.PACK_AB_MERGE_C R7, R141, R143, RZ ;  /* 0x0000008f8d07723e */ /* 0x010fc600048070ff */
[----:B------:R-:W-:Y:S04]  /*43350*/  STL [R1+0x1b88], R232 ;  /* 0x001b88e801007387 */ /* 0x000fe80000100800 */
[----:B------:R-:W-:Y:S04]  /*43360*/  STL [R1+0x1b8c], R7 ;  /* 0x001b8c0701007387 */ /* 0x000fe80000100800 */
[----:B------:R0:W-:Y:S01]  /*43370*/  STL [R1+0x2a4], R0 ;  /* 0x0002a40001007387 */ /* 0x0001e20000100800 */
[----:B------:R-:W-:Y:S01]  /*43380*/  F2FP.SATFINITE.E4M3.F32.PACK_AB_MERGE_C R188, R139, R140, RZ ;  /* 0x0000008c8bbc723e */ /* 0x000fe200048070ff */
[----:B0-----:R-:W-:Y:S01]  /*43390*/  VIADD R0, R0, UR4 ;  /* 0x0000000400007c36 */ /* 0x001fe20008000000 */
[----:B------:R-:W-:-:S03]  /*433a0*/  ULDC UR4, c[0x0][0x248] ;  /* 0x0000920000047ab9 */ /* 0x000fc60000000800 */
[----:B------:R-:W-:Y:S01]  /*433b0*/  STL [R1+0x1b90], R188 ;  /* 0x001b90bc01007387 */ /* 0x000fe20000100800 */
[----:B------:R-:W-:-:S05]  /*433c0*/  F2FP.SATFINITE.E4M3.F32.PACK_AB_MERGE_C R4, R137, R138, RZ ;  /* 0x0000008a8904723e */ /* 0x000fca00048070ff */
[----:B------:R-:W-:Y:S01]  /*433d0*/  STL [R1+0x1b94], R4 ;  /* 0x001b940401007387 */ /* 0x000fe20000100800 */
[----:B------:R-:W-:-:S03]  /*433e0*/  F2FP.SATFINITE.E4M3.F32.PACK_AB_MERGE_C R231, R243, R244, RZ ;  /* 0x000000f4f3e7723e */ /* 0x000fc600048070ff */
[----:B------:R0:W-:Y:S01]  /*433f0*/  STL [R1+0x2a8], R0 ;  /* 0x0002a80001007387 */ /* 0x0001e20000100800 */
[----:B------:R-:W-:Y:S01]  /*43400*/  F2FP.SATFINITE.E4M3.F32.PACK_AB_MERGE_C R232, R239, R242, RZ ;  /* 0x000000f2efe8723e */ /* 0x000fe200048070ff */
[----:B0-----:R-:W-:Y:S02]  /*43410*/  VIADD R0, R0, UR4 ;  /* 0x0000000400007c36 */ /* 0x001fe40008000000 */
[----:B------:R-:W-:Y:S01]  /*43420*/  STL [R1+0x1b98], R231 ;  /* 0x001b98e701007387 */ /* 0x000fe20000100800 */
[----:B------:R-:W-:-:S03]  /*43430*/  ULDC UR4, c[0x0][0x248] ;  /* 0x0000920000047ab9 */ /* 0x000fc60000000800 */
[----:B------:R-:W-:Y:S01]  /*43440*/  STL [R1+0x1b9c], R232 ;  /* 0x001b9ce801007387 */ /* 0x000fe20000100800 */
[----:B------:R-:W-:-:S03]  /*43450*/  F2FP.SATFINITE.E4M3.F32.PACK_AB_MERGE_C R6, R237, R238, RZ ;  /* 0x000000eeed06723e */ /* 0x000fc600048070ff */
[----:B------:R0:W-:Y:S01]  /*43460*/  STL [R1+0x2ac], R0 ;  /* 0x0002ac0001007387 */ /* 0x0001e20000100800 */
[----:B------:R-:W-:-:S03]  /*43470*/  F2FP.SATFINITE.E4M3.F32.PACK_AB_MERGE_C R7, R222, R224, RZ ;  /* 0x000000e0de07723e */ /* 0x000fc600048070ff */
[----:B------:R-:W-:Y:S01]  /*43480*/  STL [R1+0x1ba0], R6 ;  /* 0x001ba00601007387 */ /* 0x000fe20000100800 */
[----:B0-----:R-:W-:-:S03]  /*43490*/  VIADD R0, R0, UR4 ;  /* 0x0000000400007c36 */ /* 0x001fc60008000000 */
[----:B------:R-:W-:Y:S01]  /*434a0*/  STL [R1+0x1ba4], R7 ;  /* 0x001ba40701007387 */ /* 0x000fe20000100800 */
[----:B------:R-:W-:-:S03]  /*434b0*/  ULDC UR4, c[0x0][0x248] ;  /* 0x0000920000047ab9 */ /* 0x000fc60000000800 */
[----:B------:R0:W-:Y:S02]  /*434c0*/  STL [R1+0x2b0], R0 ;  /* 0x0002b00001007387 */ /* 0x0001e40000100800 */
[----:B0-----:R-:W-:Y:S01]  /*434d0*/  VIADD R0, R0, UR4 ;  /* 0x0000000400007c36 */ /* 0x001fe20008000000 */
[----:B------:R-:W-:-:S04]  /*434e0*/  ULDC UR4, c[0x0][0x248] ;  /* 0x0000920000047ab9 */ /* 0x000fc80000000800 */
[----:B------:R0:W-:Y:S02]  /*434f0*/  STL [R1+0x2b4], R0 ;  /* 0x0002b40001007387 */ /* 0x0001e40000100800 */
[----:B0-----:R-:W-:Y:S01]  /*43500*/  VIADD R0, R0, UR4 ;  /* 0x0000000400007c36 */ /* 0x001fe20008000000 */
[----:B------:R-:W-:-:S04]  /*43510*/  ULDC UR4, c[0x0][0x248] ;  /* 0x0000920000047ab9 */ /* 0x000fc80000000800 */
[----:B------:R0:W-:Y:S04]  /*43520*/  STL [R1+0x2b8], R0 ;  /* 0x0002b80001007387 */ /* 0x0001e80000100800 */
[----:B------:R-:W2:Y:S04]  /*43530*/  LDL.LU R151, [R1+0x100] ;  /* 0x0001000001977983 */ /* 0x000ea80000300800 */
[----:B------:R-:W2:Y:S01]  /*43540*/  LDL.LU R149, [R1+0x104] ;  /* 0x0001040001957983 */ /* 0x000ea20000300800 */
[----:B0-----:R-:W-:Y:S01]  /*43550*/  VIADD R0, R0, UR4 ;  /* 0x0000000400007c36 */ /* 0x001fe20008000000 */
[----:B------:R-:W-:-:S02]  /*43560*/  F2FP.SATFINITE.E4M3.F32.PACK_AB_MERGE_C R229, R196, R198, RZ ;  /* 0x000000c6c4e5723e */ /* 0x000fc400048070ff */
[----:B------:R-:W3:Y:S01]  /*43570*/  LDL.LU R148, [R1+0x108] ;  /* 0x0001080001947983 */ /* 0x000ee20000300800 */
[----:B------:R-:W-:Y:S01]  /*43580*/  F2FP.SATFINITE.E4M3.F32.PACK_AB_MERGE_C R231, R200, R204, RZ ;  /* 0x000000ccc8e7723e */ /* 0x000fe200048070ff */
[----:B------:R-:W-:Y:S02]  /*43590*/  ULDC UR4, c[0x0][0x248] ;  /* 0x0000920000047ab9 */ /* 0x000fe40000000800 */
[----:B------:R-:W3:Y:S04]  /*435a0*/  LDL.LU R146, [R1+0x10c] ;  /* 0x00010c0001927983 */ /* 0x000ee80000300800 */
        /* <DEDUP_REMOVED lines=19> */
[----:B------:R-:W-:-:S03]  /*436e0*/  F2FP.SATFINITE.E4M3.F32.PACK_AB_MERGE_C R230, R216, R220, RZ ;  /* 0x000000dcd8e6723e */ /* 0x000fc600048070ff */
[----:B------:R-:W4:Y:S01]  /*436f0*/  LDL.LU R237, [R1+0x158] ;  /* 0x0001580001ed7983 */ /* 0x000f220000300800 */
[----:B------:R-:W-:-:S03]  /*43700*/  F2FP.SATFINITE.E4M3.F32.PACK_AB_MERGE_C R188, R206, R208, RZ ;  /* 0x000000d0cebc723e */ /* 0x000fc600048070ff */
[----:B------:R-:W4:Y:S04]  /*43710*/  LDL.LU R224, [R1+0x15c] ;  /* 0x00015c0001e07983 */ /* 0x000f280000300800 */
[----:B------:R-:W4:Y:S04]  /*43720*/  LDL.LU R222, [R1+0x160] ;  /* 0x0001600001de7983 */ /* 0x000f280000300800 */
[----:B------:R-:W4:Y:S01]  /*43730*/  LDL.LU R204, [R1+0x164] ;  /* 0x0001640001cc7983 */ /* 0x000f220000300800 */
[----:B------:R-:W-:-:S03]  /*43740*/  F2FP.SATFINITE.E4M3.F32.PACK_AB_MERGE_C R4, R212, R214, RZ ;  /* 0x000000d6d404723e */ /* 0x000fc600048070ff */
[----:B------:R-:W4:Y:S04]  /*43750*/  LDL.LU R220, [R1+0x168] ;  /* 0x0001680001dc7983 */ /* 0x000f280000300800 */
[----:B------:R-:W4:Y:S04]  /*43760*/  LDL.LU R206, [R1+0x16c] ;  /* 0x00016c0001ce7983 */ /* 0x000f280000300800 */
[----:B------:R-:W4:Y:S04]  /*43770*/  LDL.LU R216, [R1+0x170] ;  /* 0x0001700001d87983 */ /* 0x000f280000300800 */
[----:B------:R-:W4:Y:S04]  /*43780*/  LDL.LU R208, [R1+0x174] ;  /* 0x0001740001d07983 */ /* 0x000f280000300800 */
[----:B------:R-:W4:Y:S04]  /*43790*/  LDL.LU R214, [R1+0x178] ;  /* 0x0001780001d67983 */ /* 0x000f280000300800 */
[----:B------:R-:W4:Y:S01]  /*437a0*/  LDL.LU R212, [R1+0x17c] ;  /* 0x00017c0001d47983 */ /* 0x000f220000300800 */
[----:B0-----:R-:W-:Y:S01]  /*437b0*/  VIADD R0, R0, UR4 ;  /* 0x0000000400007c36 */ /* 0x001fe20008000000 */
[----:B------:R-:W-:-:S04]  /*437c0*/  ULDC UR4, c[0x0][0x248] ;  /* 0x0000920000047ab9 */ /* 0x000fc80000000800 */
[----:B------:R0:W-:Y:S02]  /*437d0*/  STL [R1+0x2c0], R0 ;  /* 0x0002c00001007387 */ /* 0x0001e40000100800 */
        /* <DEDUP_REMOVED lines=13> */
[----:B------:R-:W-:-:S03]  /*438b0*/  ULDC UR4, c[0x0][0x248] ;  /* 0x0000920000047ab9 */ /* 0x000fc60000000800 */
[----:B------:R-:W-:Y:S01]  /*438c0*/  VIADD R5, R0, UR4 ;  /* 0x0000000400057c36 */ /* 0x000fe20008000000 */
[----:B------:R-:W-:Y:S01]  /*438d0*/  STL [R1+0x130], R0 ;  /* 0x0001300001007387 */ /* 0x000fe20000100800 */
[----:B------:R-:W-:-:S03]  /*438e0*/  ULDC UR4, c[0x0][0x248] ;  /* 0x0000920000047ab9 */ /* 0x000fc60000000800 */
[----:B------:R0:W-:Y:S02]  /*438f0*/  STL [R1+0x138], R5 ;  /* 0x0001380501007387 */ /* 0x0001e40000100800 */
[----:B0-----:R-:W-:Y:S01]  /*43900*/  VIADD R5, R5, UR4 ;  /* 0x0000000405057c36 */ /* 0x001fe20008000000 */
[----:B------:R-:W-:Y:S01]  /*43910*/  ULDC UR4, c[0x0][0x248] ;  /* 0x0000920000047ab9 */ /* 0x000fe20000000800 */
[----:B--2---:R-:W-:Y:S02]  /*43920*/  F2FP.SATFINITE.E4M3.F32.PACK_AB_MERGE_C R6, R149, R151, RZ ;  /* 0x000000979506723e */ /* 0x004fe400048070ff */
[----:B---3--:R-:W-:Y:S02]  /*43930*/  F2FP.SATFINITE.E4M3.F32.PACK_AB_MERGE_C R232, R146, R148, RZ ;  /* 0x0000009492e8723e */ /* 0x008fe400048070ff */
[----:B----4-:R-:W-:Y:S02]  /*43940*/  F2FP.SATFINITE.E4M3.F32.PACK_AB_MERGE_C R7, R145, R147, RZ ;  /* 0x000000939107723e */ /* 0x010fe400048070ff */
[----:B------:R-:W-:-:S02]  /*43950*/  F2FP.SATFINITE.E4M3.F32.PACK_AB_MERGE_C R233, R142, R144, RZ ;  /* 0x000000908ee9723e */ /* 0x000fc400048070ff */
[----:B------:R-:W-:Y:S02]  /*43960*/  F2FP.SATFINITE.E4M3.F32.PACK_AB_MERGE_C R187, R141, R143, RZ ;  /* 0x0000008f8dbb723e */ /* 0x000fe400048070ff */
[----:B------:R-:W-:Y:S02]  /*43970*/  F2FP.SATFINITE.E4M3.F32.PACK_AB_MERGE_C R190, R139, R140, RZ ;  /* 0x0000008c8bbe723e */ /* 0x000fe400048070ff */
[----:B------:R-:W-:Y:S02]  /*43980*/  F2FP.SATFINITE.E4M3.F32.PACK_AB_MERGE_C R192, R137, R138, RZ ;  /* 0x0000008a89c0723e */ /* 0x000fe400048070ff */
[----:B------:R-:W2:Y:S01]  /*43990*/  LDL.LU R137, [R1+0x180] ;  /* 0x0001800001897983 */ /* 0x000ea20000300800 */
[----:B------:R-:W-:Y:S02]  /*439a0*/  F2FP.SATFINITE.E4M3.F32.PACK_AB_MERGE_C R2, R243, R244, RZ ;  /* 0x000000f4f302723e */ /* 0x000fe400048070ff */
[----:B------:R-:W-:Y:S02]  /*439b0*/  F2FP.SATFINITE.E4M3.F32.PACK_AB_MERGE_C R196, R196, R242, RZ ;  /* 0x000000f2c4c4723e */ /* 0x000fe400048070ff */
[----:B------:R-:W-:-:S02]  /*439c0*/  F2FP.SATFINITE.E4M3.F32.PACK_AB_MERGE_C R198, R198, R239, RZ ;  /* 0x000000efc6c6723e */ /* 0x000fc400048070ff */
[----:B------:R-:W-:Y:S02]  /*439d0*/  F2FP.SATFINITE.E4M3.F32.PACK_AB_MERGE_C R200, R200, R238, RZ ;  /* 0x000000eec8c8723e */ /* 0x000fe400048070ff */
[----:B------:R-:W-:Y:S02]  /*439e0*/  F2FP.SATFINITE.E4M3.F32.PACK_AB_MERGE_C R3, R224, R237, RZ ;  /* 0x000000ede003723e */ /* 0x000fe400048070ff */
[----:B------:R-:W-:Y:S02]  /*439f0*/  F2FP.SATFINITE.E4M3.F32.PACK_AB_MERGE_C R204, R204, R222, RZ ;  /* 0x000000decccc723e */ /* 0x000fe400048070ff */
[----:B------:R-:W-:Y:S02]  /*43a00*/  F2FP.SATFINITE.E4M3.F32.PACK_AB_MERGE_C R206, R206, R220, RZ ;  /* 0x000000dccece723e */ /* 0x000fe400048070ff */
[----:B------:R-:W-:Y:S02]  /*43a10*/  F2FP.SATFINITE.E4M3.F32.PACK_AB_MERGE_C R208, R208, R216, RZ ;  /* 0x000000d8d0d0723e */ /* 0x000fe400048070ff */
[----:B------:R-:W-:-:S02]  /*43a20*/  F2FP.SATFINITE.E4M3.F32.PACK_AB_MERGE_C R0, R212, R214, RZ ;  /* 0x000000d6d400723e */ /* 0x000fc400048070ff */
[----:B------:R-:W2:Y:S04]  /*43a30*/  LDL.LU R212, [R1+0x184] ;  /* 0x0001840001d47983 */ /* 0x000ea80000300800 */
[----:B------:R-:W3:Y:S04]  /*43a40*/  LDL.LU R138, [R1+0x188] ;  /* 0x00018800018a7983 */ /* 0x000ee80000300800 */
        /* <DEDUP_REMOVED lines=32> */
[----:B--2---:R-:W-:-:S02]  /*43c50*/  F2FP.SATFINITE.E4M3.F32.PACK_AB_MERGE_C R212, R212, R137, RZ ;  /* 0x00000089d4d4723e */ /* 0x004fc400048070ff */
[----:B------:R-:W2:Y:S01]  /*43c60*/  LDL.LU R137, [R1+0x1be0] ;  /* 0x001be00001897983 */ /* 0x000ea20000300800 */
[----:B---3--:R-:W-:-:S03]  /*43c70*/  F2FP.SATFINITE.E4M3.F32.PACK_AB_MERGE_C R214, R214, R138, RZ ;  /* 0x0000008ad6d6723e */ /* 0x008fc600048070ff */
[----:B------:R-:W3:Y:S01]  /*43c80*/  LDL.LU R138, [R1+0x1bdc] ;  /* 0x001bdc00018a7983 */ /* 0x000ee20000300800 */
[----:B----4-:R-:W-:-:S03]  /*43c90*/  F2FP.SATFINITE.E4M3.F32.PACK_AB_MERGE_C R216, R216, R139, RZ ;  /* 0x0000008bd8d8723e */ /* 0x010fc600048070ff */
[----:B------:R-:W3:Y:S01]  /*43ca0*/  LDL.LU R139, [R1+0x1bd8] ;  /* 0x001bd800018b7983 */ /* 0x000ee20000300800 */
[----:B------:R-:W-:-:S03]  /*43cb0*/  F2FP.SATFINITE.E4M3.F32.PACK_AB_MERGE_C R228, R228, R140, RZ ;  /* 0x0000008ce4e4723e */ /* 0x000fc600048070ff */
[----:B------:R-:W4:Y:S04]  /*43cc0*/  LDL.LU R140, [R1+0x1bd4] ;  /* 0x001bd400018c7983 */ /* 0x000f280000300800 */
[----:B------:R0:W-:Y:S01]  /*43cd0*/  STL [R1+0x144], R5 ;  /* 0x0001440501007387 */ /* 0x0001e20000100800 */
[----:B------:R-:W-:-:S03]  /*43ce0*/  F2FP.SATFINITE.E4M3.F32.PACK_AB_MERGE_C R220, R220, R141, RZ ;  /* 0x0000008ddcdc723e */ /* 0x000fc600048070ff */
[----:B------:R-:W4:Y:S01]  /*43cf0*/  LDL.LU R141, [R1+0x1bd0] ;  /* 0x001bd000018d7983 */ /* 0x000f220000300800 */
[----:B0-----:R-:W-:Y:S01]  /*43d00*/  VIADD R5, R5, UR4 ;  /* 0x0000000405057c36 */ /* 0x001fe20008000000 */
[----:B------:R-:W-:Y:S01]  /*43d10*/  F2FP.SATFINITE.E4M3.F32.PACK_AB_MERGE_C R222, R222, R143, RZ ;  /* 0x0000008fdede723e */ /* 0x000fe200048070ff */
[----:B------:R-:W-:Y:S01]  /*43d20*/  ULDC UR4, c[0x0][0x248] ;  /* 0x0000920000047ab9 */ /* 0x000fe20000000800 */
[----:B------:R-:W2:Y:S04]  /*43d30*/  LDL.LU R143, [R1+0x1bcc] ;  /* 0x001bcc00018f7983 */ /* 0x000ea80000300800 */
[----:B------:R0:W-:Y:S01]  /*43d40*/  STL [R1+0x148], R5 ;  /* 0x0001480501007387 */ /* 0x0001e20000100800 */
[----:B------:R-:W-:-:S03]  /*43d50*/  F2FP.SATFINITE.E4M3.F32.PACK_AB_MERGE_C R224, R224, R142, RZ ;  /* 0x0000008ee0e0723e */ /* 0x000fc600048070ff */
[----:B------:R-:W2:Y:S01]  /*43d60*/  LDL.LU R142, [R1+0x1bc8] ;  /* 0x001bc800018e7983 */ /* 0x000ea20000300800 */
[----:B0-----:R-:W-:Y:S01]  /*43d70*/  VIADD R5, R5, UR4 ;  /* 0x0000000405057c36 */ /* 0x001fe20008000000 */
[----:B------:R-:W-:Y:S01]  /*43d80*/  F2FP.SATFINITE.E4M3.F32.PACK_AB_MERGE_C R250, R250, R144, RZ ;  /* 0x00000090fafa723e */ /* 0x000fe200048070ff */
[----:B------:R-:W-:Y:S01]  /*43d90*/  ULDC UR4, c[0x0][0x248] ;  /* 0x0000920000047ab9 */ /* 0x000fe20000000800 */
[----:B------:R-:W3:Y:S04]  /*43da0*/  LDL.LU R144, [R1+0x1bc4] ;  /* 0x001bc40001907983 */ /* 0x000ee80000300800 */
[----:B------:R0:W-:Y:S01]  /*43db0*/  STL [R1+0x14c], R5 ;  /* 0x00014c0501007387 */ /* 0x0001e20000100800 */
[----:B------:R-:W-:-:S03]  /*43dc0*/  F2FP.SATFINITE.E4M3.F32.PACK_AB_MERGE_C R237, R237, R145, RZ ;  /* 0x00000091eded723e */ /* 0x000fc600048070ff */
[----:B------:R-:W3:Y:S01]  /*43dd0*/  LDL.LU R145, [R1+0x1bc0] ;  /* 0x001bc00001917983 */ /* 0x000ee20000300800 */
[----:B0-----:R-:W-:Y:S01]  /*43de0*/  VIADD R5, R5, UR4 ;  /* 0x0000000405057c36 */ /* 0x001fe20008000000 */
[----:B------:R-:W-:Y:S01]  /*43df0*/  F2FP.SATFINITE.E4M3.F32.PACK_AB_MERGE_C R238, R238, R147, RZ ;  /* 0x00000093eeee723e */ /* 0x000fe200048070ff */
[----:B------:R-:W-:Y:S01]  /*43e00*/  ULDC UR4, c[0x0][0x248] ;  /* 0x0000920000047ab9 */ /* 0x000fe20000000800 */
[----:B------:R-:W4:Y:S04]  /*43e10*/  LDL.LU R147, [R1+0x1bbc] ;  /* 0x001bbc0001937983 */ /* 0x000f280000300800 */
[----:B------:R0:W-:Y:S01]  /*43e20*/  STL [R1+0x154], R5 ;  /* 0x0001540501007387 */ /* 0x0001e20000100800 */
[----:B------:R-:W-:-:S03]  /*43e30*/  F2FP.SATFINITE.E4M3.F32.PACK_AB_MERGE_C R239, R239, R146, RZ ;  /* 0x00000092efef723e */ /* 0x000fc600048070ff */
[----:B------:R-:W4:Y:S01]  /*43e40*/  LDL.LU R146, [R1+0x1bb8] ;  /* 0x001bb80001927983 */ /* 0x000f220000300800 */
[----:B------:R-:W-:-:S03]  /*43e50*/  F2FP.SATFINITE.E4M3.F32.PACK_AB_MERGE_C R235, R235, R148, RZ ;  /* 0x00000094ebeb723e */ /* 0x000fc600048070ff */
[----:B------:R-:W3:Y:S01]  /*43e60*/  LDL.LU R148, [R1+0x1bb4] ;  /* 0x001bb40001947983 */ /* 0x000ee20000300800 */
[----:B0-----:R-:W-:Y:S01]  /*43e70*/  VIADD R5, R5, UR4 ;  /* 0x0000000405057c36 */ /* 0x001fe20008000000 */
[----:B------:R-:W-:-:S04]  /*43e80*/  ULDC UR4, c[0x0][0x248] ;  /* 0x0000920000047ab9 */ /* 0x000fc80000000800 */
[----:B------:R0:W-:Y:S01]  /*43e90*/  STL [R1+0x158], R5 ;  /* 0x0001580501007387 */ /* 0x0001e20000100800 */
[----:B------:R-:W-:-:S03]  /*43ea0*/  F2FP.SATFINITE.E4M3.F32.PACK_AB_MERGE_C R242, R242, R149, RZ ;  /* 0x00000095f2f2723e */ /* 0x000fc600048070ff */
[----:B------:R-:W3:Y:S01]  /*43eb0*/  LDL.LU R149, [R1+0x1bb0] ;  /* 0x001bb00001957983 */ /* 0x000ee20000300800 */
        /* <DEDUP_REMOVED lines=81> */
[----:B------:R0:W-:Y:S04]  /*443d0*/  STL [R1+0x6c0], R5 ;  /* 0x0006c00501007387 */ /* 0x0001e80000100800 */
[----:B------:R1:W-:Y:S01]  /*443e0*/  STL [R1+0xb84], R25 ;  /* 0x000b841901007387 */ /* 0x0003e20000100800 */
[----:B0-----:R-:W-:Y:S01]  /*443f0*/  VIADD R5, R5, UR4 ;  /* 0x0000000405057c36 */ /* 0x001fe20008000000 */
[----:B------:R-:W-:-:S04]  /*44400*/  ULDC UR4, c[0x0][0x248] ;  /* 0x0000920000047ab9 */ /* 0x000fc80000000800 */
[----:B------:R0:W-:Y:S04]  /*44410*/  STL [R1+0x6cc], R5 ;  /* 0x0006cc0501007387 */ /* 0x0001e80000100800 */
[----:B-1----:R-:W3:Y:S01]  /*44420*/  LDL.LU R25, [R1+0xa00] ;  /* 0x000a000001197983 */ /* 0x002ee20000300800 */
[----:B0-----:R-:W-:Y:S01]  /*44430*/  VIADD R5, R5, UR4 ;  /* 0x0000000405057c36 */ /* 0x001fe20008000000 */
[----:B------:R-:W-:-:S04]  /*44440*/  ULDC UR4, c[0x0][0x248] ;  /* 0x0000920000047ab9 */ /* 0x000fc80000000800 */
[----:B------:R0:W-:Y:S04]  /*44450*/  STL [R1+0x6dc], R5 ;  /* 0x0006dc0501007387 */ /* 0x0001e80000100800 */
[----:B------:R1:W-:Y:S01]  /*44460*/  STL [R1+0x348], R27 ;  /* 0x0003481b01007387 */ /* 0x0003e20000100800 */
[----:B0-----:R-:W-:Y:S01]  /*44470*/  VIADD R5, R5, UR4 ;  /* 0x0000000405057c36 */ /* 0x001fe20008000000 */
[----:B------:R-:W-:-:S04]  /*44480*/  ULDC UR4, c[0x0][0x248] ;  /* 0x0000920000047ab9 */ /* 0x000fc80000000800 */
[----:B------:R0:W-:Y:S01]  /*44490*/  STL [R1+0x6ec], R5 ;  /* 0x0006ec0501007387 */ /* 0x0001e20000100800 */
[----:B-1----:R-:W-:Y:S01]  /*444a0*/  F2FP.SATFINITE.E4M3.F32.PACK_AB_MERGE_C R27, R135, R134, RZ ;  /* 0x00000086871b723e */ /* 0x002fe200048070ff */
[----:B0-----:R-:W-:Y:S01]  /*444b0*/  VIADD R5, R5, UR4 ;  /* 0x0000000405057c36 */ /* 0x001fe20008000000 */
[----:B------:R-:W-:-:S04]  /*444c0*/  ULDC UR4, c[0x0][0x248] ;  /* 0x0000920000047ab9 */ /* 0x000fc80000000800 */
[----:B------:R0:W-:Y:S01]  /*444d0*/  STL [R1+0x6fc], R5 ;  /* 0x0006fc0501007387 */ /* 0x0001e20000100800 */
[----:B------:R-:W-:Y:S02]  /*444e0*/  F2FP.SATFINITE.E4M3.F32.PACK_AB_MERGE_C R234, R236, R234, RZ ;  /* 0x000000eaecea723e */ /* 0x000fe400048070ff */
[----:B------:R-:W-:Y:S01]  /*444f0*/  F2FP.SATFINITE.E4M3.F32.PACK_AB_MERGE_C R236, R31, R30, RZ ;  /* 0x0000001e1fec723e */ /* 0x000fe200048070ff */
[----:B------:R2:W-:Y:S01]  /*44500*/  STL [R1+0x330], R27 ;  /* 0x0003301b01007387 */ /* 0x0005e20000100800 */
[----:B0-----:R-:W-:Y:S01]  /*44510*/  VIADD R5, R5, UR4 ;  /* 0x0000000405057c36 */ /* 0x001fe20008000000 */
[----:B------:R-:W-:-:S04]  /*44520*/  ULDC UR4, c[0x0][0x248] ;  /* 0x0000920000047ab9 */ /* 0x000fc80000000800 */
[----:B------:R0:W-:Y:S04]  /*44530*/  STL [R1+0x70c], R5 ;  /* 0x00070c0501007387 */ /* 0x0001e80000100800 */
[----:B------:R-:W3:Y:S01]  /*44540*/  LDL.LU R30, [R1+0xa04] ;  /* 0x000a0400011e7983 */ /* 0x000ee20000300800 */
[----:B--2---:R-:W-:Y:S01]  /*44550*/  F2FP.SATFINITE.E4M3.F32.PACK_AB_MERGE_C R27, R143, R142, RZ ;  /* 0x0000008e8f1b723e */ /* 0x004fe200048070ff */
[----:B0-----:R-:W-:Y:S01]  /*44560*/  VIADD R5, R5, UR4 ;  /* 0x0000000405057c36 */ /* 0x001fe20008000000 */
[----:B------:R-:W-:-:S04]  /*44570*/  ULDC UR4, c[0x0][0x248] ;  /* 0x0000920000047ab9 */ /* 0x000fc80000000800 */
[----:B------:R0:W-:Y:S04]  /*44580*/  STL [R1+0x71c], R5 ;  /* 0x00071c0501007387 */ /* 0x0001e80000100800 */
[----:B------:R4:W-:Y:S01]  /*44590*/  STL [R1+0xb8c], R27 ;  /* 0x000b8c1b01007387 */ /* 0x0009e20000100800 */
[----:B0-----:R-:W-:Y:S01]  /*445a0*/  VIADD R5, R5, UR4 ;  /* 0x0000000405057c36 */ /* 0x001fe20008000000 */
[----:B------:R-:W-:Y:S01]  /*445b0*/  ULDC UR4, c[0x0][0x248] ;  /* 0x0000920000047ab9 */ /* 0x000fe20000000800 */
[----:B----4-:R-:W-:-:S03]  /*445c0*/  F2FP.SATFINITE.E4M3.F32.PACK_AB_MERGE_C R27, R147, R146, RZ ;  /* 0x00000092931b723e */ /* 0x010fc600048070ff */
[----:B------:R0:W-:Y:S04]  /*445d0*/  STL [R1+0x72c], R5 ;  /* 0x00072c0501007387 */ /* 0x0001e80000100800 */
[----:B------:R3:W-:Y:S01]  /*445e0*/  STL [R1+0xb88], R27 ;  /* 0x000b881b01007387 */ /* 0x0007e20000100800 */
[----:B0-----:R-:W-:Y:S01]  /*445f0*/  VIADD R5, R5, UR4 ;  /* 0x0000000405057c36 */ /* 0x001fe20008000000 */
[----:B------:R-:W-:Y:S01]  /*44600*/  ULDC UR4, c[0x0][0x248] ;  /* 0x0000920000047ab9 */ /* 0x000fe20000000800 */
[----:B---3--:R-:W-:-:S03]  /*44610*/  F2FP.SATFINITE.E4M3.F32.PACK_AB_MERGE_C R27, R151, R150, RZ ;  /* 0x00000096971b723e */ /* 0x008fc600048070ff */
[----:B------:R0:W-:Y:S04]  /*44620*/  STL [R1+0x73c], R5 ;  /* 0x00073c0501007387 */ /* 0x0001e80000100800 */
[----:B------:R-:W-:Y:S01]  /*44630*/  STL [R1+0x368], R27 ;  /* 0x0003681b01007387 */ /* 0x000fe20000100800 */
[----:B0-----:R-:W-:Y:S01]  /*44640*/  VIADD R5, R5, UR4 ;  /* 0x0000000405057c36 */ /* 0x001fe20008000000 */
[----:B------:R-:W-:-:S04]  /*44650*/  ULDC UR4, c[0x0][0x248] ;  /* 0x0000920000047ab9 */ /* 0x000fc80000000800 */
[----:B------:R0:W-:Y:S02]  /*44660*/  STL [R1+0x74c], R5 ;  /* 0x00074c0501007387 */ /* 0x0001e40000100800 */
[----:B0-----:R-:W-:Y:S01]  /*44670*/  VIADD R5, R5, UR4 ;  /* 0x0000000405057c36 */ /* 0x001fe20008000000 */
[----:B------:R-:W-:Y:S01]  /*44680*/  LOP3.LUT R9, R9, 0xffff, RZ, 0xc0, !PT ;  /* 0x0000ffff09097812 */ /* 0x000fe200078ec0ff */
[----:B------:R-:W-:-:S03]  /*44690*/  ULDC UR4, c[0x0][0x248] ;  /* 0x0000920000047ab9 */ /* 0x000fc60000000800 */
[----:B------:R0:W-:Y:S04]  /*446a0*/  STL [R1+0x764], R5 ;  /* 0x0007640501007387 */ /* 0x0001e80000100800 */
[----:B------:R-:W2:Y:S04]  /*446b0*/  LDL.LU R33, [R1+0xa0c] ;  /* 0x000a0c0001217983 */ /* 0x000ea80000300800 */
[----:B------:R-:W3:Y:S01]  /*446c0*/  LDL.LU R31, [R1+0xa08] ;  /* 0x000a0800011f7983 */ /* 0x000ee20000300800 */
[----:B------:R-:W-:Y:S01]  /*446d0*/  SHF.R.U32.HI R27, RZ, 0x8, R9 ;  /* 0x00000008ff1b7819 */ /* 0x000fe20000011609 */
[----:B0-----:R-:W-:Y:S01]  /*446e0*/  VIADD R5, R5, UR4 ;  /* 0x0000000405057c36 */ /* 0x001fe20008000000 */
[----:B------:R-:W-:-:S02]  /*446f0*/  ULDC UR4, c[0x0][0x248] ;  /* 0x0000920000047ab9 */ /* 0x000fc40000000800 */
[----:B------:R-:W-:Y:S02]  /*44700*/  LOP3.LUT R27, R27, 0xffff, RZ, 0xc0, !PT ;  /* 0x0000ffff1b1b7812 */ /* 0x000fe400078ec0ff */
[----:B------:R0:W-:Y:S01]  /*44710*/  STL [R1+0x784], R5 ;  /* 0x0007840501007387 */ /* 0x0001e20000100800 */
[----:B------:R-:W-:Y:S01]  /*44720*/  LOP3.LUT R8, R8, 0xffff, RZ, 0xc0, !PT ;  /* 0x0000ffff08087812 */ /* 0x000fe200078ec0ff */
[----:B0-----:R-:W-:Y:S01]  /*44730*/  VIADD R5, R5, UR4 ;  /* 0x0000000405057c36 */ /* 0x001fe20008000000 */
[----:B------:R-:W-:Y:S01]  /*44740*/  ULDC UR4, c[0x0][0x248] ;  /* 0x0000920000047ab9 */ /* 0x000fe20000000800 */
[----:B------:R-:W-:-:S04]  /*44750*/  LOP3.LUT R25, R25, 0xffff, RZ, 0xc0, !PT ;  /* 0x0000ffff19197812 */ /* 0x000fc800078ec0ff */
[----:B------:R-:W-:Y:S02]  /*44760*/  SHF.R.U32.HI R29, RZ, 0x8, R25 ;  /* 0x00000008ff1d7819 */ /* 0x000fe40000011619 */
[----:B------:R-:W-:Y:S02]  /*44770*/  PRMT R25, R25, 0x3340, R9 ;  /* 0x0000334019197816 */ /* 0x000fe40000000009 */
[----:B------:R-:W-:-:S04]  /*44780*/  LOP3.LUT R29, R29, 0xffff, RZ, 0xc0, !PT ;  /* 0x0000ffff1d1d7812 */ /* 0x000fc800078ec0ff */
[----:B------:R-:W-:Y:S01]  /*44790*/  PRMT R9, R29, 0x3340, R27 ;  /* 0x000033401d097816 */ /* 0x000fe2000000001b */
[----:B------:R-:W-:Y:S04]  /*447a0*/  STL [R1+0x114c], R25 ;  /* 0x00114c1901007387 */ /* 0x000fe80000100800 */
[----:B------:R0:W-:Y:S04]  /*447b0*/  STL [R1+0x798], R5 ;  /* 0x0007980501007387 */ /* 0x0001e80000100800 */
[----:B------:R1:W-:Y:S01]  /*447c0*/  STL [R1+0x104c], R9 ;  /* 0x00104c0901007387 */ /* 0x0003e20000100800 */
[----:B0-----:R-:W-:Y:S01]  /*447d0*/  VIADD R5, R5, UR4 ;  /* 0x0000000405057c36 */ /* 0x001fe20008000000 */
[----:B------:R-:W-:Y:S01]  /*447e0*/  F2FP.SATFINITE.E4M3.F32.PACK_AB_MERGE_C R148, R149, R148, RZ ;  /* 0x000000949594723e */ /* 0x000fe200048070ff */
[----:B------:R-:W-:-:S03]  /*447f0*/  ULDC UR4, c[0x0][0x248] ;  /* 0x0000920000047ab9 */ /* 0x000fc60000000800 */
[----:B------:R-:W-:Y:S01]  /*44800*/  STL [R1+0x7a0], R5 ;  /* 0x0007a00501007387 */ /* 0x000fe20000100800 */
[----:B-1----:R-:W-:-:S04]  /*44810*/  LOP3.LUT R9, R30, 0xffff, RZ, 0xc0, !PT ;  /* 0x0000ffff1e097812 */ /* 0x002fc800078ec0ff */
[----:B------:R-:W-:-:S05]  /*44820*/  PRMT R27, R9, 0x3340, R8 ;  /* 0x00003340091b7816 */ /* 0x000fca0000000008 */
[----:B------:R0:W-:Y:S04]  /*44830*/  STL [R1+0x1148], R27 ;  /* 0x0011481b01007387 */ /* 0x0001e80000100800 */
[----:B------:R-:W4:Y:S01]  /*44840*/  LDL.LU R30, [R1+0xa10] ;  /* 0x000a1000011e7983 */ /* 0x000f220000300800 */
[----:B------:R-:W-:Y:S02]  /*44850*/  LOP3.LUT R227, R227, 0xffff, RZ, 0xc0, !PT ;  /* 0x0000ffffe3e37812 */ /* 0x000fe400078ec0ff */
[----:B------:R-:W-:Y:S02]  /*44860*/  LOP3.LUT R148, R148, 0xffff, RZ, 0xc0, !PT ;  /* 0x0000ffff94947812 */ /* 0x000fe400078ec0ff */
[----:B------:R-:W-:Y:S02]  /*44870*/  SHF.R.U32.HI R25, RZ, 0x8, R9 ;  /* 0x00000008ff197819 */ /* 0x000fe40000011609 */
[----:B------:R-:W-:-:S02]  /*44880*/  SHF.R.U32.HI R8, RZ, 0x8, R8 ;  /* 0x00000008ff087819 */ /* 0x000fc40000011608 */
[--C-:B0-----:R-:W-:Y:S02]  /*44890*/  PRMT R27, R227, 0x3340, R148.reuse ;  /* 0x00003340e31b7816 */ /* 0x101fe40000000094 */
[----:B------:R-:W-:Y:S02]  /*448a0*/  SHF.R.U32.HI R9, RZ, 0x8, R227 ;  /* 0x00000008ff097819 */ /* 0x000fe400000116e3 */
[----:B------:R-:W-:Y:S02]  /*448b0*/  SHF.R.U32.HI R148, RZ, 0x8, R148 ;  /* 0x00000008ff947819 */ /* 0x000fe40000011694 */
[----:B------:R-:W-:Y:S02]  /*448c0*/  LOP3.LUT R25, R25, 0xffff, RZ, 0xc0, !PT ;  /* 0x0000ffff19197812 */ /* 0x000fe400078ec0ff */
[----:B------:R-:W-:Y:S02]  /*448d0*/  LOP3.LUT R8, R8, 0xffff, RZ, 0xc0, !PT ;  /* 0x0000ffff08087812 */ /* 0x000fe400078ec0ff */
[----:B------:R-:W-:-:S02]  /*448e0*/  LOP3.LUT R9, R9, 0xffff, RZ, 0xc0, !PT ;  /* 0x0000ffff09097812 */ /* 0x000fc400078ec0ff */
[----:B------:R-:W-:Y:S01]  /*448f0*/  LOP3.LUT R148, R148, 0xffff, RZ, 0xc0, !PT ;  /* 0x0000ffff94947812 */ /* 0x000fe200078ec0ff */
[----:B------:R-:W-:Y:S01]  /*44900*/  VIADD R5, R5, UR4 ;  /* 0x0000000405057c36 */ /* 0x000fe20008000000 */
[----:B------:R-:W-:Y:S01]  /*44910*/  PRMT R25, R25, 0x3340, R8 ;  /* 0x0000334019197816 */ /* 0x000fe20000000008 */
[----:B------:R-:W-:Y:S01]  /*44920*/  STL [R1+0x1144], R27 ;  /* 0x0011441b01007387 */ /* 0x000fe20000100800 */
[----:B------:R-:W-:Y:S01]  /*44930*/  PRMT R8, R9, 0x3340, R148 ;  /* 0x0000334009087816 */ /* 0x000fe20000000094 */
[----:B------:R-:W-:Y:S02]  /*44940*/  ULDC UR4, c[0x0][0x248] ;  /* 0x0000920000047ab9 */ /* 0x000fe40000000800 */
[----:B------:R-:W-:Y:S01]  /*44950*/  STL [R1+0x1040], R25 ;  /* 0x0010401901007387 */ /* 0x000fe20000100800 */
[----:B------:R-:W-:-:S03]  /*44960*/  LOP3.LUT R11, R11, 0xffff, RZ, 0xc0, !PT ;  /* 0x0000ffff0b0b7812 */ /* 0x000fc600078ec0ff */
[----:B------:R0:W-:Y:S04]  /*44970*/  STL [R1+0x790], R5 ;  /* 0x0007900501007387 */ /* 0x0001e80000100800 */
[----:B------:R2:W-:Y:S01]  /*44980*/  STL [R1+0x103c], R8 ;  /* 0x00103c0801007387 */ /* 0x0005e20000100800 */
[----:B0-----:R-:W-:Y:S01]  /*44990*/  VIADD R5, R5, UR4 ;  /* 0x0000000405057c36 */ /* 0x001fe20008000000 */
[----:B------:R-:W-:Y:S01]  /*449a0*/  LOP3.LUT R10, R10, 0xffff, RZ, 0xc0, !PT ;  /* 0x0000ffff0a0a7812 */ /* 0x000fe200078ec0ff */
[----:B------:R-:W-:-:S03]  /*449b0*/  ULDC UR4, c[0x0][0x248] ;  /* 0x0000920000047ab9 */ /* 0x000fc60000000800 */
[----:B------:R0:W-:Y:S01]  /*449c0*/  STL [R1+0x79c], R5 ;  /* 0x00079c0501007387 */ /* 0x0001e20000100800 */
[----:B--2---:R-:W-:-:S04]  /*449d0*/  LOP3.LUT R8, R33, 0xffff, RZ, 0xc0, !PT ;  /* 0x0000ffff21087812 */ /* 0x004fc800078ec0ff */
[----:B------:R-:W-:Y:S02]  /*449e0*/  PRMT R27, R8, 0x3340, R11 ;  /* 0x00003340081b7816 */ /* 0x000fe4000000000b */
[----:B---3--:R-:W-:-:S03]  /*449f0*/  LOP3.LUT R9, R31, 0xffff, RZ, 0xc0, !PT ;  /* 0x0000ffff1f097812 */ /* 0x008fc600078ec0ff */
[----:B------:R-:W-:Y:S01]  /*44a00*/  STL [R1+0x1140], R27 ;  /* 0x0011401b01007387 */ /* 0x000fe20000100800 */
[----:B------:R-:W-:-:S03]  /*44a10*/  SHF.R.U32.HI R25, RZ, 0x8, R8 ;  /* 0x00000008ff197819 */ /* 0x000fc60000011608 */
[----:B------:R-:W2:Y:S01]  /*44a20*/  LDL.LU R33, [R1+0xa14] ;  /* 0x000a140001217983 */ /* 0x000ea20000300800 */
[----:B------:R-:W-:Y:S02]  /*44a30*/  SHF.R.U32.HI R11, RZ, 0x8, R11 ;  /* 0x00000008ff0b7819 */ /* 0x000fe4000001160b */
[----:B------:R-:W-:Y:S02]  /*44a40*/  SHF.R.U32.HI R8, RZ, 0x8, R9 ;  /* 0x00000008ff087819 */ /* 0x000fe40000011609 */
[--C-:B------:R-:W-:Y:S02]  /*44a50*/  PRMT R9, R9, 0x3340, R10.reuse ;  /* 0x0000334009097816 */ /* 0x100fe4000000000a */
[----:B------:R-:W-:Y:S02]  /*44a60*/  LOP3.LUT R25, R25, 0xffff, RZ, 0xc0, !PT ;  /* 0x0000ffff19197812 */ /* 0x000fe400078ec0ff */
[----:B------:R-:W-:Y:S01]  /*44a70*/  LOP3.LUT R11, R11, 0xffff, RZ, 0xc0, !PT ;  /* 0x0000ffff0b0b7812 */ /* 0x000fe200078ec0ff */
[----:B------:R1:W-:Y:S01]  /*44a80*/  STL [R1+0x113c], R9 ;  /* 0x00113c0901007387 */ /* 0x0003e20000100800 */
[----:B------:R-:W-:Y:S01]  /*44a90*/  SHF.R.U32.HI R10, RZ, 0x8, R10 ;  /* 0x00000008ff0a7819 */ /* 0x000fe2000001160a */
[----:B0-----:R-:W-:Y:S01]  /*44aa0*/  VIADD R5, R5, UR4 ;  /* 0x0000000405057c36 */ /* 0x001fe20008000000 */
[----:B------:R-:W-:Y:S01]  /*44ab0*/  F2FP.SATFINITE.E4M3.F32.PACK_AB_MERGE_C R144, R145, R144, RZ ;  /* 0x000000909190723e */ /* 0x000fe200048070ff */
[----:B------:R-:W-:Y:S01]  /*44ac0*/  ULDC UR4, c[0x0][0x248] ;  /* 0x0000920000047ab9 */ /* 0x000fe20000000800 */
[----:B------:R-:W-:-:S02]  /*44ad0*/  LOP3.LUT R8, R8, 0xffff, RZ, 0xc0, !PT ;  /* 0x0000ffff08087812 */ /* 0x000fc400078ec0ff */
[----:B------:R-:W-:Y:S02]  /*44ae0*/  LOP3.LUT R10, R10, 0xffff, RZ, 0xc0, !PT ;  /* 0x0000ffff0a0a7812 */ /* 0x000fe400078ec0ff */
[----:B-1----:R-:W-:Y:S02]  /*44af0*/  PRMT R9, R25, 0x3340, R11 ;  /* 0x0000334019097816 */ /* 0x002fe4000000000b */
[----:B------:R-:W-:Y:S02]  /*44b00*/  LOP3.LUT R240, R240, 0xffff, RZ, 0xc0, !PT ;  /* 0x0000fffff0f07812 */ /* 0x000fe400078ec0ff */
[----:B------:R-:W-:Y:S01]  /*44b10*/  LOP3.LUT R144, R144, 0xffff, RZ, 0xc0, !PT ;  /* 0x0000ffff90907812 */ /* 0x000fe200078ec0ff */
[----:B------:R-:W-:Y:S01]  /*44b20*/  STL [R1+0x1038], R9 ;  /* 0x0010380901007387 */ /* 0x000fe20000100800 */
[----:B------:R-:W-:-:S03]  /*44b30*/  PRMT R8, R8, 0x3340, R10 ;  /* 0x0000334008087816 */ /* 0x000fc6000000000a */
[----:B------:R0:W-:Y:S01]  /*44b40*/  STL [R1+0x788], R5 ;  /* 0x0007880501007387 */ /* 0x0001e20000100800 */
[----:B------:R-:W-:-:S03]  /*44b50*/  PRMT R11, R240, 0x3340, R144 ;  /* 0x00003340f00b7816 */ /* 0x000fc60000000090 */
[----:B------:R4:W-:Y:S01]  /*44b60*/  STL [R1+0x1034], R8 ;  /* 0x0010340801007387 */ /* 0x0009e20000100800 */
[----:B0-----:R-:W-:Y:S01]  /*44b70*/  VIADD R5, R5, UR4 ;  /* 0x0000000405057c36 */ /* 0x001fe20008000000 */
[----:B------:R-:W-:Y:S01]  /*44b80*/  LOP3.LUT R13, R13, 0xffff, RZ, 0xc0, !PT ;  /* 0x0000ffff0d0d7812 */ /* 0x000fe200078ec0ff */
[----:B------:R-:W-:-:S03]  /*44b90*/  ULDC UR4, c[0x0][0x248] ;  /* 0x0000920000047ab9 */ /* 0x000fc60000000800 */
[----:B------:R0:W-:Y:S04]  /*44ba0*/  STL [R1+0x794], R5 ;  /* 0x0007940501007387 */ /* 0x0001e80000100800 */
[----:B------:R-:W-:Y:S04]  /*44bb0*/  STL [R1+0x1138], R11 ;  /* 0x0011380b01007387 */ /* 0x000fe80000100800 */
[----:B------:R-:W3:Y:S01]  /*44bc0*/  LDL.LU R31, [R1+0xa1c] ;  /* 0x000a1c00011f7983 */ /* 0x000ee20000300800 */
[----:B----4-:R-:W-:-:S03]  /*44bd0*/  LOP3.LUT R8, R30, 0xffff, RZ, 0xc0, !PT ;  /* 0x0000ffff1e087812 */ /* 0x010fc600078ec0ff */
[----:B------:R-:W4:Y:S01]  /*44be0*/  LDL.LU R30, [R1+0xa18] ;  /* 0x000a1800011e7983 */ /* 0x000f220000300800 */
[----:B------:R-:W-:Y:S02]  /*44bf0*/  SHF.R.U32.HI R9, RZ, 0x8, R240 ;  /* 0x00000008ff097819 */ /* 0x000fe400000116f0 */
[----:B------:R-:W-:Y:S02]  /*44c00*/  SHF.R.U32.HI R144, RZ, 0x8, R144 ;  /* 0x00000008ff907819 */ /* 0x000fe40000011690 */
[----:B------:R-:W-:Y:S02]  /*44c10*/  SHF.R.U32.HI R10, RZ, 0x8, R8 ;  /* 0x00000008ff0a7819 */ /* 0x000fe40000011608 */
[--C-:B------:R-:W-:Y:S02]  /*44c20*/  PRMT R8, R8, 0x3340, R13.reuse ;  /* 0x0000334008087816 */ /* 0x100fe4000000000d */
[----:B------:R-:W-:Y:S02]  /*44c30*/  SHF.R.U32.HI R13, RZ, 0x8, R13 ;  /* 0x00000008ff0d7819 */ /* 0x000fe4000001160d */
[----:B------:R-:W-:-:S02]  /*44c40*/  LOP3.LUT R9, R9, 0xffff, RZ, 0xc0, !PT ;  /* 0x0000ffff09097812 */ /* 0x000fc400078ec0ff */
[----:B------:R-:W-:Y:S02]  /*44c50*/  LOP3.LUT R144, R144, 0xffff, RZ, 0xc0, !PT ;  /* 0x0000ffff90907812 */ /* 0x000fe400078ec0ff */
[----:B------:R-:W-:Y:S02]  /*44c60*/  LOP3.LUT R10, R10, 0xffff, RZ, 0xc0, !PT ;  /* 0x0000ffff0a0a7812 */ /* 0x000fe400078ec0ff */
[----:B------:R-:W-:Y:S01]  /*44c70*/  LOP3.LUT R13, R13, 0xffff, RZ, 0xc0, !PT ;  /* 0x0000ffff0d0d7812 */ /* 0x000fe200078ec0ff */
[----:B------:R1:W-:Y:S01]  /*44c80*/  STL [R1+0x1134], R8 ;  /* 0x0011340801007387 */ /* 0x0003e20000100800 */
[----:B------:R-:W-:Y:S01]  /*44c90*/  PRMT R9, R9, 0x3340, R144 ;  /* 0x0000334009097816 */ /* 0x000fe20000000090 */
[----:B0-----:R-:W-:Y:S01]  /*44ca0*/  VIADD R5, R5, UR4 ;  /* 0x0000000405057c36 */ /* 0x001fe20008000000 */
[----:B------:R-:W-:Y:S01]  /*44cb0*/  LOP3.LUT R12, R12, 0xffff, RZ, 0xc0, !PT ;  /* 0x0000ffff0c0c7812 */ /* 0x000fe200078ec0ff */
[----:B------:R-:W-:Y:S02]  /*44cc0*/  ULDC UR4, c[0x0][0x248] ;  /* 0x0000920000047ab9 */ /* 0x000fe40000000800 */
[----:B------:R-:W-:Y:S01]  /*44cd0*/  STL [R1+0x1028], R9 ;  /* 0x0010280901007387 */ /* 0x000fe20000100800 */
[----:B-1----:R-:W-:-:S03]  /*44ce0*/  PRMT R8, R10, 0x3340, R13 ;  /* 0x000033400a087816 */ /* 0x002fc6000000000d */
[----:B------:R0:W-:Y:S01]  /*44cf0*/  STL [R1+0x77c], R5 ;  /* 0x00077c0501007387 */ /* 0x0001e20000100800 */
[----:B------:R-:W-:-:S03]  /*44d00*/  F2FP.SATFINITE.E4M3.F32.PACK_AB_MERGE_C R140, R141, R140, RZ ;  /* 0x0000008c8d8c723e */ /* 0x000fc600048070ff */
[----:B------:R-:W-:Y:S01]  /*44d10*/  STL [R1+0x1024], R8 ;  /* 0x0010240801007387 */ /* 0x000fe20000100800 */
[----:B------:R-:W-:Y:S02]  /*44d20*/  LOP3.LUT R241, R241, 0xffff, RZ, 0xc0, !PT ;  /* 0x0000fffff1f17812 */ /* 0x000fe400078ec0ff */
[----:B------:R-:W-:Y:S01]  /*44d30*/  LOP3.LUT R140, R140, 0xffff, RZ, 0xc0, !PT ;  /* 0x0000ffff8c8c7812 */ /* 0x000fe200078ec0ff */
[----:B0-----:R-:W-:Y:S01]  /*44d40*/  VIADD R5, R5, UR4 ;  /* 0x0000000405057c36 */ /* 0x001fe20008000000 */
[----:B------:R-:W-:-:S04]  /*44d50*/  ULDC UR4, c[0x0][0x248] ;  /* 0x0000920000047ab9 */ /* 0x000fc80000000800 */
[----:B------:R0:W-:Y:S01]  /*44d60*/  STL [R1+0x78c], R5 ;  /* 0x00078c0501007387 */ /* 0x0001e20000100800 */
[----:B------:R-:W-:Y:S01]  /*44d70*/  LOP3.LUT R15, R15, 0xffff, RZ, 0xc0, !PT ;  /* 0x0000ffff0f0f7812 */ /* 0x000fe200078ec0ff */
[----:B0-----:R-:W-:Y:S01]  /*44d80*/  VIADD R5, R5, UR4 ;  /* 0x0000000405057c36 */ /* 0x001fe20008000000 */
[----:B------:R-:W-:Y:S01]  /*44d90*/  ULDC UR4, c[0x0][0x248] ;  /* 0x0000920000047ab9 */ /* 0x000fe20000000800 */
[----:B--2---:R-:W-:-:S04]  /*44da0*/  LOP3.LUT R8, R33, 0xffff, RZ, 0xc0, !PT ;  /* 0x0000ffff21087812 */ /* 0x004fc800078ec0ff */
[----:B------:R-:W-:Y:S02]  /*44db0*/  PRMT R10, R8, 0x3340, R12 ;  /* 0x00003340080a7816 */ /* 0x000fe4000000000c */
[----:B------:R-:W-:Y:S02]  /*44dc0*/  SHF.R.U32.HI R9, RZ, 0x8, R8 ;  /* 0x00000008ff097819 */ /* 0x000fe40000011608 */
[----:B------:R-:W-:Y:S01]  /*44dd0*/  SHF.R.U32.HI R12, RZ, 0x8, R12 ;  /* 0x00000008ff0c7819 */ /* 0x000fe2000001160c */
[----:B------:R0:W-:Y:S01]  /*44de0*/  STL [R1+0x1130], R10 ;  /* 0x0011300a01007387 */ /* 0x0001e20000100800 */
[----:B------:R-:W-:Y:S02]  /*44df0*/  SHF.R.U32.HI R8, RZ, 0x8, R241 ;  /* 0x00000008ff087819 */ /* 0x000fe400000116f1 */
[----:B------:R-:W-:Y:S02]  /*44e00*/  LOP3.LUT R9, R9, 0xffff, RZ, 0xc0, !PT ;  /* 0x0000ffff09097812 */ /* 0x000fe400078ec0ff */
[----:B------:R-:W-:-:S02]  /*44e10*/  LOP3.LUT R12, R12, 0xffff, RZ, 0xc0, !PT ;  /* 0x0000ffff0c0c7812 */ /* 0x000fc400078ec0ff */
[--C-:B0-----:R-:W-:Y:S02]  /*44e20*/  PRMT R10, R241, 0x3340, R140.reuse ;  /* 0x00003340f10a7816 */ /* 0x101fe4000000008c */
[----:B------:R-:W-:Y:S02]  /*44e30*/  SHF.R.U32.HI R140, RZ, 0x8, R140 ;  /* 0x00000008ff8c7819 */ /* 0x000fe4000001168c */
[----:B------:R-:W-:Y:S02]  /*44e40*/  LOP3.LUT R8, R8, 0xffff, RZ, 0xc0, !PT ;  /* 0x0000ffff08087812 */ /* 0x000fe400078ec0ff */
[----:B------:R-:W-:Y:S02]  /*44e50*/  LOP3.LUT R140, R140, 0xffff, RZ, 0xc0, !PT ;  /* 0x0000ffff8c8c7812 */ /* 0x000fe400078ec0ff */
[----:B------:R-:W-:Y:S02]  /*44e60*/  PRMT R9, R9, 0x3340, R12 ;  /* 0x0000334009097816 */ /* 0x000fe4000000000c */
[----:B------:R-:W-:Y:S01]  /*44e70*/  PRMT R8, R8, 0x3340, R140 ;  /* 0x0000334008087816 */ /* 0x000fe2000000008c */
[----:B------:R-:W-:Y:S04]  /*44e80*/  STL [R1+0x112c], R10 ;  /* 0x00112c0a01007387 */ /* 0x000fe80000100800 */
[----:B------:R-:W-:Y:S04]  /*44e90*/  STL [R1+0x1018], R9 ;  /* 0x0010180901007387 */ /* 0x000fe80000100800 */
[----:B------:R0:W-:Y:S04]  /*44ea0*/  STL [R1+0x774], R5 ;  /* 0x0007740501007387 */ /* 0x0001e80000100800 */
[----:B------:R3:W-:Y:S01]  /*44eb0*/  STL [R1+0x1014], R8 ;  /* 0x0010140801007387 */ /* 0x0007e20000100800 */
[----:B0-----:R-:W-:Y:S01]  /*44ec0*/  VIADD R5, R5, UR4 ;  /* 0x0000000405057c36 */ /* 0x001fe20008000000 */
[----:B------:R-:W-:Y:S01]  /*44ed0*/  LOP3.LUT R14, R14, 0xffff, RZ, 0xc0, !PT ;  /* 0x0000ffff0e0e7812 */ /* 0x000fe200078ec0ff */
[----:B------:R-:W-:Y:S01]  /*44ee0*/  ULDC UR4, c[0x0][0x248] ;  /* 0x0000920000047ab9 */ /* 0x000fe20000000800 */
[----:B---3--:R-:W-:-:S04]  /*44ef0*/  LOP3.LUT R8, R31, 0xffff, RZ, 0xc0, !PT ;  /* 0x0000ffff1f087812 */ /* 0x008fc800078ec0ff */
[----:B------:R-:W-:Y:S01]  /*44f00*/  PRMT R11, R8, 0x3340, R15 ;  /* 0x00003340080b7816 */ /* 0x000fe2000000000f */
[----:B------:R0:W-:Y:S04]  /*44f10*/  STL [R1+0x780], R5 ;  /* 0x0007800501007387 */ /* 0x0001e80000100800 */
[----:B------:R-:W-:Y:S04]  /*44f20*/  STL [R1+0x1128], R11 ;  /* 0x0011280b01007387 */ /* 0x000fe80000100800 */
[----:B------:R-:W2:Y:S04]  /*44f30*/  LDL.LU R33, [R1+0xa24] ;  /* 0x000a240001217983 */ /* 0x000ea80000300800 */
[----:B------:R-:W3:Y:S01]  /*44f40*/  LDL.LU R31, [R1+0xa20] ;  /* 0x000a2000011f7983 */ /* 0x000ee20000300800 */
[----:B------:R-:W-:-:S02]  /*44f50*/  SHF.R.U32.HI R10, RZ, 0x8, R8 ;  /* 0x00000008ff0a7819 */ /* 0x000fc40000011608 */
[----:B------:R-:W-:Y:S02]  /*44f60*/  SHF.R.U32.HI R15, RZ, 0x8, R15 ;  /* 0x00000008ff0f7819 */ /* 0x000fe4000001160f */
[----:B------:R-:W-:Y:S02]  /*44f70*/  LOP3.LUT R10, R10, 0xffff, RZ, 0xc0, !PT ;  /* 0x0000ffff0a0a7812 */ /* 0x000fe400078ec0ff */
[----:B------:R-:W-:Y:S01]  /*44f80*/  LOP3.LUT R15, R15, 0xffff, RZ, 0xc0, !PT ;  /* 0x0000ffff0f0f7812 */ /* 0x000fe200078ec0ff */
[----:B0-----:R-:W-:Y:S01]  /*44f90*/  VIADD R5, R5, UR4 ;  /* 0x0000000405057c36 */ /* 0x001fe20008000000 */
[----:B------:R-:W-:Y:S01]  /*44fa0*/  F2FP.SATFINITE.E4M3.F32.PACK_AB_MERGE_C R136, R137, R136, RZ ;  /* 0x000000888988723e */ /* 0x000fe200048070ff */
[----:B------:R-:W-:-:S03]  /*44fb0*/  ULDC UR4, c[0x0][0x248] ;  /* 0x0000920000047ab9 */ /* 0x000fc60000000800 */
[----:B------:R-:W-:Y:S02]  /*44fc0*/  LOP3.LUT R136, R136, 0xffff, RZ, 0xc0, !PT ;  /* 0x0000ffff88887812 */ /* 0x000fe400078ec0ff */
[----:B----4-:R-:W-:-:S04]  /*44fd0*/  LOP3.LUT R9, R30, 0xffff, RZ, 0xc0, !PT ;  /* 0x0000ffff1e097812 */ /* 0x010fc800078ec0ff */
[----:B------:R-:W-:Y:S02]  /*44fe0*/  SHF.R.U32.HI R8, RZ, 0x8, R9 ;  /* 0x00000008ff087819 */ /* 0x000fe40000011609 */
[--C-:B------:R-:W-:Y:S02]  /*44ff0*/  PRMT R9, R9, 0x3340, R14.reuse ;  /* 0x0000334009097816 */ /* 0x100fe4000000000e */
[----:B------:R-:W-:Y:S02]  /*45000*/  SHF.R.U32.HI R14, RZ, 0x8, R14 ;  /* 0x00000008ff0e7819 */ /* 0x000fe4000001160e */
[----:B------:R-:W-:Y:S01]  /*45010*/  LOP3.LUT R8, R8, 0xffff, RZ, 0xc0, !PT ;  /* 0x0000ffff08087812 */ /* 0x000fe200078ec0ff */
[----:B------:R0:W-:Y:S01]  /*45020*/  STL [R1+0x1124], R9 ;  /* 0x0011240901007387 */ /* 0x0001e20000100800 */
[----:B------:R-:W-:-:S04]  /*45030*/  LOP3.LUT R14, R14, 0xffff, RZ, 0xc0, !PT ;  /* 0x0000ffff0e0e7812 */ /* 0x000fc800078ec0ff */
[----:B------:R-:W-:Y:S02]  /*45040*/  PRMT R8, R8, 0x3340, R14 ;  /* 0x0000334008087816 */ /* 0x000fe4000000000e */
[----:B0-----:R-:W-:-:S05]  /*45050*/  PRMT R9, R10, 0x3340, R15 ;  /* 0x000033400a097816 */ /* 0x001fca000000000f */
[----:B------:R-:W-:Y:S04]  /*45060*/  STL [R1+0x1004], R9 ;  /* 0x0010040901007387 */ /* 0x000fe80000100800 */
[----:B------:R0:W-:Y:S04]  /*45070*/  STL [R1+0x76c], R5 ;  /* 0x00076c0501007387 */ /* 0x0001e80000100800 */
[----:B------:R1:W-:Y:S01]  /*45080*/  STL [R1+0x1000], R8 ;  /* 0x0010000801007387 */ /* 0x0003e20000100800 */
[----:B0-----:R-:W-:Y:S01]  /*45090*/  VIADD R5, R5, UR4 ;  /* 0x0000000405057c36 */ /* 0x001fe20008000000 */
[----:B------:R-:W-:Y:S01]  /*450a0*/  F2FP.SATFINITE.E4M3.F32.PACK_AB_MERGE_C R138, R139, R138, RZ ;  /* 0x0000008a8b8a723e */ /* 0x000fe200048070ff */
[----:B------:R-:W-:Y:S01]  /*450b0*/  ULDC UR4, c[0x0][0x248] ;  /* 0x0000920000047ab9 */ /* 0x000fe20000000800 */
[----:B-1----:R-:W-:-:S04]  /*450c0*/  LOP3.LUT R8, R246, 0xffff, RZ, 0xc0, !PT ;  /* 0x0000fffff6087812 */ /* 0x002fc800078ec0ff */
[----:B------:R-:W-:Y:S01]  /*450d0*/  PRMT R10, R8, 0x3340, R136 ;  /* 0x00003340080a7816 */ /* 0x000fe20000000088 */
[----:B------:R-:W-:Y:S04]  /*450e0*/  STL [R1+0x778], R5 ;  /* 0x0007780501007387 */ /* 0x000fe80000100800 */
[----:B------:R0:W-:Y:S04]  /*450f0*/  STL [R1+0x111c], R10 ;  /* 0x00111c0a01007387 */ /* 0x0001e80000100800 */
[----:B------:R-:W4:Y:S01]  /*45100*/  LDL.LU R30, [R1+0xa28] ;  /* 0x000a2800011e7983 */ /* 0x000f220000300800 */
[----:B------:R-:W-:-:S02]  /*45110*/  LOP3.LUT R245, R245, 0xffff, RZ, 0xc0, !PT ;  /* 0x0000fffff5f57812 */ /* 0x000fc400078ec0ff */
[----:B------:R-:W-:Y:S02]  /*45120*/  LOP3.LUT R138, R138, 0xffff, RZ, 0xc0, !PT ;  /* 0x0000ffff8a8a7812 */ /* 0x000fe400078ec0ff */
[----:B------:R-:W-:Y:S02]  /*45130*/  SHF.R.U32.HI R9, RZ, 0x8, R8 ;  /* 0x00000008ff097819 */ /* 0x000fe40000011608 */
[----:B------:R-:W-:Y:S02]  /*45140*/  SHF.R.U32.HI R136, RZ, 0x8, R136 ;  /* 0x00000008ff887819 */ /* 0x000fe40000011688 */
[--C-:B0-----:R-:W-:Y:S02]  /*45150*/  PRMT R10, R245, 0x3340, R138.reuse ;  /* 0x00003340f50a7816 */ /* 0x101fe4000000008a */
[----:B------:R-:W-:Y:S02]  /*45160*/  SHF.R.U32.HI R8, RZ, 0x8, R245 ;  /* 0x00000008ff087819 */ /* 0x000fe400000116f5 */
[----:B------:R-:W-:-:S02]  /*45170*/  SHF.R.U32.HI R138, RZ, 0x8, R138 ;  /* 0x00000008ff8a7819 */ /* 0x000fc4000001168a */
[----:B------:R-:W-:Y:S02]  /*45180*/  LOP3.LUT R9, R9, 0xffff, RZ, 0xc0, !PT ;  /* 0x0000ffff09097812 */ /* 0x000fe400078ec0ff */
[----:B------:R-:W-:Y:S02]  /*45190*/  LOP3.LUT R136, R136, 0xffff, RZ, 0xc0, !PT ;  /* 0x0000ffff88887812 */ /* 0x000fe400078ec0ff */
[----:B------:R-:W-:Y:S02]  /*451a0*/  LOP3.LUT R8, R8, 0xffff, RZ, 0xc0, !PT ;  /* 0x0000ffff08087812 */ /* 0x000fe400078ec0ff */
[----:B------:R-:W-:Y:S01]  /*451b0*/  LOP3.LUT R138, R138, 0xffff, RZ, 0xc0, !PT ;  /* 0x0000ffff8a8a7812 */ /* 0x000fe200078ec0ff */
[----:B------:R-:W-:Y:S01]  /*451c0*/  VIADD R5, R5, UR4 ;  /* 0x0000000405057c36 */ /* 0x000fe20008000000 */
[----:B------:R-:W-:Y:S01]  /*451d0*/  PRMT R9, R9, 0x3340, R136 ;  /* 0x0000334009097816 */ /* 0x000fe20000000088 */
[----:B------:R-:W-:Y:S01]  /*451e0*/  STL [R1+0x1120], R10 ;  /* 0x0011200a01007387 */ /* 0x000fe20000100800 */
[----:B------:R-:W-:Y:S01]  /*451f0*/  PRMT R8, R8, 0x3340, R138 ;  /* 0x0000334008087816 */ /* 0x000fe2000000008a */
[----:B------:R-:W-:-:S02]  /*45200*/  ULDC UR4, c[0x0][0x248] ;  /* 0x0000920000047ab9 */ /* 0x000fc40000000800 */
[----:B------:R-:W-:Y:S01]  /*45210*/  STL [R1+0xff8], R9 ;  /* 0x000ff80901007387 */ /* 0x000fe20000100800 */
[----:B------:R-:W-:-:S03]  /*45220*/  LOP3.LUT R17, R17, 0xffff, RZ, 0xc0, !PT ;  /* 0x0000ffff11117812 */ /* 0x000fc600078ec0ff */
[----:B------:R0:W-:Y:S04]  /*45230*/  STL [R1+0x760], R5 ;  /* 0x0007600501007387 */ /* 0x0001e80000100800 */
[----:B------:R-:W-:Y:S01]  /*45240*/  STL [R1+0xffc], R8 ;  /* 0x000ffc0801007387 */ /* 0x000fe20000100800 */
[----:B0-----:R-:W-:Y:S01]  /*45250*/  VIADD R5, R5, UR4 ;  /* 0x0000000405057c36 */ /* 0x001fe20008000000 */
[----:B------:R-:W-:Y:S01]  /*45260*/  LOP3.LUT R16, R16, 0xffff, RZ, 0xc0, !PT ;  /* 0x0000ffff10107812 */ /* 0x000fe200078ec0ff */
[----:B------:R-:W-:-:S03]  /*45270*/  ULDC UR4, c[0x0][0x248] ;  /* 0x0000920000047ab9 */ /* 0x000fc60000000800 */
[----:B------:R0:W-:Y:S02]  /*45280*/  STL [R1+0x770], R5 ;  /* 0x0007700501007387 */ /* 0x0001e40000100800 */
[----:B0-----:R-:W-:Y:S01]  /*45290*/  VIADD R5, R5, UR4 ;  /* 0x0000000405057c36 */ /* 0x001fe20008000000 */
[----:B------:R-:W-:Y:S01]  /*452a0*/  ULDC UR4, c[0x0][0x248] ;  /* 0x0000920000047ab9 */ /* 0x000fe20000000800 */
[----:B--2---:R-:W-:-:S04]  /*452b0*/  LOP3.LUT R8, R33, 0xffff, RZ, 0xc0, !PT ;  /* 0x0000ffff21087812 */ /* 0x004fc800078ec0ff */
[----:B------:R-:W-:Y:S02]  /*452c0*/  PRMT R11, R8, 0x3340, R17 ;  /* 0x00003340080b7816 */ /* 0x000fe40000000011 */
[----:B---3--:R-:W-:-:S03]  /*452d0*/  LOP3.LUT R9, R31, 0xffff, RZ, 0xc0, !PT ;  /* 0x0000ffff1f097812 */ /* 0x008fc600078ec0ff */
[----:B------:R-:W-:Y:S04]  /*452e0*/  STL [R1+0x1118], R11 ;  /* 0x0011180b01007387 */ /* 0x000fe80000100800 */
[----:B------:R-:W2:Y:S01]  /*452f0*/  LDL.LU R31, [R1+0xa2c] ;  /* 0x000a2c00011f7983 */ /* 0x000ea20000300800 */
[----:B------:R-:W-:Y:S02]  /*45300*/  SHF.R.U32.HI R10, RZ, 0x8, R8 ;  /* 0x00000008ff0a7819 */ /* 0x000fe40000011608 */
[----:B------:R-:W-:Y:S02]  /*45310*/  SHF.R.U32.HI R17, RZ, 0x8, R17 ;  /* 0x00000008ff117819 */ /* 0x000fe40000011611 */
[----:B------:R-:W-:Y:S02]  /*45320*/  SHF.R.U32.HI R8, RZ, 0x8, R9 ;  /* 0x00000008ff087819 */ /* 0x000fe40000011609 */
[----:B------:R-:W-:-:S02]  /*45330*/  PRMT R9, R9, 0x3340, R16 ;  /* 0x0000334009097816 */ /* 0x000fc40000000010 */
[----:B------:R-:W-:Y:S02]  /*45340*/  SHF.R.U32.HI R16, RZ, 0x8, R16 ;  /* 0x00000008ff107819 */ /* 0x000fe40000011610 */
[----:B------:R-:W-:Y:S02]  /*45350*/  LOP3.LUT R10, R10, 0xffff, RZ, 0xc0, !PT ;  /* 0x0000ffff0a0a7812 */ /* 0x000fe400078ec0ff */
[----:B------:R-:W-:Y:S01]  /*45360*/  LOP3.LUT R17, R17, 0xffff, RZ, 0xc0, !PT ;  /* 0x0000ffff11117812 */ /* 0x000fe200078ec0ff */
[----:B------:R0:W-:Y:S01]  /*45370*/  STL [R1+0x1114], R9 ;  /* 0x0011140901007387 */ /* 0x0001e20000100800 */
[----:B------:R-:W-:Y:S02]  /*45380*/  LOP3.LUT R8, R8, 0xffff, RZ, 0xc0, !PT ;  /* 0x0000ffff08087812 */ /* 0x000fe400078ec0ff */
[----:B------:R-:W-:-:S04]  /*45390*/  LOP3.LUT R16, R16, 0xffff, RZ, 0xc0, !PT ;  /* 0x0000ffff10107812 */ /* 0x000fc800078ec0ff */
[----:B------:R-:W-:Y:S02]  /*453a0*/  PRMT R8, R8, 0x3340, R16 ;  /* 0x0000334008087816 */ /* 0x000fe40000000010 */
[----:B0-----:R-:W-:-:S05]  /*453b0*/  PRMT R9, R10, 0x3340, R17 ;  /* 0x000033400a097816 */ /* 0x001fca0000000011 */
[----:B------:R-:W-:Y:S04]  /*453c0*/  STL [R1+0xff0], R9 ;  /* 0x000ff00901007387 */ /* 0x000fe80000100800 */
[----:B------:R0:W-:Y:S04]  /*453d0*/  STL [R1+0x758], R5 ;  /* 0x0007580501007387 */ /* 0x0001e80000100800 */
[----:B------:R1:W-:Y:S01]  /*453e0*/  STL [R1+0xfec], R8 ;  /* 0x000fec0801007387 */ /* 0x0003e20000100800 */
[----:B0-----:R-:W-:Y:S01]  /*453f0*/  VIADD R5, R5, UR4 ;  /* 0x0000000405057c36 */ /* 0x001fe20008000000 */
[----:B------:R-:W-:Y:S01]  /*45400*/  LOP3.LUT R19, R19, 0xffff, RZ, 0xc0, !PT ;  /* 0x0000ffff13137812 */ /* 0x000fe200078ec0ff */
[----:B------:R-:W-:Y:S01]  /*45410*/  ULDC UR4, c[0x0][0x248] ;  /* 0x0000920000047ab9 */ /* 0x000fe20000000800 */
[----:B-1----:R-:W-:-:S04]  /*45420*/  LOP3.LUT R8, R247, 0xffff, RZ, 0xc0, !PT ;  /* 0x0000fffff7087812 */ /* 0x002fc800078ec0ff */
[----:B------:R-:W-:Y:S01]  /*45430*/  PRMT R11, R8, 0x3340, R132 ;  /* 0x00003340080b7816 */ /* 0x000fe20000000084 */
[----:B------:R0:W-:Y:S04]  /*45440*/  STL [R1+0x768], R5 ;  /* 0x0007680501007387 */ /* 0x0001e80000100800 */
[----:B------:R-:W-:Y:S01]  /*45450*/  STL [R1+0x1110], R11 ;  /* 0x0011100b01007387 */ /* 0x000fe20000100800 */
[----:B----4-:R-:W-:-:S03]  /*45460*/  LOP3.LUT R9, R30, 0xffff, RZ, 0xc0, !PT ;  /* 0x0000ffff1e097812 */ /* 0x010fc600078ec0ff */
[----:B------:R-:W3:Y:S01]  /*45470*/  LDL.LU R30, [R1+0xa30] ;  /* 0x000a3000011e7983 */ /* 0x000ee20000300800 */
[----:B------:R-:W-:Y:S02]  /*45480*/  SHF.R.U32.HI R10, RZ, 0x8, R8 ;  /* 0x00000008ff0a7819 */ /* 0x000fe40000011608 */
[----:B------:R-:W-:Y:S02]  /*45490*/  SHF.R.U32.HI R132, RZ, 0x8, R132 ;  /* 0x00000008ff847819 */ /* 0x000fe40000011684 */
[----:B------:R-:W-:Y:S02]  /*454a0*/  SHF.R.U32.HI R8, RZ, 0x8, R9 ;  /* 0x00000008ff087819 */ /* 0x000fe40000011609 */
[--C-:B------:R-:W-:Y:S02]  /*454b0*/  PRMT R9, R9, 0x3340, R19.reuse ;  /* 0x0000334009097816 */ /* 0x100fe40000000013 */
[----:B------:R-:W-:Y:S02]  /*454c0*/  SHF.R.U32.HI R19, RZ, 0x8, R19 ;  /* 0x00000008ff137819 */ /* 0x000fe40000011613 */
[----:B------:R-:W-:-:S02]  /*454d0*/  LOP3.LUT R10, R10, 0xffff, RZ, 0xc0, !PT ;  /* 0x0000ffff0a0a7812 */ /* 0x000fc400078ec0ff */
[----:B------:R-:W-:Y:S01]  /*454e0*/  LOP3.LUT R132, R132, 0xffff, RZ, 0xc0, !PT ;  /* 0x0000ffff84847812 */ /* 0x000fe200078ec0ff */
[----:B------:R1:W-:Y:S01]  /*454f0*/  STL [R1+0x110c], R9 ;  /* 0x00110c0901007387 */ /* 0x0003e20000100800 */
[----:B------:R-:W-:Y:S02]  /*45500*/  LOP3.LUT R8, R8, 0xffff, RZ, 0xc0, !PT ;  /* 0x0000ffff08087812 */ /* 0x000fe400078ec0ff */
[----:B------:R-:W-:Y:S01]  /*45510*/  LOP3.LUT R19, R19, 0xffff, RZ, 0xc0, !PT ;  /* 0x0000ffff13137812 */ /* 0x000fe200078ec0ff */
[----:B0-----:R-:W-:Y:S01]  /*45520*/  VIADD R5, R5, UR4 ;  /* 0x0000000405057c36 */ /* 0x001fe20008000000 */
[----:B------:R-:W-:Y:S01]  /*45530*/  LOP3.LUT R18, R18, 0xffff, RZ, 0xc0, !PT ;  /* 0x0000ffff12127812 */ /* 0x000fe200078ec0ff */
[----:B------:R-:W-:Y:S01]  /*45540*/  ULDC UR4, c[0x0][0x248] ;  /* 0x0000920000047ab9 */ /* 0x000fe20000000800 */
[----:B------:R-:W-:Y:S02]  /*45550*/  PRMT R8, R8, 0x3340, R19 ;  /* 0x0000334008087816 */ /* 0x000fe40000000013 */
[----:B-1----:R-:W-:-:S05]  /*45560*/  PRMT R9, R10, 0x3340, R132 ;  /* 0x000033400a097816 */ /* 0x002fca0000000084 */
[----:B------:R0:W-:Y:S04]  /*45570*/  STL [R1+0xfe0], R9 ;  /* 0x000fe00901007387 */ /* 0x0001e80000100800 */
[----:B------:R1:W-:Y:S04]  /*45580*/  STL [R1+0x750], R5 ;  /* 0x0007500501007387 */ /* 0x0003e80000100800 */
[----:B------:R-:W-:Y:S01]  /*45590*/  STL [R1+0xfd4], R8 ;  /* 0x000fd40801007387 */ /* 0x000fe20000100800 */
[----:B0-----:R-:W-:Y:S01]  /*455a0*/  LOP3.LUT R9, R248, 0xffff, RZ, 0xc0, !PT ;  /* 0x0000fffff8097812 */ /* 0x001fe200078ec0ff */
[----:B-1----:R-:W-:Y:S01]  /*455b0*/  VIADD R5, R5, UR4 ;  /* 0x0000000405057c36 */ /* 0x002fe20008000000 */
[----:B------:R-:W-:-:S04]  /*455c0*/  ULDC UR4, c[0x0][0x248] ;  /* 0x0000920000047ab9 */ /* 0x000fc80000000800 */
[----:B------:R0:W-:Y:S02]  /*455d0*/  STL [R1+0x75c], R5 ;  /* 0x00075c0501007387 */ /* 0x0001e40000100800 */
[----:B0-----:R-:W-:Y:S01]  /*455e0*/  VIADD R5, R5, UR4 ;  /* 0x0000000405057c36 */ /* 0x001fe20008000000 */
[----:B------:R-:W-:Y:S01]  /*455f0*/  ULDC UR4, c[0x0][0x248] ;  /* 0x0000920000047ab9 */ /* 0x000fe20000000800 */
[----:B--2---:R-:W-:-:S04]  /*45600*/  LOP3.LUT R8, R31, 0xffff, RZ, 0xc0, !PT ;  /* 0x0000ffff1f087812 */ /* 0x004fc800078ec0ff */
[----:B------:R-:W-:Y:S02]  /*45610*/  SHF.R.U32.HI R10, RZ, 0x8, R8 ;  /* 0x00000008ff0a7819 */ /* 0x000fe40000011608 */
[--C-:B------:R-:W-:Y:S02]  /*45620*/  PRMT R11, R8, 0x3340, R18.reuse ;  /* 0x00003340080b7816 */ /* 0x100fe40000000012 */
[----:B------:R-:W-:Y:S02]  /*45630*/  SHF.R.U32.HI R18, RZ, 0x8, R18 ;  /* 0x00000008ff127819 */ /* 0x000fe40000011612 */
[----:B------:R-:W-:Y:S02]  /*45640*/  SHF.R.U32.HI R8, RZ, 0x8, R9 ;  /* 0x00000008ff087819 */ /* 0x000fe40000011609 */
[--C-:B------:R-:W-:Y:S02]  /*45650*/  PRMT R9, R9, 0x3340, R128.reuse ;  /* 0x0000334009097816 */ /* 0x100fe40000000080 */
[----:B------:R-:W-:Y:S01]  /*45660*/  SHF.R.U32.HI R128, RZ, 0x8, R128 ;  /* 0x00000008ff807819 */ /* 0x000fe20000011680 */
[----:B------:R-:W-:Y:S01]  /*45670*/  STL [R1+0x1108], R11 ;  /* 0x0011080b01007387 */ /* 0x000fe20000100800 */
[----:B------:R-:W-:-:S02]  /*45680*/  LOP3.LUT R10, R10, 0xffff, RZ, 0xc0, !PT ;  /* 0x0000ffff0a0a7812 */ /* 0x000fc400078ec0ff */
[----:B------:R-:W-:Y:S01]  /*45690*/  LOP3.LUT R18, R18, 0xffff, RZ, 0xc0, !PT ;  /* 0x0000ffff12127812 */ /* 0x000fe200078ec0ff */
[----:B------:R-:W2:Y:S01]  /*456a0*/  LDL.LU R31, [R1+0xa34] ;  /* 0x000a3400011f7983 */ /* 0x000ea20000300800 */
[----:B------:R-:W-:Y:S02]  /*456b0*/  LOP3.LUT R8, R8, 0xffff, RZ, 0xc0, !PT ;  /* 0x0000ffff08087812 */ /* 0x000fe400078ec0ff */
[----:B------:R-:W-:Y:S01]  /*456c0*/  LOP3.LUT R128, R128, 0xffff, RZ, 0xc0, !PT ;  /* 0x0000ffff80807812 */ /* 0x000fe200078ec0ff */
[----:B------:R0:W-:Y:S03]  /*456d0*/  STL [R1+0x1104], R9 ;  /* 0x0011040901007387 */ /* 0x0001e60000100800 */
        /* <DEDUP_REMOVED lines=11> */
[----:B------:R-:W-:Y:S04]  /*45790*/  STL [R1+0x1100], R11 ;  /* 0x0011000b01007387 */ /* 0x000fe80000100800 */
[----:B------:R-:W4:Y:S01]  /*457a0*/  LDL.LU R33, [R1+0xa3c] ;  /* 0x000a3c0001217983 */ /* 0x000f220000300800 */
[----:B---3--:R-:W-:-:S03]  /*457b0*/  LOP3.LUT R9, R30, 0xffff, RZ, 0xc0, !PT ;  /* 0x0000ffff1e097812 */ /* 0x008fc600078ec0ff */
        /* <DEDUP_REMOVED lines=17> */
[----:B------:R1:W-:Y:S01]  /*458d0*/  STL [R1+0x738], R5 ;  /* 0x0007380501007387 */ /* 0x0003e20000100800 */
[----:B------:R-:W-:-:S03]  /*458e0*/  LOP3.LUT R124, R124, 0xffff, RZ, 0xc0, !PT ;  /* 0x0000ffff7c7c7812 */ /* 0x000fc600078ec0ff */
[----:B------:R-:W-:Y:S01]  /*458f0*/  STL [R1+0xfbc], R8 ;  /* 0x000fbc0801007387 */ /* 0x000fe20000100800 */
[----:B0-----:R-:W-:Y:S01]  /*45900*/  LOP3.LUT R9, R251, 0xffff, RZ, 0xc0, !PT ;  /* 0x0000fffffb097812 */ /* 0x001fe200078ec0ff */
[----:B-1----:R-:W-:Y:S01]  /*45910*/  VIADD R5, R5, UR4 ;  /* 0x0000000405057c36 */ /* 0x002fe20008000000 */
[----:B------:R-:W-:-:S04]  /*45920*/  ULDC UR4, c[0x0][0x248] ;  /* 0x0000920000047ab9 */ /* 0x000fc80000000800 */
[----:B------:R0:W-:Y:S01]  /*45930*/  STL [R1+0x748], R5 ;  /* 0x0007480501007387 */ /* 0x0001e20000100800 */
[----:B------:R-:W-:Y:S01]  /*45940*/  LOP3.LUT R23, R23, 0xffff, RZ, 0xc0, !PT ;  /* 0x0000ffff17177812 */ /* 0x000fe200078ec0ff */
[----:B0-----:R-:W-:Y:S01]  /*45950*/  VIADD R5, R5, UR4 ;  /* 0x0000000405057c36 */ /* 0x001fe20008000000 */
[----:B------:R-:W-:Y:S01]  /*45960*/  ULDC UR4, c[0x0][0x248] ;  /* 0x0000920000047ab9 */ /* 0x000fe20000000800 */
[----:B------:R-:W-:Y:S02]  /*45970*/  LOP3.LUT R22, R22, 0xffff, RZ, 0xc0, !PT ;  /* 0x0000ffff16167812 */ /* 0x000fe400078ec0ff */
        /* <DEDUP_REMOVED lines=20> */
[----:B------:R-:W-:Y:S01]  /*45ac0*/  ULDC UR4, c[0x0][0x248] ;  /* 0x0000920000047ab9 */ /* 0x000fe20000000800 */
[----:B----4-:R-:W-:-:S04]  /*45ad0*/  LOP3.LUT R8, R33, 0xffff, RZ, 0xc0, !PT ;  /* 0x0000ffff21087812 */ /* 0x010fc800078ec0ff */
[----:B------:R-:W-:Y:S02]  /*45ae0*/  SHF.R.U32.HI R10, RZ, 0x8, R8 ;  /* 0x00000008ff0a7819 */ /* 0x000fe40000011608 */
[----:B------:R-:W-:Y:S01]  /*45af0*/  PRMT R11, R8, 0x3340, R23 ;  /* 0x00003340080b7816 */ /* 0x000fe20000000017 */
[----:B------:R0:W-:Y:S04]  /*45b00*/  STL [R1+0x740], R5 ;  /* 0x0007400501007387 */ /* 0x0001e80000100800 */
[----:B------:R-:W-:Y:S04]  /*45b10*/  STL [R1+0x10f0], R11 ;  /* 0x0010f00b01007387 */ /* 0x000fe80000100800 */
[----:B------:R-:W4:Y:S01]  /*45b20*/  LDL.LU R33, [R1+0xa44] ;  /* 0x000a440001217983 */ /* 0x000f220000300800 */
[----:B---3--:R-:W-:-:S04]  /*45b30*/  LOP3.LUT R9, R30, 0xffff, RZ, 0xc0, !PT ;  /* 0x0000ffff1e097812 */ /* 0x008fc800078ec0ff */
[----:B------:R-:W-:Y:S02]  /*45b40*/  SHF.R.U32.HI R8, RZ, 0x8, R9 ;  /* 0x00000008ff087819 */ /* 0x000fe40000011609 */
[----:B------:R-:W-:-:S05]  /*45b50*/  PRMT R9, R9, 0x3340, R22 ;  /* 0x0000334009097816 */ /* 0x000fca0000000016 */
[----:B------:R1:W-:Y:S04]  /*45b60*/  STL [R1+0x10ec], R9 ;  /* 0x0010ec0901007387 */ /* 0x0003e80000100800 */
[----:B------:R-:W3:Y:S01]  /*45b70*/  LDL.LU R30, [R1+0xa40] ;  /* 0x000a4000011e7983 */ /* 0x000ee20000300800 */
[----:B------:R-:W-:Y:S02]  /*45b80*/  SHF.R.U32.HI R23, RZ, 0x8, R23 ;  /* 0x00000008ff177819 */ /* 0x000fe40000011617 */
[----:B------:R-:W-:Y:S02]  /*45b90*/  SHF.R.U32.HI R22, RZ, 0x8, R22 ;  /* 0x00000008ff167819 */ /* 0x000fe40000011616 */
[----:B------:R-:W-:Y:S02]  /*45ba0*/  LOP3.LUT R10, R10, 0xffff, RZ, 0xc0, !PT ;  /* 0x0000ffff0a0a7812 */ /* 0x000fe400078ec0ff */
[----:B------:R-:W-:-:S02]  /*45bb0*/  LOP3.LUT R23, R23, 0xffff, RZ, 0xc0, !PT ;  /* 0x0000ffff17177812 */ /* 0x000fc400078ec0ff */
[----:B------:R-:W-:Y:S02]  /*45bc0*/  LOP3.LUT R8, R8, 0xffff, RZ, 0xc0, !PT ;  /* 0x0000ffff08087812 */ /* 0x000fe400078ec0ff */
[----:B------:R-:W-:Y:S01]  /*45bd0*/  LOP3.LUT R22, R22, 0xffff, RZ, 0xc0, !PT ;  /* 0x0000ffff16167812 */ /* 0x000fe200078ec0ff */
[----:B0-----:R-:W-:Y:S01]  /*45be0*/  VIADD R5, R5, UR4 ;  /* 0x0000000405057c36 */ /* 0x001fe20008000000 */
[----:B-1----:R-:W-:Y:S01]  /*45bf0*/  PRMT R9, R10, 0x3340, R23 ;  /* 0x000033400a097816 */ /* 0x002fe20000000017 */
[----:B------:R-:W-:Y:S01]  /*45c00*/  ULDC UR4, c[0x0][0x248] ;  /* 0x0000920000047ab9 */ /* 0x000fe20000000800 */
[----:B------:R-:W-:Y:S02]  /*45c10*/  PRMT R8, R8, 0x3340, R22 ;  /* 0x0000334008087816 */ /* 0x000fe40000000016 */
[----:B------:R-:W-:Y:S01]  /*45c20*/  F2FP.SATFINITE.E4M3.F32.PACK_AB_MERGE_C R120, R121, R120, RZ ;  /* 0x000000787978723e */ /* 0x000fe200048070ff */
[----:B------:R0:W-:Y:S01]  /*45c30*/  STL [R1+0x724], R5 ;  /* 0x0007240501007387 */ /* 0x0001e20000100800 */
[----:B------:R-:W-:-:S03]  /*45c40*/  F2FP.SATFINITE.E4M3.F32.PACK_AB_MERGE_C R122, R123, R122, RZ ;  /* 0x0000007a7b7a723e */ /* 0x000fc600048070ff */
[----:B------:R1:W-:Y:S01]  /*45c50*/  STL [R1+0xfa0], R9 ;  /* 0x000fa00901007387 */ /* 0x0003e20000100800 */
[----:B------:R-:W-:-:S03]  /*45c60*/  LOP3.LUT R120, R120, 0xffff, RZ, 0xc0, !PT ;  /* 0x0000ffff78787812 */ /* 0x000fc600078ec0ff */
[----:B------:R-:W-:Y:S01]  /*45c70*/  STL [R1+0xf9c], R8 ;  /* 0x000f9c0801007387 */ /* 0x000fe20000100800 */
[----:B------:R-:W-:Y:S01]  /*45c80*/  LOP3.LUT R122, R122, 0xffff, RZ, 0xc0, !PT ;  /* 0x0000ffff7a7a7812 */ /* 0x000fe200078ec0ff */
[----:B0-----:R-:W-:Y:S01]  /*45c90*/  VIADD R5, R5, UR4 ;  /* 0x0000000405057c36 */ /* 0x001fe20008000000 */
[----:B------:R-:W-:Y:S01]  /*45ca0*/  F2FP.SATFINITE.E4M3.F32.PACK_AB_MERGE_C R34, R35, R34, RZ ;  /* 0x000000222322723e */ /* 0x000fe200048070ff */
[----:B------:R-:W-:Y:S01]  /*45cb0*/  ULDC UR4, c[0x0][0x248] ;  /* 0x0000920000047ab9 */ /* 0x000fe20000000800 */
[----:B-1----:R-:W-:Y:S02]  /*45cc0*/  LOP3.LUT R9, R252, 0xffff, RZ, 0xc0, !PT ;  /* 0x0000fffffc097812 */ /* 0x002fe400078ec0ff */
[----:B------:R0:W-:Y:S01]  /*45cd0*/  STL [R1+0x734], R5 ;  /* 0x0007340501007387 */ /* 0x0001e20000100800 */
[----:B------:R-:W-:Y:S01]  /*45ce0*/  LOP3.LUT R153, R153, 0xffff, RZ, 0xc0, !PT ;  /* 0x0000ffff99997812 */ /* 0x000fe200078ec0ff */
[----:B0-----:R-:W-:Y:S01]  /*45cf0*/  VIADD R5, R5, UR4 ;  /* 0x0000000405057c36 */ /* 0x001fe20008000000 */
[----:B------:R-:W-:Y:S01]  /*45d00*/  ULDC UR4, c[0x0][0x248] ;  /* 0x0000920000047ab9 */ /* 0x000fe20000000800 */
[----:B------:R-:W-:-:S02]  /*45d10*/  LOP3.LUT R152, R152, 0xffff, RZ, 0xc0, !PT ;  /* 0x0000ffff98987812 */ /* 0x000fc400078ec0ff */
[----:B--2---:R-:W-:-:S04]  /*45d20*/  LOP3.LUT R8, R31, 0xffff, RZ, 0xc0, !PT ;  /* 0x0000ffff1f087812 */ /* 0x004fc800078ec0ff */
[----:B------:R-:W-:Y:S02]  /*45d30*/  SHF.R.U32.HI R10, RZ, 0x8, R8 ;  /* 0x00000008ff0a7819 */ /* 0x000fe40000011608 */
[----:B------:R-:W-:Y:S02]  /*45d40*/  PRMT R11, R8, 0x3340, R120 ;  /* 0x00003340080b7816 */ /* 0x000fe40000000078 */
[----:B------:R-:W-:Y:S02]  /*45d50*/  SHF.R.U32.HI R8, RZ, 0x8, R9 ;  /* 0x00000008ff087819 */ /* 0x000fe40000011609 */
[----:B------:R-:W-:Y:S02]  /*45d60*/  PRMT R9, R9, 0x3340, R122 ;  /* 0x0000334009097816 */ /* 0x000fe4000000007a */
[----:B------:R-:W-:Y:S01]  /*45d70*/  SHF.R.U32.HI R120, RZ, 0x8, R120 ;  /* 0x00000008ff787819 */ /* 0x000fe20000011678 */
[----:B------:R-:W-:Y:S01]  /*45d80*/  STL [R1+0x10e4], R11 ;  /* 0x0010e40b01007387 */ /* 0x000fe20000100800 */
[----:B------:R-:W-:-:S02]  /*45d90*/  SHF.R.U32.HI R122, RZ, 0x8, R122 ;  /* 0x00000008ff7a7819 */ /* 0x000fc4000001167a */
[----:B------:R-:W-:Y:S01]  /*45da0*/  LOP3.LUT R10, R10, 0xffff, RZ, 0xc0, !PT ;  /* 0x0000ffff0a0a7812 */ /* 0x000fe200078ec0ff */
[----:B------:R-:W2:Y:S01]  /*45db0*/  LDL.LU R35, [R1+0x66c] ;  /* 0x00066c0001237983 */ /* 0x000ea20000300800 */
[----:B------:R-:W-:Y:S02]  /*45dc0*/  LOP3.LUT R120, R120, 0xffff, RZ, 0xc0, !PT ;  /* 0x0000ffff78787812 */ /* 0x000fe400078ec0ff */
[----:B------:R-:W-:Y:S01]  /*45dd0*/  LOP3.LUT R8, R8, 0xffff, RZ, 0xc0, !PT ;  /* 0x0000ffff08087812 */ /* 0x000fe200078ec0ff */
[----:B------:R0:W-:Y:S01]  /*45de0*/  STL [R1+0x10e8], R9 ;  /* 0x0010e80901007387 */ /* 0x0001e20000100800 */
[----:B------:R-:W-:-:S03]  /*45df0*/  LOP3.LUT R122, R122, 0xffff, RZ, 0xc0, !PT ;  /* 0x0000ffff7a7a7812 */ /* 0x000fc600078ec0ff */
[----:B------:R-:W2:Y:S01]  /*45e00*/  LDL.LU R31, [R1+0xa48] ;  /* 0x000a4800011f7983 */ /* 0x000ea20000300800 */
[----:B------:R-:W-:Y:S02]  /*45e10*/  PRMT R8, R8, 0x3340, R122 ;  /* 0x0000334008087816 */ /* 0x000fe4000000007a */
[----:B0-----:R-:W-:Y:S01]  /*45e20*/  PRMT R9, R10, 0x3340, R120 ;  /* 0x000033400a097816 */ /* 0x001fe20000000078 */
[----:B------:R0:W-:Y:S04]  /*45e30*/  STL [R1+0x718], R5 ;  /* 0x0007180501007387 */ /* 0x0001e80000100800 */
[----:B------:R-:W-:Y:S04]  /*45e40*/  STL [R1+0xf94], R9 ;  /* 0x000f940901007387 */ /* 0x000fe80000100800 */
        /* <DEDUP_REMOVED lines=25> */
[----:B------:R0:W-:Y:S04]  /*45fe0*/  STL [R1+0x710], R5 ;  /* 0x0007100501007387 */ /* 0x0001e80000100800 */
[----:B------:R-:W-:Y:S01]  /*45ff0*/  STL [R1+0xf88], R9 ;  /* 0x000f880901007387 */ /* 0x000fe20000100800 */
[----:B------:R-:W-:-:S03]  /*46000*/  LOP3.LUT R116, R116, 0xffff, RZ, 0xc0, !PT ;  /* 0x0000ffff74747812 */ /* 0x000fc600078ec0ff */
[----:B------:R-:W-:Y:S01]  /*46010*/  STL [R1+0xf84], R8 ;  /* 0x000f840801007387 */ /* 0x000fe20000100800 */
[----:B------:R-:W-:Y:S01]  /*46020*/  LOP3.LUT R155, R155, 0xffff, RZ, 0xc0, !PT ;  /* 0x0000ffff9b9b7812 */ /* 0x000fe200078ec0ff */
[----:B0-----:R-:W-:Y:S01]  /*46030*/  VIADD R5, R5, UR4 ;  /* 0x0000000405057c36 */ /* 0x001fe20008000000 */
[----:B------:R-:W-:-:S04]  /*46040*/  ULDC UR4, c[0x0][0x248] ;  /* 0x0000920000047ab9 */ /* 0x000fc80000000800 */
[----:B------:R0:W-:Y:S01]  /*46050*/  STL [R1+0x720], R5 ;  /* 0x0007200501007387 */ /* 0x0001e20000100800 */
[----:B------:R-:W-:Y:S01]  /*46060*/  F2FP.SATFINITE.E4M3.F32.PACK_AB_MERGE_C R112, R113, R112, RZ ;  /* 0x000000707170723e */ /* 0x000fe200048070ff */
[----:B0-----:R-:W-:Y:S01]  /*46070*/  VIADD R5, R5, UR4 ;  /* 0x0000000405057c36 */ /* 0x001fe20008000000 */
[----:B------:R-:W-:Y:S01]  /*46080*/  LOP3.LUT R154, R154, 0xffff, RZ, 0xc0, !PT ;  /* 0x0000ffff9a9a7812 */ /* 0x000fe200078ec0ff */
[----:B------:R-:W-:Y:S01]  /*46090*/  ULDC UR4, c[0x0][0x248] ;  /* 0x0000920000047ab9 */ /* 0x000fe20000000800 */
[----:B------:R-:W-:Y:S02]  /*460a0*/  LOP3.LUT R112, R112, 0xffff, RZ, 0xc0, !PT ;  /* 0x0000ffff70707812 */ /* 0x000fe400078ec0ff */
[----:B--2---:R-:W-:-:S04]  /*460b0*/  LOP3.LUT R8, R35, 0xffff, RZ, 0xc0, !PT ;  /* 0x0000ffff23087812 */ /* 0x004fc800078ec0ff */
[----:B------:R-:W-:Y:S02]  /*460c0*/  SHF.R.U32.HI R10, RZ, 0x8, R8 ;  /* 0x00000008ff0a7819 */ /* 0x000fe40000011608 */
[----:B------:R-:W-:Y:S02]  /*460d0*/  LOP3.LUT R9, R31, 0xffff, RZ, 0xc0, !PT ;  /* 0x0000ffff1f097812 */ /* 0x000fe400078ec0ff */
[--C-:B------:R-:W-:Y:S02]  /*460e0*/  PRMT R11, R8, 0x3340, R116.reuse ;  /* 0x00003340080b7816 */ /* 0x100fe40000000074 */
[----:B------:R-:W-:Y:S02]  /*460f0*/  SHF.R.U32.HI R8, RZ, 0x8, R9 ;  /* 0x00000008ff087819 */ /* 0x000fe40000011609 */
[--C-:B------:R-:W-:Y:S02]  /*46100*/  PRMT R9, R9, 0x3340, R155.reuse ;  /* 0x0000334009097816 */ /* 0x100fe4000000009b */
        /* <DEDUP_REMOVED lines=96> */
[----:B------:R0:W-:Y:S01]  /*46710*/  STL [R1+0x6e4], R5 ;  /* 0x0006e40501007387 */ /* 0x0001e20000100800 */
[----:B------:R-:W-:-:S03]  /*46720*/  LOP3.LUT R159, R159, 0xffff, RZ, 0xc0, !PT ;  /* 0x0000ffff9f9f7812 */ /* 0x000fc600078ec0ff */
[----:B------:R-:W-:Y:S01]  /*46730*/  STL [R1+0xf4c], R9 ;  /* 0x000f4c0901007387 */ /* 0x000fe20000100800 */
[----:B------:R-:W-:-:S03]  /*46740*/  LOP3.LUT R158, R158, 0xffff, RZ, 0xc0, !PT ;  /* 0x0000ffff9e9e7812 */ /* 0x000fc600078ec0ff */
[----:B------:R-:W-:Y:S01]  /*46750*/  STL [R1+0xf48], R8 ;  /* 0x000f480801007387 */ /* 0x000fe20000100800 */
[----:B0-----:R-:W-:Y:S01]  /*46760*/  VIADD R5, R5, UR4 ;  /* 0x0000000405057c36 */ /* 0x001fe20008000000 */
[----:B------:R-:W-:-:S04]  /*46770*/  ULDC UR4, c[0x0][0x248] ;  /* 0x0000920000047ab9 */ /* 0x000fc80000000800 */
[----:B------:R0:W-:Y:S01]  /*46780*/  STL [R1+0x6f4], R5 ;  /* 0x0006f40501007387 */ /* 0x0001e20000100800 */
[----:B------:R-:W-:Y:S02]  /*46790*/  F2FP.SATFINITE.E4M3.F32.PACK_AB_MERGE_C R104, R105, R104, RZ ;  /* 0x000000686968723e */ /* 0x000fe400048070ff */
        /* <DEDUP_REMOVED lines=8> */
[----:B------:R-:W-:Y:S02]  /*46820*/  PRMT R11, R8, 0x3340, R159 ;  /* 0x00003340080b7816 */ /* 0x000fe4000000009f */
        /* <DEDUP_REMOVED lines=48> */
[----:B------:R-:W-:Y:S01]  /*46b30*/  F2FP.SATFINITE.E4M3.F32.PACK_AB_MERGE_C R100, R101, R100, RZ ;  /* 0x000000646564723e */ /* 0x000fe200048070ff */
[----:B0-----:R-:W-:-:S03]  /*46b40*/  VIADD R5, R5, UR4 ;  /* 0x0000000405057c36 */ /* 0x001fc60008000000 */
        /* <DEDUP_REMOVED lines=48> */
[----:B------:R-:W-:-:S03]  /*46e50*/  F2FP.SATFINITE.E4M3.F32.PACK_AB_MERGE_C R96, R97, R96, RZ ;  /* 0x000000606160723e */ /* 0x000fc600048070ff */
        /* <DEDUP_REMOVED lines=900> */
[----:B------:R0:W-:Y:S01]  /*4a6a0*/  STL [R1+0x110], R5 ;  /* 0x0001100501007387 */ /* 0x0001e20000100800 */
[----:B---3--:R-:W-:-:S04]  /*4a6b0*/  LOP3.LUT R9, R30, 0xffff, RZ, 0xc0, !PT ;  /* 0x0000ffff1e097812 */ /* 0x008fc800078ec0ff */
[----:B------:R-:W-:Y:S02]  /*4a6c0*/  SHF.R.U32.HI R8, RZ, 0x8, R9 ;  /* 0x00000008ff087819 */ /* 0x000fe40000011609 */
[----:B------:R-:W-:Y:S01]  /*4a6d0*/  PRMT R9, R9, 0x3340, R207 ;  /* 0x0000334009097816 */ /* 0x000fe200000000cf */
[----:B------:R-:W-:Y:S04]  /*4a6e0*/  STL [R1+0xdb8], R11 ;  /* 0x000db80b01007387 */ /* 0x000fe80000100800 */
[----:B------:R-:W3:Y:S04]  /*4a6f0*/  LDL.LU R33, [R1+0xc58] ;  /* 0x000c580001217983 */ /* 0x000ee80000300800 */
[----:B------:R1:W-:Y:S04]  /*4a700*/  STL [R1+0xdb4], R9 ;  /* 0x000db40901007387 */ /* 0x0003e80000100800 */
[----:B------:R-:W4:Y:S01]  /*4a710*/  LDL.LU R30, [R1+0xc54] ;  /* 0x000c5400011e7983 */ /* 0x000f220000300800 */
[----:B------:R-:W-:-:S02]  /*4a720*/  SHF.R.U32.HI R209, RZ, 0x8, R209 ;  /* 0x00000008ffd17819 */ /* 0x000fc400000116d1 */
[----:B------:R-:W-:Y:S02]  /*4a730*/  SHF.R.U32.HI R207, RZ, 0x8, R207 ;  /* 0x00000008ffcf7819 */ /* 0x000fe400000116cf */
[----:B------:R-:W-:Y:S02]  /*4a740*/  LOP3.LUT R10, R10, 0xffff, RZ, 0xc0, !PT ;  /* 0x0000ffff0a0a7812 */ /* 0x000fe400078ec0ff */
[----:B------:R-:W-:Y:S02]  /*4a750*/  LOP3.LUT R209, R209, 0xffff, RZ, 0xc0, !PT ;  /* 0x0000ffffd1d17812 */ /* 0x000fe400078ec0ff */
[----:B------:R-:W-:Y:S02]  /*4a760*/  LOP3.LUT R8, R8, 0xffff, RZ, 0xc0, !PT ;  /* 0x0000ffff08087812 */ /* 0x000fe400078ec0ff */
[----:B------:R-:W-:Y:S01]  /*4a770*/  LOP3.LUT R207, R207, 0xffff, RZ, 0xc0, !PT ;  /* 0x0000ffffcfcf7812 */ /* 0x000fe200078ec0ff */
[----:B0-----:R-:W-:Y:S01]  /*4a780*/  VIADD R5, R5, UR4 ;  /* 0x0000000405057c36 */ /* 0x001fe20008000000 */
[----:B-1----:R-:W-:Y:S01]  /*4a790*/  PRMT R9, R10, 0x3340, R209 ;  /* 0x000033400a097816 */ /* 0x002fe200000000d1 */
[----:B------:R-:W-:Y:S01]  /*4a7a0*/  ULDC UR4, c[0x0][0x248] ;  /* 0x0000920000047ab9 */ /* 0x000fe20000000800 */
[----:B------:R-:W-:-:S02]  /*4a7b0*/  PRMT R8, R8, 0x3340, R207 ;  /* 0x0000334008087816 */ /* 0x000fc400000000cf */
        /* <DEDUP_REMOVED lines=34> */
[----:B------:R-:W-:-:S04]  /*4a9e0*/  ULDC UR4, c[0x0][0x248] ;  /* 0x0000920000047ab9 */ /* 0x000fc80000000800 */
[----:B------:R0:W-:Y:S01]  /*4a9f0*/  STL [R1+0x108], R5 ;  /* 0x0001080501007387 */ /* 0x0001e20000100800 */
[----:B---3--:R-:W-:-:S04]  /*4aa00*/  LOP3.LUT R8, R33, 0xffff, RZ, 0xc0, !PT ;  /* 0x0000ffff21087812 */ /* 0x008fc800078ec0ff */
[----:B------:R-:W-:Y:S02]  /*4aa10*/  SHF.R.U32.HI R10, RZ, 0x8, R8 ;  /* 0x00000008ff0a7819 */ /* 0x000fe40000011608 */
[----:B----4-:R-:W-:Y:S02]  /*4aa20*/  LOP3.LUT R9, R30, 0xffff, RZ, 0xc0, !PT ;  /* 0x0000ffff1e097812 */ /* 0x010fe400078ec0ff */
[----:B------:R-:W-:Y:S02]  /*4aa30*/  PRMT R11, R8, 0x3340, R211 ;  /* 0x00003340080b7816 */ /* 0x000fe400000000d3 */
        /* <DEDUP_REMOVED lines=107> */
[----:B---3--:R-:W-:-:S04]  /*4b0f0*/  LOP3.LUT R8, R33, 0xffff, RZ, 0xc0, !PT ;  /* 0x0000ffff21087812 */ /* 0x008fc800078ec0ff */
[----:B------:R-:W-:Y:S02]  /*4b100*/  SHF.R.U32.HI R10, RZ, 0x8, R8 ;  /* 0x00000008ff0a7819 */ /* 0x000fe40000011608 */
[----:B----4-:R-:W-:Y:S02]  /*4b110*/  LOP3.LUT R9, R30, 0xffff, RZ, 0xc0, !PT ;  /* 0x0000ffff1e097812 */ /* 0x010fe400078ec0ff */
[----:B------:R-:W-:Y:S02]  /*4b120*/  PRMT R11, R8, 0x3340, R217 ;  /* 0x00003340080b7816 */ /* 0x000fe400000000d9 */
[----:B------:R-:W-:Y:S02]  /*4b130*/  SHF.R.U32.HI R8, RZ, 0x8, R9 ;  /* 0x00000008ff087819 */ /* 0x000fe40000011609 */
[----:B------:R-:W-:Y:S01]  /*4b140*/  PRMT R9, R9, 0x3340, R239 ;  /* 0x0000334009097816 */ /* 0x000fe200000000ef */
[----:B------:R0:W-:Y:S04]  /*4b150*/  STL [R1+0xe8], R5 ;  /* 0x0000e80501007387 */ /* 0x0001e80000100800 */
        /* <DEDUP_REMOVED lines=82> */
[----:B------:R-:W-:Y:S02]  /*4b680*/  F2FP.SATFINITE.E4M3.F32.PACK_AB_MERGE_C R38, R39, R38, RZ ;  /* 0x000000262726723e */ /* 0x000fe400048070ff */
[----:B--2---:R-:W-:-:S04]  /*4b690*/  LOP3.LUT R8, R35, 0xffff, RZ, 0xc0, !PT ;  /* 0x0000ffff23087812 */ /* 0x004fc800078ec0ff */
[----:B------:R-:W-:Y:S02]  /*4b6a0*/  SHF.R.U32.HI R10, RZ, 0x8, R8 ;  /* 0x00000008ff0a7819 */ /* 0x000fe40000011608 */
[----:B------:R-:W-:Y:S02]  /*4b6b0*/  LOP3.LUT R9, R31, 0xffff, RZ, 0xc0, !PT ;  /* 0x0000ffff1f097812 */ /* 0x000fe400078ec0ff */
[----:B------:R-:W-:Y:S02]  /*4b6c0*/  PRMT R11, R8, 0x3340, R223 ;  /* 0x00003340080b7816 */ /* 0x000fe400000000df */
[----:B------:R-:W-:Y:S02]  /*4b6d0*/  SHF.R.U32.HI R8, RZ, 0x8, R9 ;  /* 0x00000008ff087819 */ /* 0x000fe40000011609 */
[----:B------:R-:W-:Y:S02]  /*4b6e0*/  SHF.R.U32.HI R223, RZ, 0x8, R223 ;  /* 0x00000008ffdf7819 */ /* 0x000fe400000116df */
[----:B------:R-:W-:-:S02]  /*4b6f0*/  PRMT R9, R9, 0x3340, R224 ;  /* 0x0000334009097816 */ /* 0x000fc400000000e0 */
[----:B------:R-:W-:Y:S01]  /*4b700*/  SHF.R.U32.HI R224, RZ, 0x8, R224 ;  /* 0x00000008ffe07819 */ /* 0x000fe200000116e0 */
[----:B------:R-:W-:Y:S01]  /*4b710*/  STL [R1+0xc54], R11 ;  /* 0x000c540b01007387 */ /* 0x000fe20000100800 */
[----:B------:R-:W-:Y:S02]  /*4b720*/  LOP3.LUT R10, R10, 0xffff, RZ, 0xc0, !PT ;  /* 0x0000ffff0a0a7812 */ /* 0x000fe400078ec0ff */
[----:B------:R-:W-:Y:S01]  /*4b730*/  LOP3.LUT R223, R223, 0xffff, RZ, 0xc0, !PT ;  /* 0x0000ffffdfdf7812 */ /* 0x000fe200078ec0ff */
[----:B------:R0:W-:Y:S01]  /*4b740*/  STL [R1+0xc50], R9 ;  /* 0x000c500901007387 */ /* 0x0001e20000100800 */
[----:B------:R-:W-:Y:S02]  /*4b750*/  LOP3.LUT R8, R8, 0xffff, RZ, 0xc0, !PT ;  /* 0x0000ffff08087812 */ /* 0x000fe400078ec0ff */
[----:B------:R-:W-:Y:S01]  /*4b760*/  LOP3.LUT R224, R224, 0xffff, RZ, 0xc0, !PT ;  /* 0x0000ffffe0e07812 */ /* 0x000fe200078ec0ff */
[----:B------:R-:W2:Y:S03]  /*4b770*/  LDL.LU R35, [R1+0x864] ;  /* 0x0008640001237983 */ /* 0x000ea60000300800 */
[----:B------:R-:W-:Y:S01]  /*4b780*/  PRMT R8, R8, 0x3340, R224 ;  /* 0x0000334008087816 */ /* 0x000fe200000000e0 */
[----:B------:R-:W2:Y:S01]  /*4b790*/  LDL.LU R31, [R1+0x860] ;  /* 0x00086000011f7983 */ /* 0x000ea20000300800 */
[----:B0-----:R-:W-:-:S03]  /*4b7a0*/  PRMT R9, R10, 0x3340, R223 ;  /* 0x000033400a097816 */ /* 0x001fc600000000df */
[----:B------:R0:W-:Y:S04]  /*4b7b0*/  STL [R1+0xcc], R5 ;  /* 0x0000cc0501007387 */ /* 0x0001e80000100800 */
[----:B------:R-:W-:Y:S04]  /*4b7c0*/  STL [R1+0xad4], R9 ;  /* 0x000ad40901007387 */ /* 0x000fe80000100800 */
[----:B------:R3:W-:Y:S01]  /*4b7d0*/  STL [R1+0xad0], R8 ;  /* 0x000ad00801007387 */ /* 0x0007e20000100800 */
[----:B0-----:R-:W-:Y:S01]  /*4b7e0*/  VIADD R5, R5, UR4 ;  /* 0x0000000405057c36 */ /* 0x001fe20008000000 */
[----:B------:R-:W-:Y:S01]  /*4b7f0*/  ULDC UR4, c[0x0][0x248] ;  /* 0x0000920000047ab9 */ /* 0x000fe20000000800 */
[----:B---3--:R-:W-:-:S04]  /*4b800*/  LOP3.LUT R8, R33, 0xffff, RZ, 0xc0, !PT ;  /* 0x0000ffff21087812 */ /* 0x008fc800078ec0ff */
[----:B------:R-:W-:Y:S02]  /*4b810*/  PRMT R11, R8, 0x3340, R226 ;  /* 0x00003340080b7816 */ /* 0x000fe400000000e2 */
[----:B----4-:R-:W-:Y:S02]  /*4b820*/  LOP3.LUT R9, R30, 0xffff, RZ, 0xc0, !PT ;  /* 0x0000ffff1e097812 */ /* 0x010fe400078ec0ff */
[----:B------:R-:W-:Y:S02]  /*4b830*/  SHF.R.U32.HI R10, RZ, 0x8, R8 ;  /* 0x00000008ff0a7819 */ /* 0x000fe40000011608 */
[----:B------:R-:W-:Y:S02]  /*4b840*/  SHF.R.U32.HI R226, RZ, 0x8, R226 ;  /* 0x00000008ffe27819 */ /* 0x000fe400000116e2 */
[----:B------:R-:W-:Y:S02]  /*4b850*/  SHF.R.U32.HI R8, RZ, 0x8, R9 ;  /* 0x00000008ff087819 */ /* 0x000fe40000011609 */
[----:B------:R-:W-:Y:S01]  /*4b860*/  PRMT R9, R9, 0x3340, R225 ;  /* 0x0000334009097816 */ /* 0x000fe200000000e1 */
[----:B------:R0:W-:Y:S01]  /*4b870*/  STL [R1+0xc8], R5 ;  /* 0x0000c80501007387 */ /* 0x0001e20000100800 */
[----:B------:R-:W-:-:S02]  /*4b880*/  LOP3.LUT R10, R10, 0xffff, RZ, 0xc0, !PT ;  /* 0x0000ffff0a0a7812 */ /* 0x000fc400078ec0ff */
[----:B------:R-:W-:Y:S01]  /*4b890*/  LOP3.LUT R226, R226, 0xffff, RZ, 0xc0, !PT ;  /* 0x0000ffffe2e27812 */ /* 0x000fe200078ec0ff */
[----:B------:R-:W-:Y:S04]  /*4b8a0*/  STL [R1+0xc4c], R11 ;  /* 0x000c4c0b01007387 */ /* 0x000fe80000100800 */
[----:B------:R1:W-:Y:S01]  /*4b8b0*/  STL [R1+0xc48], R9 ;  /* 0x000c480901007387 */ /* 0x0003e20000100800 */
[----:B0-----:R-:W-:Y:S01]  /*4b8c0*/  VIADD R5, R5, UR4 ;  /* 0x0000000405057c36 */ /* 0x001fe20008000000 */
[----:B------:R-:W-:Y:S02]  /*4b8d0*/  SHF.R.U32.HI R225, RZ, 0x8, R225 ;  /* 0x00000008ffe17819 */ /* 0x000fe400000116e1 */
[----:B------:R-:W3:Y:S01]  /*4b8e0*/  LDL.LU R41, [R1+0xc84] ;  /* 0x000c840001297983 */ /* 0x000ee20000300800 */
[----:B------:R-:W-:Y:S01]  /*4b8f0*/  LOP3.LUT R8, R8, 0xffff, RZ, 0xc0, !PT ;  /* 0x0000ffff08087812 */ /* 0x000fe200078ec0ff */
[----:B------:R-:W-:-:S02]  /*4b900*/  ULDC UR4, c[0x0][0x248] ;  /* 0x0000920000047ab9 */ /* 0x000fc40000000800 */
[----:B------:R-:W4:Y:S01]  /*4b910*/  LDL.LU R39, [R1+0x484] ;  /* 0x0004840001277983 */ /* 0x000f220000300800 */
[----:B-1----:R-:W-:-:S05]  /*4b920*/  PRMT R9, R10, 0x3340, R226 ;  /* 0x000033400a097816 */ /* 0x002fca00000000e2 */
[----:B------:R-:W-:Y:S04]  /*4b930*/  STL [R1+0xabc], R9 ;  /* 0x000abc0901007387 */ /* 0x000fe80000100800 */
[----:B------:R0:W-:Y:S04]  /*4b940*/  STL [R1+0xc4], R5 ;  /* 0x0000c40501007387 */ /* 0x0001e80000100800 */
[----:B------:R-:W4:Y:S04]  /*4b950*/  LDL.LU R33, [R1+0xc80] ;  /* 0x000c800001217983 */ /* 0x000f280000300800 */
[----:B------:R-:W4:Y:S01]  /*4b960*/  LDL.LU R30, [R1+0x480] ;  /* 0x00048000011e7983 */ /* 0x000f220000300800 */
[----:B------:R-:W-:-:S04]  /*4b970*/  LOP3.LUT R225, R225, 0xffff, RZ, 0xc0, !PT ;  /* 0x0000ffffe1e17812 */ /* 0x000fc800078ec0ff */
[----:B------:R-:W-:Y:S02]  /*4b980*/  PRMT R8, R8, 0x3340, R225 ;  /* 0x0000334008087816 */ /* 0x000fe400000000e1 */
[----:B------:R-:W-:-:S03]  /*4b990*/  LOP3.LUT R220, R220, 0xffff, RZ, 0xc0, !PT ;  /* 0x0000ffffdcdc7812 */ /* 0x000fc600078ec0ff */
[----:B------:R-:W-:Y:S01]  /*4b9a0*/  STL [R1+0xab8], R8 ;  /* 0x000ab80801007387 */ /* 0x000fe20000100800 */
[----:B------:R-:W-:Y:S01]  /*4b9b0*/  LOP3.LUT R222, R222, 0xffff, RZ, 0xc0, !PT ;  /* 0x0000ffffdede7812 */ /* 0x000fe200078ec0ff */
[----:B0-----:R-:W-:Y:S01]  /*4b9c0*/  VIADD R5, R5, UR4 ;  /* 0x0000000405057c36 */ /* 0x001fe20008000000 */
[----:B------:R-:W-:-:S04]  /*4b9d0*/  ULDC UR4, c[0x0][0x248] ;  /* 0x0000920000047ab9 */ /* 0x000fc80000000800 */
[----:B------:R0:W-:Y:S02]  /*4b9e0*/  STL [R1+0xc0], R5 ;  /* 0x0000c00501007387 */ /* 0x0001e40000100800 */
[----:B0-----:R-:W-:Y:S01]  /*4b9f0*/  VIADD R5, R5, UR4 ;  /* 0x0000000405057c36 */ /* 0x001fe20008000000 */
[----:B------:R-:W-:Y:S01]  /*4ba00*/  ULDC UR4, c[0x0][0x248] ;  /* 0x0000920000047ab9 */ /* 0x000fe20000000800 */
[----:B--2---:R-:W-:Y:S02]  /*4ba10*/  LOP3.LUT R8, R35, 0xffff, RZ, 0xc0, !PT ;  /* 0x0000ffff23087812 */ /* 0x004fe400078ec0ff */
[----:B------:R-:W-:Y:S02]  /*4ba20*/  LOP3.LUT R9, R31, 0xffff, RZ, 0xc0, !PT ;  /* 0x0000ffff1f097812 */ /* 0x000fe400078ec0ff */
[----:B------:R-:W-:Y:S02]  /*4ba30*/  PRMT R11, R8, 0x3340, R220 ;  /* 0x00003340080b7816 */ /* 0x000fe400000000dc */
[----:B------:R-:W-:-:S02]  /*4ba40*/  SHF.R.U32.HI R10, RZ, 0x8, R8 ;  /* 0x00000008ff0a7819 */ /* 0x000fc40000011608 */
[----:B------:R-:W-:Y:S02]  /*4ba50*/  SHF.R.U32.HI R220, RZ, 0x8, R220 ;  /* 0x00000008ffdc7819 */ /* 0x000fe400000116dc */
[----:B------:R-:W-:Y:S02]  /*4ba60*/  SHF.R.U32.HI R8, RZ, 0x8, R9 ;  /* 0x00000008ff087819 */ /* 0x000fe40000011609 */
[--C-:B------:R-:W-:Y:S02]  /*4ba70*/  PRMT R9, R9, 0x3340, R222.reuse ;  /* 0x0000334009097816 */ /* 0x100fe400000000de */
[----:B------:R-:W-:Y:S02]  /*4ba80*/  LOP3.LUT R10, R10, 0xffff, RZ, 0xc0, !PT ;  /* 0x0000ffff0a0a7812 */ /* 0x000fe400078ec0ff */
[----:B------:R-:W-:Y:S01]  /*4ba90*/  LOP3.LUT R220, R220, 0xffff, RZ, 0xc0, !PT ;  /* 0x0000ffffdcdc7812 */ /* 0x000fe200078ec0ff */
[----:B------:R-:W-:Y:S04]  /*4baa0*/  STL [R1+0xc40], R11 ;  /* 0x000c400b01007387 */ /* 0x000fe80000100800 */
[----:B------:R0:W-:Y:S04]  /*4bab0*/  STL [R1+0xc44], R9 ;  /* 0x000c440901007387 */ /* 0x0001e80000100800 */
[----:B------:R-:W2:Y:S01]  /*4bac0*/  LDL.LU R37, [R1+0x868] ;  /* 0x0008680001257983 */ /* 0x000ea20000300800 */
[----:B------:R-:W-:-:S03]  /*4bad0*/  SHF.R.U32.HI R222, RZ, 0x8, R222 ;  /* 0x00000008ffde7819 */ /* 0x000fc600000116de */
[----:B------:R-:W2:Y:S01]  /*4bae0*/  LDL.LU R35, [R1+0xc88] ;  /* 0x000c880001237983 */ /* 0x000ea20000300800 */
[----:B0-----:R-:W-:-:S03]  /*4baf0*/  PRMT R9, R10, 0x3340, R220 ;  /* 0x000033400a097816 */ /* 0x001fc600000000dc */
[----:B------:R0:W-:Y:S01]  /*4bb00*/  STL [R1+0x4c4], R5 ;  /* 0x0004c40501007387 */ /* 0x0001e20000100800 */
[----:B------:R-:W-:-:S03]  /*4bb10*/  LOP3.LUT R8, R8, 0xffff, RZ, 0xc0, !PT ;  /* 0x0000ffff08087812 */ /* 0x000fc600078ec0ff */
[----:B------:R3:W-:Y:S01]  /*4bb20*/  STL [R1+0xaa4], R9 ;  /* 0x000aa40901007387 */ /* 0x0007e20000100800 */
[----:B------:R-:W-:-:S03]  /*4bb30*/  LOP3.LUT R222, R222, 0xffff, RZ, 0xc0, !PT ;  /* 0x0000ffffdede7812 */ /* 0x000fc600078ec0ff */
[----:B------:R-:W2:Y:S01]  /*4bb40*/  LDL.LU R31, [R1+0x488] ;  /* 0x00048800011f7983 */ /* 0x000ea20000300800 */
[----:B------:R-:W-:Y:S01]  /*4bb50*/  PRMT R8, R8, 0x3340, R222 ;  /* 0x0000334008087816 */ /* 0x000fe200000000de */
[----:B0-----:R-:W-:Y:S01]  /*4bb60*/  VIADD R5, R5, UR4 ;  /* 0x0000000405057c36 */ /* 0x001fe20008000000 */
[----:B------:R-:W-:-:S03]  /*4bb70*/  ULDC UR4, c[0x0][0x248] ;  /* 0x0000920000047ab9 */ /* 0x000fc60000000800 */
[----:B------:R-:W-:Y:S01]  /*4bb80*/  STL [R1+0xab4], R8 ;  /* 0x000ab40801007387 */ /* 0x000fe20000100800 */
[----:B---3--:R-:W-:Y:S02]  /*4bb90*/  LOP3.LUT R9, R41, 0xffff, RZ, 0xc0, !PT ;  /* 0x0000ffff29097812 */ /* 0x008fe400078ec0ff */
[----:B----4-:R-:W-:-:S04]  /*4bba0*/  LOP3.LUT R10, R39, 0xffff, RZ, 0xc0, !PT ;  /* 0x0000ffff270a7812 */ /* 0x010fc800078ec0ff */
[----:B------:R-:W-:Y:S01]  /*4bbb0*/  PRMT R13, R9, 0x3340, R10 ;  /* 0x00003340090d7816 */ /* 0x000fe2000000000a */
[----:B------:R0:W-:Y:S04]  /*4bbc0*/  STL [R1+0x4cc], R5 ;  /* 0x0004cc0501007387 */ /* 0x0001e80000100800 */
[----:B------:R1:W-:Y:S01]  /*4bbd0*/  STL [R1+0xc3c], R13 ;  /* 0x000c3c0d01007387 */ /* 0x0003e20000100800 */
[----:B------:R-:W-:Y:S02]  /*4bbe0*/  LOP3.LUT R11, R33, 0xffff, RZ, 0xc0, !PT ;  /* 0x0000ffff210b7812 */ /* 0x000fe400078ec0ff */
[----:B------:R-:W-:Y:S01]  /*4bbf0*/  LOP3.LUT R12, R30, 0xffff, RZ, 0xc0, !PT ;  /* 0x0000ffff1e0c7812 */ /* 0x000fe200078ec0ff */
[----:B0-----:R-:W-:Y:S01]  /*4bc00*/  VIADD R5, R5, UR4 ;  /* 0x0000000405057c36 */ /* 0x001fe20008000000 */
[----:B------:R-:W-:Y:S01]  /*4bc10*/  SHF.R.U32.HI R8, RZ, 0x8, R9 ;  /* 0x00000008ff087819 */ /* 0x000fe20000011609 */
[----:B------:R-:W-:Y:S01]  /*4bc20*/  ULDC UR4, c[0x0][0x248] ;  /* 0x0000920000047ab9 */ /* 0x000fe20000000800 */
[----:B-1----:R-:W-:-:S05]  /*4bc30*/  PRMT R13, R11, 0x3340, R12 ;  /* 0x000033400b0d7816 */ /* 0x002fca000000000c */
[----:B------:R-:W-:Y:S04]  /*4bc40*/  STL [R1+0xc38], R13 ;  /* 0x000c380d01007387 */ /* 0x000fe80000100800 */
[----:B------:R-:W3:Y:S04]  /*4bc50*/  LDL.LU R39, [R1+0xc8c] ;  /* 0x000c8c0001277983 */ /* 0x000ee80000300800 */
[----:B------:R-:W4:Y:S04]  /*4bc60*/  LDL.LU R33, [R1+0x48c] ;  /* 0x00048c0001217983 */ /* 0x000f280000300800 */
[----:B------:R0:W-:Y:S04]  /*4bc70*/  STL [R1+0xbc], R5 ;  /* 0x0000bc0501007387 */ /* 0x0001e80000100800 */
[----:B------:R-:W4:Y:S01]  /*4bc80*/  LDL.LU R30, [R1+0x86c] ;  /* 0x00086c00011e7983 */ /* 0x000f220000300800 */
[----:B------:R-:W-:-:S02]  /*4bc90*/  SHF.R.U32.HI R9, RZ, 0x8, R10 ;  /* 0x00000008ff097819 */ /* 0x000fc4000001160a */
[----:B------:R-:W-:Y:S02]  /*4bca0*/  LOP3.LUT R8, R8, 0xffff, RZ, 0xc0, !PT ;  /* 0x0000ffff08087812 */ /* 0x000fe400078ec0ff */
[----:B------:R-:W-:Y:S02]  /*4bcb0*/  LOP3.LUT R9, R9, 0xffff, RZ, 0xc0, !PT ;  /* 0x0000ffff09097812 */ /* 0x000fe400078ec0ff */
[----:B------:R-:W-:Y:S02]  /*4bcc0*/  SHF.R.U32.HI R10, RZ, 0x8, R11 ;  /* 0x00000008ff0a7819 */ /* 0x000fe4000001160b */
[----:B------:R-:W-:Y:S02]  /*4bcd0*/  SHF.R.U32.HI R11, RZ, 0x8, R12 ;  /* 0x00000008ff0b7819 */ /* 0x000fe4000001160c */
[----:B------:R-:W-:Y:S02]  /*4bce0*/  PRMT R8, R8, 0x3340, R9 ;  /* 0x0000334008087816 */ /* 0x000fe40000000009 */
[----:B------:R-:W-:-:S02]  /*4bcf0*/  LOP3.LUT R10, R10, 0xffff, RZ, 0xc0, !PT ;  /* 0x0000ffff0a0a7812 */ /* 0x000fc400078ec0ff */
[----:B------:R-:W-:Y:S01]  /*4bd00*/  LOP3.LUT R11, R11, 0xffff, RZ, 0xc0, !PT ;  /* 0x0000ffff0b0b7812 */ /* 0x000fe200078ec0ff */
[----:B------:R1:W-:Y:S01]  /*4bd10*/  STL [R1+0xaa0], R8 ;  /* 0x000aa00801007387 */ /* 0x0003e20000100800 */
[----:B------:R-:W-:Y:S01]  /*4bd20*/  LOP3.LUT R216, R216, 0xffff, RZ, 0xc0, !PT ;  /* 0x0000ffffd8d87812 */ /* 0x000fe200078ec0ff */
[----:B0-----:R-:W-:Y:S01]  /*4bd30*/  VIADD R5, R5, UR4 ;  /* 0x0000000405057c36 */ /* 0x001fe20008000000 */
[----:B------:R-:W-:Y:S01]  /*4bd40*/  ULDC UR4, c[0x0][0x248] ;  /* 0x0000920000047ab9 */ /* 0x000fe20000000800 */
[----:B-1----:R-:W-:-:S05]  /*4bd50*/  PRMT R8, R10, 0x3340, R11 ;  /* 0x000033400a087816 */ /* 0x002fca000000000b */
[----:B------:R-:W-:Y:S04]  /*4bd60*/  STL [R1+0xa9c], R8 ;  /* 0x000a9c0801007387 */ /* 0x000fe80000100800 */
[----:B------:R0:W-:Y:S02]  /*4bd70*/  STL [R1+0x594], R5 ;  /* 0x0005940501007387 */ /* 0x0001e40000100800 */
[----:B0-----:R-:W-:Y:S01]  /*4bd80*/  VIADD R5, R5, UR4 ;  /* 0x0000000405057c36 */ /* 0x001fe20008000000 */
[----:B------:R-:W-:Y:S01]  /*4bd90*/  ULDC UR4, c[0x0][0x248] ;  /* 0x0000920000047ab9 */ /* 0x000fe20000000800 */
[----:B------:R-:W-:Y:S02]  /*4bda0*/  LOP3.LUT R212, R212, 0xffff, RZ, 0xc0, !PT ;  /* 0x0000ffffd4d47812 */ /* 0x000fe400078ec0ff */
[----:B--2---:R-:W-:-:S04]  /*4bdb0*/  LOP3.LUT R9, R37, 0xffff, RZ, 0xc0, !PT ;  /* 0x0000ffff25097812 */ /* 0x004fc800078ec0ff */
[--C-:B------:R-:W-:Y:S02]  /*4bdc0*/  PRMT R13, R9, 0x3340, R216.reuse ;  /* 0x00003340090d7816 */ /* 0x100fe400000000d8 */
[----:B------:R-:W-:Y:S02]  /*4bdd0*/  LOP3.LUT R11, R35, 0xffff, RZ, 0xc0, !PT ;  /* 0x0000ffff230b7812 */ /* 0x000fe400078ec0ff */
[----:B------:R-:W-:Y:S02]  /*4bde0*/  SHF.R.U32.HI R8, RZ, 0x8, R9 ;  /* 0x00000008ff087819 */ /* 0x000fe40000011609 */
[----:B------:R-:W-:Y:S01]  /*4bdf0*/  SHF.R.U32.HI R9, RZ, 0x8, R216 ;  /* 0x00000008ff097819 */ /* 0x000fe200000116d8 */
[----:B------:R0:W-:Y:S01]  /*4be00*/  STL [R1+0xc34], R13 ;  /* 0x000c340d01007387 */ /* 0x0001e20000100800 */
[----:B------:R-:W-:Y:S02]  /*4be10*/  LOP3.LUT R12, R31, 0xffff, RZ, 0xc0, !PT ;  /* 0x0000ffff1f0c7812 */ /* 0x000fe400078ec0ff */
[----:B------:R-:W-:-:S02]  /*4be20*/  LOP3.LUT R8, R8, 0xffff, RZ, 0xc0, !PT ;  /* 0x0000ffff08087812 */ /* 0x000fc400078ec0ff */
[----:B------:R-:W-:Y:S02]  /*4be30*/  LOP3.LUT R9, R9, 0xffff, RZ, 0xc0, !PT ;  /* 0x0000ffff09097812 */ /* 0x000fe400078ec0ff */
[--C-:B0-----:R-:W-:Y:S02]  /*4be40*/  PRMT R13, R11, 0x3340, R12.reuse ;  /* 0x000033400b0d7816 */ /* 0x101fe4000000000c */
[----:B------:R-:W-:Y:S02]  /*4be50*/  SHF.R.U32.HI R10, RZ, 0x8, R11 ;  /* 0x00000008ff0a7819 */ /* 0x000fe4000001160b */
[----:B------:R-:W-:Y:S01]  /*4be60*/  SHF.R.U32.HI R11, RZ, 0x8, R12 ;  /* 0x00000008ff0b7819 */ /* 0x000fe2000001160c */
[----:B------:R-:W-:Y:S01]  /*4be70*/  STL [R1+0xc30], R13 ;  /* 0x000c300d01007387 */ /* 0x000fe20000100800 */
[----:B------:R-:W-:Y:S02]  /*4be80*/  PRMT R8, R8, 0x3340, R9 ;  /* 0x0000334008087816 */ /* 0x000fe40000000009 */
[----:B------:R-:W-:Y:S01]  /*4be90*/  LOP3.LUT R10, R10, 0xffff, RZ, 0xc0, !PT ;  /* 0x0000ffff0a0a7812 */ /* 0x000fe200078ec0ff */
[----:B------:R-:W2:Y:S01]  /*4bea0*/  LDL.LU R37, [R1+0x870] ;  /* 0x0008700001257983 */ /* 0x000ea20000300800 */
[----:B------:R-:W-:-:S03]  /*4beb0*/  LOP3.LUT R11, R11, 0xffff, RZ, 0xc0, !PT ;  /* 0x0000ffff0b0b7812 */ /* 0x000fc600078ec0ff */
[----:B------:R-:W2:Y:S04]  /*4bec0*/  LDL.LU R35, [R1+0xc90] ;  /* 0x000c900001237983 */ /* 0x000ea80000300800 */
[----:B------:R-:W-:Y:S04]  /*4bed0*/  STL [R1+0xb8], R5 ;  /* 0x0000b80501007387 */ /* 0x000fe80000100800 */
[----:B------:R0:W-:Y:S04]  /*4bee0*/  STL [R1+0xa90], R8 ;  /* 0x000a900801007387 */ /* 0x0001e80000100800 */
[----:B------:R-:W2:Y:S01]  /*4bef0*/  LDL.LU R31, [R1+0x490] ;  /* 0x00049000011f7983 */ /* 0x000ea20000300800 */
[----:B0-----:R-:W-:-:S05]  /*4bf00*/  PRMT R8, R10, 0x3340, R11 ;  /* 0x000033400a087816 */ /* 0x001fca000000000b */
[----:B------:R4:W-:Y:S01]  /*4bf10*/  STL [R1+0xa88], R8 ;  /* 0x000a880801007387 */ /* 0x0009e20000100800 */
[----:B------:R-:W-:Y:S01]  /*4bf20*/  VIADD R5, R5, UR4 ;  /* 0x0000000405057c36 */ /* 0x000fe20008000000 */
[----:B------:R-:W-:Y:S01]  /*4bf30*/  ULDC UR4, c[0x0][0x248] ;  /* 0x0000920000047ab9 */ /* 0x000fe20000000800 */
[----:B---3--:R-:W-:Y:S02]  /*4bf40*/  LOP3.LUT R10, R39, 0xffff, RZ, 0xc0, !PT ;  /* 0x0000ffff270a7812 */ /* 0x008fe400078ec0ff */
[----:B----4-:R-:W-:Y:S02]  /*4bf50*/  LOP3.LUT R8, R33, 0xffff, RZ, 0xc0, !PT ;  /* 0x0000ffff21087812 */ /* 0x010fe400078ec0ff */
[----:B------:R-:W-:Y:S02]  /*4bf60*/  SHF.R.U32.HI R11, RZ, 0x8, R10 ;  /* 0x00000008ff0b7819 */ /* 0x000fe4000001160a */
[----:B------:R-:W-:Y:S02]  /*4bf70*/  PRMT R12, R10, 0x3340, R8 ;  /* 0x000033400a0c7816 */ /* 0x000fe40000000008 */
[----:B------:R-:W-:-:S02]  /*4bf80*/  LOP3.LUT R9, R30, 0xffff, RZ, 0xc0, !PT ;  /* 0x0000ffff1e097812 */ /* 0x000fc400078ec0ff */
[----:B------:R-:W-:Y:S02]  /*4bf90*/  SHF.R.U32.HI R10, RZ, 0x8, R8 ;  /* 0x00000008ff0a7819 */ /* 0x000fe40000011608 */
[----:B------:R-:W-:Y:S02]  /*4bfa0*/  SHF.R.U32.HI R8, RZ, 0x8, R9 ;  /* 0x00000008ff087819 */ /* 0x000fe40000011609 */
[--C-:B------:R-:W-:Y:S01]  /*4bfb0*/  PRMT R9, R9, 0x3340, R212.reuse ;  /* 0x0000334009097816 */ /* 0x100fe200000000d4 */
[----:B------:R0:W-:Y:S01]  /*4bfc0*/  STL [R1+0x5b4], R5 ;  /* 0x0005b40501007387 */ /* 0x0001e20000100800 */
[----:B------:R-:W-:Y:S02]  /*4bfd0*/  LOP3.LUT R11, R11, 0xffff, RZ, 0xc0, !PT ;  /* 0x0000ffff0b0b7812 */ /* 0x000fe400078ec0ff */
[----:B------:R-:W-:Y:S01]  /*4bfe0*/  LOP3.LUT R10, R10, 0xffff, RZ, 0xc0, !PT ;  /* 0x0000ffff0a0a7812 */ /* 0x000fe200078ec0ff */
[----:B------:R-:W-:Y:S04]  /*4bff0*/  STL [R1+0xc2c], R12 ;  /* 0x000c2c0c01007387 */ /* 0x000fe80000100800 */
[----:B------:R1:W-:Y:S01]  /*4c000*/  STL [R1+0xc28], R9 ;  /* 0x000c280901007387 */ /* 0x0003e20000100800 */
[----:B0-----:R-:W-:Y:S01]  /*4c010*/  VIADD R5, R5, UR4 ;  /* 0x0000000405057c36 */ /* 0x001fe20008000000 */
[----:B------:R-:W-:-:S02]  /*4c020*/  SHF.R.U32.HI R212, RZ, 0x8, R212 ;  /* 0x00000008ffd47819 */ /* 0x000fc400000116d4 */
[----:B------:R-:W3:Y:S01]  /*4c030*/  LDL.LU R41, [R1+0xc94] ;  /* 0x000c940001297983 */ /* 0x000ee20000300800 */
[----:B------:R-:W-:Y:S01]  /*4c040*/  LOP3.LUT R8, R8, 0xffff, RZ, 0xc0, !PT ;  /* 0x0000ffff08087812 */ /* 0x000fe200078ec0ff */
[----:B------:R-:W-:Y:S02]  /*4c050*/  ULDC UR4, c[0x0][0x248] ;  /* 0x0000920000047ab9 */ /* 0x000fe40000000800 */
[----:B------:R-:W4:Y:S01]  /*4c060*/  LDL.LU R33, [R1+0x494] ;  /* 0x0004940001217983 */ /* 0x000f220000300800 */
[----:B-1----:R-:W-:-:S05]  /*4c070*/  PRMT R9, R11, 0x3340, R10 ;  /* 0x000033400b097816 */ /* 0x002fca000000000a */
[----:B------:R-:W-:Y:S04]  /*4c080*/  STL [R1+0xa80], R9 ;  /* 0x000a800901007387 */ /* 0x000fe80000100800 */
[----:B------:R0:W-:Y:S04]  /*4c090*/  STL [R1+0xb4], R5 ;  /* 0x0000b40501007387 */ /* 0x0001e80000100800 */
[----:B------:R-:W4:Y:S01]  /*4c0a0*/  LDL.LU R30, [R1+0x874] ;  /* 0x00087400011e7983 */ /* 0x000f220000300800 */
[----:B------:R-:W-:Y:S02]  /*4c0b0*/  LOP3.LUT R212, R212, 0xffff, RZ, 0xc0, !PT ;  /* 0x0000ffffd4d47812 */ /* 0x000fe400078ec0ff */
[----:B------:R-:W-:-:S02]  /*4c0c0*/  LOP3.LUT R214, R214, 0xffff, RZ, 0xc0, !PT ;  /* 0x0000ffffd6d67812 */ /* 0x000fc400078ec0ff */
[----:B------:R-:W-:Y:S01]  /*4c0d0*/  PRMT R8, R8, 0x3340, R212 ;  /* 0x0000334008087816 */ /* 0x000fe200000000d4 */
[----:B0-----:R-:W-:Y:S01]  /*4c0e0*/  VIADD R5, R5, UR4 ;  /* 0x0000000405057c36 */ /* 0x001fe20008000000 */
[----:B------:R-:W-:-:S03]  /*4c0f0*/  ULDC UR4, c[0x0][0x248] ;  /* 0x0000920000047ab9 */ /* 0x000fc60000000800 */
        /* <DEDUP_REMOVED lines=16> */
[----:B------:R-:W-:Y:S01]  /*4c200*/  PRMT R8, R8, 0x3340, R9 ;  /* 0x0000334008087816 */ /* 0x000fe20000000009 */
[----:B------:R-:W-:Y:S01]  /*4c210*/  STL [R1+0xc20], R13 ;  /* 0x000c200d01007387 */ /* 0x000fe20000100800 */
[----:B------:R-:W-:-:S03]  /*4c220*/  SHF.R.U32.HI R11, RZ, 0x8, R12 ;  /* 0x00000008ff0b7819 */ /* 0x000fc6000001160c */
[----:B------:R-:W2:Y:S01]  /*4c230*/  LDL.LU R39, [R1+0xc9c] ;  /* 0x000c9c0001277983 */ /* 0x000ea20000300800 */
[----:B------:R-:W-:-:S03]  /*4c240*/  LOP3.LUT R10, R10, 0xffff, RZ, 0xc0, !PT ;  /* 0x0000ffff0a0a7812 */ /* 0x000fc600078ec0ff */
[----:B------:R-:W2:Y:S01]  /*4c250*/  LDL.LU R37, [R1+0x49c] ;  /* 0x00049c0001257983 */ /* 0x000ea20000300800 */
[----:B------:R-:W-:-:S03]  /*4c260*/  LOP3.LUT R11, R11, 0xffff, RZ, 0xc0, !PT ;  /* 0x0000ffff0b0b7812 */ /* 0x000fc600078ec0ff */
[----:B------:R-:W-:Y:S04]  /*4c270*/  STL [R1+0xb0], R5 ;  /* 0x0000b00501007387 */ /* 0x000fe80000100800 */
[----:B------:R-:W2:Y:S04]  /*4c280*/  LDL.LU R35, [R1+0xc98] ;  /* 0x000c980001237983 */ /* 0x000ea80000300800 */
        /* <DEDUP_REMOVED lines=9> */
[----:B------:R-:W-:Y:S01]  /*4c320*/  PRMT R12, R10, 0x3340, R8 ;  /* 0x000033400a0c7816 */ /* 0x000fe20000000008 */
[----:B------:R0:W-:Y:S01]  /*4c330*/  STL [R1+0x5c4], R5 ;  /* 0x0005c40501007387 */ /* 0x0001e20000100800 */
[----:B------:R-:W-:-:S04]  /*4c340*/  LOP3.LUT R9, R30, 0xffff, RZ, 0xc0, !PT ;  /* 0x0000ffff1e097812 */ /* 0x000fc800078ec0ff */
[----:B------:R-:W-:Y:S02]  /*4c350*/  SHF.R.U32.HI R10, RZ, 0x8, R9 ;  /* 0x00000008ff0a7819 */ /* 0x000fe40000011609 */
[----:B------:R-:W-:Y:S01]  /*4c360*/  PRMT R9, R9, 0x3340, R208 ;  /* 0x0000334009097816 */ /* 0x000fe200000000d0 */
[----:B------:R-:W-:Y:S04]  /*4c370*/  STL [R1+0xc0c], R12 ;  /* 0x000c0c0c01007387 */ /* 0x000fe80000100800 */
[----:B------:R-:W-:Y:S04]  /*4c380*/  STL [R1+0xc08], R9 ;  /* 0x000c080901007387 */ /* 0x000fe80000100800 */
[----:B------:R-:W3:Y:S04]  /*4c390*/  LDL.LU R33, [R1+0x87c] ;  /* 0x00087c0001217983 */ /* 0x000ee80000300800 */
[----:B------:R-:W4:Y:S01]  /*4c3a0*/  LDL.LU R30, [R1+0x878] ;  /* 0x00087800011e7983 */ /* 0x000f220000300800 */
[----:B------:R-:W-:-:S02]  /*4c3b0*/  SHF.R.U32.HI R8, RZ, 0x8, R8 ;  /* 0x00000008ff087819 */ /* 0x000fc40000011608 */
[----:B------:R-:W-:Y:S02]  /*4c3c0*/  LOP3.LUT R11, R11, 0xffff, RZ, 0xc0, !PT ;  /* 0x0000ffff0b0b7812 */ /* 0x000fe400078ec0ff */
[----:B------:R-:W-:Y:S01]  /*4c3d0*/  LOP3.LUT R8, R8, 0xffff, RZ, 0xc0, !PT ;  /* 0x0000ffff08087812 */ /* 0x000fe200078ec0ff */
[----:B0-----:R-:W-:Y:S01]  /*4c3e0*/  VIADD R5, R5, UR4 ;  /* 0x0000000405057c36 */ /* 0x001fe20008000000 */
[----:B------:R-:W-:Y:S01]  /*4c3f0*/  SHF.R.U32.HI R208, RZ, 0x8, R208 ;  /* 0x00000008ffd07819 */ /* 0x000fe200000116d0 */
[----:B------:R-:W-:Y:S01]  /*4c400*/  ULDC UR4, c[0x0][0x248] ;  /* 0x0000920000047ab9 */ /* 0x000fe20000000800 */
[----:B------:R-:W-:Y:S02]  /*4c410*/  PRMT R8, R11, 0x3340, R8 ;  /* 0x000033400b087816 */ /* 0x000fe40000000008 */
[----:B------:R-:W-:Y:S02]  /*4c420*/  LOP3.LUT R10, R10, 0xffff, RZ, 0xc0, !PT ;  /* 0x0000ffff0a0a7812 */ /* 0x000fe400078ec0ff */
[----:B------:R-:W-:Y:S01]  /*4c430*/  LOP3.LUT R208, R208, 0xffff, RZ, 0xc0, !PT ;  /* 0x0000ffffd0d07812 */ /* 0x000fe200078ec0ff */
[----:B------:R-:W-:Y:S04]  /*4c440*/  STL [R1+0x5b0], R5 ;  /* 0x0005b00501007387 */ /* 0x000fe80000100800 */
[----:B------:R0:W-:Y:S02]  /*4c450*/  STL [R1+0xa60], R8 ;  /* 0x000a600801007387 */ /* 0x0001e40000100800 */
[----:B0-----:R-:W-:Y:S01]  /*4c460*/  PRMT R8, R10, 0x3340, R208 ;  /* 0x000033400a087816 */ /* 0x001fe200000000d0 */
[----:B------:R-:W-:Y:S01]  /*4c470*/  VIADD R5, R5, UR4 ;  /* 0x0000000405057c36 */ /* 0x000fe20008000000 */
[----:B------:R-:W-:-:S03]  /*4c480*/  ULDC UR4, c[0x0][0x248] ;  /* 0x0000920000047ab9 */ /* 0x000fc60000000800 */
[----:B------:R-:W-:Y:S04]  /*4c490*/  STL [R1+0xa5c], R8 ;  /* 0x000a5c0801007387 */ /* 0x000fe80000100800 */
[----:B------:R0:W-:Y:S02]  /*4c4a0*/  STL [R1+0x5c8], R5 ;  /* 0x0005c80501007387 */ /* 0x0001e40000100800 */
[----:B0-----:R-:W-:Y:S01]  /*4c4b0*/  VIADD R5, R5, UR4 ;  /* 0x0000000405057c36 */ /* 0x001fe20008000000 */
[----:B------:R-:W-:Y:S01]  /*4c4c0*/  LOP3.LUT R204, R204, 0xffff, RZ, 0xc0, !PT ;  /* 0x0000ffffcccc7812 */ /* 0x000fe200078ec0ff */
[----:B------:R-:W-:Y:S01]  /*4c4d0*/  ULDC UR4, c[0x0][0x248] ;  /* 0x0000920000047ab9 */ /* 0x000fe20000000800 */
[----:B------:R-:W-:Y:S02]  /*4c4e0*/  LOP3.LUT R206, R206, 0xffff, RZ, 0xc0, !PT ;  /* 0x0000ffffcece7812 */ /* 0x000fe400078ec0ff */
[----:B--2---:R-:W-:-:S02]  /*4c4f0*/  LOP3.LUT R11, R39, 0xffff, RZ, 0xc0, !PT ;  /* 0x0000ffff270b7812 */ /* 0x004fc400078ec0ff */
[----:B------:R-:W-:Y:S02]  /*4c500*/  LOP3.LUT R12, R37, 0xffff, RZ, 0xc0, !PT ;  /* 0x0000ffff250c7812 */ /* 0x000fe400078ec0ff */
[----:B------:R-:W-:Y:S02]  /*4c510*/  SHF.R.U32.HI R10, RZ, 0x8, R11 ;  /* 0x00000008ff0a7819 */ /* 0x000fe4000001160b */
[--C-:B------:R-:W-:Y:S02]  /*4c520*/  PRMT R13, R11, 0x3340, R12.reuse ;  /* 0x000033400b0d7816 */ /* 0x100fe4000000000c */
[----:B------:R-:W-:Y:S02]  /*4c530*/  LOP3.LUT R9, R35, 0xffff, RZ, 0xc0, !PT ;  /* 0x0000ffff23097812 */ /* 0x000fe400078ec0ff */
[----:B------:R-:W-:Y:S02]  /*4c540*/  SHF.R.U32.HI R12, RZ, 0x8, R12 ;  /* 0x00000008ff0c7819 */ /* 0x000fe4000001160c */
[----:B------:R-:W-:-:S02]  /*4c550*/  SHF.R.U32.HI R11, RZ, 0x8, R9 ;  /* 0x00000008ff0b7819 */ /* 0x000fc40000011609 */
[----:B------:R-:W-:Y:S02]  /*4c560*/  LOP3.LUT R8, R31, 0xffff, RZ, 0xc0, !PT ;  /* 0x0000ffff1f087812 */ /* 0x000fe400078ec0ff */
[----:B------:R-:W-:Y:S02]  /*4c570*/  LOP3.LUT R10, R10, 0xffff, RZ, 0xc0, !PT ;  /* 0x0000ffff0a0a7812 */ /* 0x000fe400078ec0ff */
[--C-:B------:R-:W-:Y:S02]  /*4c580*/  PRMT R9, R9, 0x3340, R8.reuse ;  /* 0x0000334009097816 */ /* 0x100fe40000000008 */
[----:B------:R-:W-:Y:S01]  /*4c590*/  LOP3.LUT R12, R12, 0xffff, RZ, 0xc0, !PT ;  /* 0x0000ffff0c0c7812 */ /* 0x000fe200078ec0ff */
[----:B------:R-:W-:Y:S01]  /*4c5a0*/  STL [R1+0xbd4], R13 ;  /* 0x000bd40d01007387 */ /* 0x000fe20000100800 */
[----:B------:R-:W-:-:S03]  /*4c5b0*/  SHF.R.U32.HI R8, RZ, 0x8, R8 ;  /* 0x00000008ff087819 */ /* 0x000fc60000011608 */
[----:B------:R0:W-:Y:S01]  /*4c5c0*/  STL [R1+0xbcc], R9 ;  /* 0x000bcc0901007387 */ /* 0x0001e20000100800 */
[----:B------:R-:W-:Y:S02]  /*4c5d0*/  LOP3.LUT R11, R11, 0xffff, RZ, 0xc0, !PT ;  /* 0x0000ffff0b0b7812 */ /* 0x000fe400078ec0ff */
[----:B------:R-:W-:Y:S01]  /*4c5e0*/  LOP3.LUT R8, R8, 0xffff, RZ, 0xc0, !PT ;  /* 0x0000ffff08087812 */ /* 0x000fe200078ec0ff */
[----:B------:R-:W2:Y:S01]  /*4c5f0*/  LDL.LU R41, [R1+0xca4] ;  /* 0x000ca40001297983 */ /* 0x000ea20000300800 */
[----:B0-----:R-:W-:-:S03]  /*4c600*/  PRMT R9, R10, 0x3340, R12 ;  /* 0x000033400a097816 */ /* 0x001fc6000000000c */
[----:B------:R-:W2:Y:S01]  /*4c610*/  LDL.LU R39, [R1+0x4a4] ;  /* 0x0004a40001277983 */ /* 0x000ea20000300800 */
[----:B------:R-:W-:-:S03]  /*4c620*/  PRMT R8, R11, 0x3340, R8 ;  /* 0x000033400b087816 */ /* 0x000fc60000000008 */
[----:B------:R-:W-:Y:S04]  /*4c630*/  STL [R1+0xa50], R9 ;  /* 0x000a500901007387 */ /* 0x000fe80000100800 */
[----:B------:R0:W-:Y:S04]  /*4c640*/  STL [R1+0x5c0], R5 ;  /* 0x0005c00501007387 */ /* 0x0001e80000100800 */
[----:B------:R-:W2:Y:S04]  /*4c650*/  LDL.LU R35, [R1+0xca0] ;  /* 0x000ca00001237983 */ /* 0x000ea80000300800 */
[----:B------:R-:W2:Y:S04]  /*4c660*/  LDL.LU R31, [R1+0x4a0] ;  /* 0x0004a000011f7983 */ /* 0x000ea80000300800 */
[----:B------:R3:W-:Y:S01]  /*4c670*/  STL [R1+0xa4c], R8 ;  /* 0x000a4c0801007387 */ /* 0x0007e20000100800 */
[----:B0-----:R-:W-:Y:S01]  /*4c680*/  VIADD R5, R5, UR4 ;  /* 0x0000000405057c36 */ /* 0x001fe20008000000 */
[----:B------:R-:W-:Y:S01]  /*4c690*/  ULDC UR4, c[0x0][0x248] ;  /* 0x0000920000047ab9 */ /* 0x000fe20000000800 */
[----:B---3--:R-:W-:-:S02]  /*4c6a0*/  LOP3.LUT R8, R33, 0xffff, RZ, 0xc0, !PT ;  /* 0x0000ffff21087812 */ /* 0x008fc400078ec0ff */
[----:B----4-:R-:W-:Y:S02]  /*4c6b0*/  LOP3.LUT R9, R30, 0xffff, RZ, 0xc0, !PT ;  /* 0x0000ffff1e097812 */ /* 0x010fe400078ec0ff */
[----:B------:R-:W-:Y:S02]  /*4c6c0*/  PRMT R11, R8, 0x3340, R204 ;  /* 0x00003340080b7816 */ /* 0x000fe400000000cc */
        /* <DEDUP_REMOVED lines=15> */
[----:B-1----:R-:W-:-:S03]  /*4c7c0*/  PRMT R9, R10, 0x3340, R204 ;  /* 0x000033400a097816 */ /* 0x002fc600000000cc */
[----:B------:R0:W-:Y:S04]  /*4c7d0*/  STL [R1+0x5bc], R5 ;  /* 0x0005bc0501007387 */ /* 0x0001e80000100800 */
[----:B------:R-:W-:Y:S04]  /*4c7e0*/  STL [R1+0xa44], R9 ;  /* 0x000a440901007387 */ /* 0x000fe80000100800 */
[----:B------:R-:W4:Y:S01]  /*4c7f0*/  LDL.LU R30, [R1+0x4a8] ;  /* 0x0004a800011e7983 */ /* 0x000f220000300800 */
[----:B------:R-:W-:-:S04]  /*4c800*/  LOP3.LUT R206, R206, 0xffff, RZ, 0xc0, !PT ;  /* 0x0000ffffcece7812 */ /* 0x000fc800078ec0ff */
[----:B------:R-:W-:Y:S01]  /*4c810*/  PRMT R8, R8, 0x3340, R206 ;  /* 0x0000334008087816 */ /* 0x000fe200000000ce */
[----:B0-----:R-:W-:Y:S01]  /*4c820*/  VIADD R5, R5, UR4 ;  /* 0x0000000405057c36 */ /* 0x001fe20008000000 */
[----:B------:R-:W-:-:S03]  /*4c830*/  ULDC UR4, c[0x0][0x248] ;  /* 0x0000920000047ab9 */ /* 0x000fc60000000800 */
[----:B------:R-:W-:Y:S04]  /*4c840*/  STL [R1+0xa48], R8 ;  /* 0x000a480801007387 */ /* 0x000fe80000100800 */
[----:B------:R0:W-:Y:S01]  /*4c850*/  STL [R1+0x5cc], R5 ;  /* 0x0005cc0501007387 */ /* 0x0001e20000100800 */
[----:B------:R-:W-:Y:S01]  /*4c860*/  LOP3.LUT R200, R200, 0xffff, RZ, 0xc0, !PT ;  /* 0x0000ffffc8c87812 */ /* 0x000fe200078ec0ff */
[----:B0-----:R-:W-:Y:S01]  /*4c870*/  VIADD R5, R5, UR4 ;  /* 0x0000000405057c36 */ /* 0x001fe20008000000 */
[----:B------:R-:W-:Y:S01]  /*4c880*/  ULDC UR4, c[0x0][0x248] ;  /* 0x0000920000047ab9 */ /* 0x000fe20000000800 */
[----:B--2---:R-:W-:Y:S02]  /*4c890*/  LOP3.LUT R11, R41, 0xffff, RZ, 0xc0, !PT ;  /* 0x0000ffff290b7812 */ /* 0x004fe400078ec0ff */
[----:B------:R-:W-:-:S02]  /*4c8a0*/  LOP3.LUT R12, R39, 0xffff, RZ, 0xc0, !PT ;  /* 0x0000ffff270c7812 */ /* 0x000fc400078ec0ff */
[----:B------:R-:W-:Y:S02]  /*4c8b0*/  SHF.R.U32.HI R10, RZ, 0x8, R11 ;  /* 0x00000008ff0a7819 */ /* 0x000fe4000001160b */
[--C-:B------:R-:W-:Y:S02]  /*4c8c0*/  PRMT R13, R11, 0x3340, R12.reuse ;  /* 0x000033400b0d7816 */ /* 0x100fe4000000000c */
[----:B------:R-:W-:Y:S02]  /*4c8d0*/  SHF.R.U32.HI R12, RZ, 0x8, R12 ;  /* 0x00000008ff0c7819 */ /* 0x000fe4000001160c */
[----:B------:R-:W-:Y:S02]  /*4c8e0*/  LOP3.LUT R9, R35, 0xffff, RZ, 0xc0, !PT ;  /* 0x0000ffff23097812 */ /* 0x000fe400078ec0ff */
[----:B------:R-:W-:Y:S02]  /*4c8f0*/  LOP3.LUT R8, R31, 0xffff, RZ, 0xc0, !PT ;  /* 0x0000ffff1f087812 */ /* 0x000fe400078ec0ff */
[----:B------:R-:W-:-:S02]  /*4c900*/  SHF.R.U32.HI R11, RZ, 0x8, R9 ;  /* 0x00000008ff0b7819 */ /* 0x000fc40000011609 */
[--C-:B------:R-:W-:Y:S02]  /*4c910*/  PRMT R9, R9, 0x3340, R8.reuse ;  /* 0x0000334009097816 */ /* 0x100fe40000000008 */
[----:B------:R-:W-:Y:S02]  /*4c920*/  LOP3.LUT R10, R10, 0xffff, RZ, 0xc0, !PT ;  /* 0x0000ffff0a0a7812 */ /* 0x000fe400078ec0ff */
[----:B------:R-:W-:Y:S01]  /*4c930*/  LOP3.LUT R12, R12, 0xffff, RZ, 0xc0, !PT ;  /* 0x0000ffff0c0c7812 */ /* 0x000fe200078ec0ff */
[----:B------:R-:W-:Y:S01]  /*4c940*/  STL [R1+0xba8], R13 ;  /* 0x000ba80d01007387 */ /* 0x000fe20000100800 */
[----:B------:R-:W-:-:S03]  /*4c950*/  SHF.R.U32.HI R8, RZ, 0x8, R8 ;  /* 0x00000008ff087819 */ /* 0x000fc60000011608 */
[----:B------:R0:W-:Y:S01]  /*4c960*/  STL [R1+0xba0], R9 ;  /* 0x000ba00901007387 */ /* 0x0001e20000100800 */
[----:B------:R-:W-:-:S03]  /*4c970*/  LOP3.LUT R11, R11, 0xffff, RZ, 0xc0, !PT ;  /* 0x0000ffff0b0b7812 */ /* 0x000fc600078ec0ff */
[----:B------:R-:W2:Y:S01]  /*4c980*/  LDL.LU R39, [R1+0xcac] ;  /* 0x000cac0001277983 */ /* 0x000ea20000300800 */
[----:B------:R-:W-:-:S03]  /*4c990*/  LOP3.LUT R8, R8, 0xffff, RZ, 0xc0, !PT ;  /* 0x0000ffff08087812 */ /* 0x000fc600078ec0ff */
[----:B------:R-:W2:Y:S01]  /*4c9a0*/  LDL.LU R35, [R1+0x4ac] ;  /* 0x0004ac0001237983 */ /* 0x000ea20000300800 */
[----:B0-----:R-:W-:-:S03]  /*4c9b0*/  PRMT R9, R10, 0x3340, R12 ;  /* 0x000033400a097816 */ /* 0x001fc6000000000c */
[----:B------:R0:W-:Y:S04]  /*4c9c0*/  STL [R1+0x5ac], R5 ;  /* 0x0005ac0501007387 */ /* 0x0001e80000100800 */
[----:B------:R-:W2:Y:S01]  /*4c9d0*/  LDL.LU R31, [R1+0x884] ;  /* 0x00088400011f7983 */ /* 0x000ea20000300800 */
[----:B------:R-:W-:-:S03]  /*4c9e0*/  PRMT R8, R11, 0x3340, R8 ;  /* 0x000033400b087816 */ /* 0x000fc60000000008 */
[----:B------:R3:W-:Y:S01]  /*4c9f0*/  STL [R1+0xa34], R9 ;  /* 0x000a340901007387 */ /* 0x0007e20000100800 */
[----:B0-----:R-:W-:Y:S01]  /*4ca00*/  VIADD R5, R5, UR4 ;  /* 0x0000000405057c36 */ /* 0x001fe20008000000 */
[----:B------:R-:W-:Y:S02]  /*4ca10*/  ULDC UR4, c[0x0][0x248] ;  /* 0x0000920000047ab9 */ /* 0x000fe40000000800 */
[----:B------:R0:W-:Y:S01]  /*4ca20*/  STL [R1+0xa30], R8 ;  /* 0x000a300801007387 */ /* 0x0001e20000100800 */
[----:B---3--:R-:W-:Y:S02]  /*4ca30*/  LOP3.LUT R9, R37, 0xffff, RZ, 0xc0, !PT ;  /* 0x0000ffff25097812 */ /* 0x008fe400078ec0ff */
[----:B----4-:R-:W-:Y:S02]  /*4ca40*/  LOP3.LUT R11, R33, 0xffff, RZ, 0xc0, !PT ;  /* 0x0000ffff210b7812 */ /* 0x010fe400078ec0ff */
[----:B------:R-:W-:Y:S01]  /*4ca50*/  PRMT R13, R9, 0x3340, R200 ;  /* 0x00003340090d7816 */ /* 0x000fe200000000c8 */
[----:B------:R-:W-:Y:S01]  /*4ca60*/  STL [R1+0x5a8], R5 ;  /* 0x0005a80501007387 */ /* 0x000fe20000100800 */
[----:B0-----:R-:W-:-:S02]  /*4ca70*/  SHF.R.U32.HI R8, RZ, 0x8, R9 ;  /* 0x00000008ff087819 */ /* 0x001fc40000011609 */
[----:B------:R-:W-:Y:S01]  /*4ca80*/  SHF.R.U32.HI R9, RZ, 0x8, R200 ;  /* 0x00000008ff097819 */ /* 0x000fe200000116c8 */
[----:B------:R0:W-:Y:S01]  /*4ca90*/  STL [R1+0xb94], R13 ;  /* 0x000b940d01007387 */ /* 0x0001e20000100800 */
[----:B------:R-:W-:Y:S02]  /*4caa0*/  LOP3.LUT R12, R30, 0xffff, RZ, 0xc0, !PT ;  /* 0x0000ffff1e0c7812 */ /* 0x000fe400078ec0ff */
[----:B------:R-:W-:Y:S02]  /*4cab0*/  LOP3.LUT R8, R8, 0xffff, RZ, 0xc0, !PT ;  /* 0x0000ffff08087812 */ /* 0x000fe400078ec0ff */
[----:B------:R-:W-:Y:S02]  /*4cac0*/  LOP3.LUT R9, R9, 0xffff, RZ, 0xc0, !PT ;  /* 0x0000ffff09097812 */ /* 0x000fe400078ec0ff */
[----:B0-----:R-:W-:Y:S01]  /*4cad0*/  PRMT R13, R11, 0x3340, R12 ;  /* 0x000033400b0d7816 */ /* 0x001fe2000000000c */
[----:B------:R-:W-:Y:S01]  /*4cae0*/  VIADD R5, R5, UR4 ;  /* 0x0000000405057c36 */ /* 0x000fe20008000000 */
[----:B------:R-:W-:Y:S01]  /*4caf0*/  PRMT R8, R8, 0x3340, R9 ;  /* 0x0000334008087816 */ /* 0x000fe20000000009 */
[----:B------:R-:W-:-:S02]  /*4cb00*/  ULDC UR4, c[0x0][0x248] ;  /* 0x0000920000047ab9 */ /* 0x000fc40000000800 */
[----:B------:R-:W-:Y:S04]  /*4cb10*/  STL [R1+0xb78], R13 ;  /* 0x000b780d01007387 */ /* 0x000fe80000100800 */
[----:B------:R-:W3:Y:S04]  /*4cb20*/  LDL.LU R37, [R1+0x888] ;  /* 0x0008880001257983 */ /* 0x000ee80000300800 */
[----:B------:R-:W4:Y:S04]  /*4cb30*/  LDL.LU R33, [R1+0xcb0] ;  /* 0x000cb00001217983 */ /* 0x000f280000300800 */
[----:B------:R-:W-:Y:S04]  /*4cb40*/  STL [R1+0xac], R5 ;  /* 0x0000ac0501007387 */ /* 0x000fe80000100800 */
[----:B------:R0:W-:Y:S04]  /*4cb50*/  STL [R1+0xa24], R8 ;  /* 0x000a240801007387 */ /* 0x0001e80000100800 */
[----:B------:R-:W4:Y:S01]  /*4cb60*/  LDL.LU R30, [R1+0x4b0] ;  /* 0x0004b000011e7983 */ /* 0x000f220000300800 */
[----:B------:R-:W-:-:S02]  /*4cb70*/  SHF.R.U32.HI R10, RZ, 0x8, R11 ;  /* 0x00000008ff0a7819 */ /* 0x000fc4000001160b */
[----:B------:R-:W-:Y:S02]  /*4cb80*/  SHF.R.U32.HI R11, RZ, 0x8, R12 ;  /* 0x00000008ff0b7819 */ /* 0x000fe4000001160c */
[----:B------:R-:W-:Y:S02]  /*4cb90*/  LOP3.LUT R10, R10, 0xffff, RZ, 0xc0, !PT ;  /* 0x0000ffff0a0a7812 */ /* 0x000fe400078ec0ff */
[----:B------:R-:W-:-:S04]  /*4cba0*/  LOP3.LUT R11, R11, 0xffff, RZ, 0xc0, !PT ;  /* 0x0000ffff0b0b7812 */ /* 0x000fc800078ec0ff */
[----:B0-----:R-:W-:-:S05]  /*4cbb0*/  PRMT R8, R10, 0x3340, R11 ;  /* 0x000033400a087816 */ /* 0x001fca000000000b */
[----:B------:R-:W-:Y:S01]  /*4cbc0*/  STL [R1+0xa14], R8 ;  /* 0x000a140801007387 */ /* 0x000fe20000100800 */
[----:B------:R-:W-:Y:S01]  /*4cbd0*/  LOP3.LUT R196, R196, 0xffff, RZ, 0xc0, !PT ;  /* 0x0000ffffc4c47812 */ /* 0x000fe200078ec0ff */
[----:B------:R-:W-:Y:S01]  /*4cbe0*/  VIADD R5, R5, UR4 ;  /* 0x0000000405057c36 */ /* 0x000fe20008000000 */
[----:B------:R-:W-:-:S04]  /*4cbf0*/  ULDC UR4, c[0x0][0x248] ;  /* 0x0000920000047ab9 */ /* 0x000fc80000000800 */
[----:B------:R0:W-:Y:S01]  /*4cc00*/  STL [R1+0x5a4], R5 ;  /* 0x0005a40501007387 */ /* 0x0001e20000100800 */
[----:B------:R-:W-:Y:S01]  /*4cc10*/  LOP3.LUT R198, R198, 0xffff, RZ, 0xc0, !PT ;  /* 0x0000ffffc6c67812 */ /* 0x000fe200078ec0ff */
[----:B0-----:R-:W-:Y:S01]  /*4cc20*/  VIADD R5, R5, UR4 ;  /* 0x0000000405057c36 */ /* 0x001fe20008000000 */
[----:B------:R-:W-:Y:S01]  /*4cc30*/  ULDC UR4, c[0x0][0x248] ;  /* 0x0000920000047ab9 */ /* 0x000fe20000000800 */
[----:B--2---:R-:W-:Y:S02]  /*4cc40*/  LOP3.LUT R10, R39, 0xffff, RZ, 0xc0, !PT ;  /* 0x0000ffff270a7812 */ /* 0x004fe400078ec0ff */
[----:B------:R-:W-:Y:S02]  /*4cc50*/  LOP3.LUT R8, R35, 0xffff, RZ, 0xc0, !PT ;  /* 0x0000ffff23087812 */ /* 0x000fe400078ec0ff */
[----:B------:R-:W-:Y:S02]  /*4cc60*/  SHF.R.U32.HI R11, RZ, 0x8, R10 ;  /* 0x00000008ff0b7819 */ /* 0x000fe4000001160a */
[----:B------:R-:W-:-:S02]  /*4cc70*/  PRMT R12, R10, 0x3340, R8 ;  /* 0x000033400a0c7816 */ /* 0x000fc40000000008 */
[----:B------:R-:W-:Y:S02]  /*4cc80*/  LOP3.LUT R9, R31, 0xffff, RZ, 0xc0, !PT ;  /* 0x0000ffff1f097812 */ /* 0x000fe400078ec0ff */
[----:B------:R-:W-:Y:S02]  /*4cc90*/  SHF.R.U32.HI R10, RZ, 0x8, R8 ;  /* 0x00000008ff0a7819 */ /* 0x000fe40000011608 */
[----:B------:R-:W-:Y:S02]  /*4cca0*/  SHF.R.U32.HI R8, RZ, 0x8, R9 ;  /* 0x00000008ff087819 */ /* 0x000fe40000011609 */
        /* <DEDUP_REMOVED lines=10> */
[----:B0-----:R-:W-:-:S05]  /*4cd50*/  PRMT R9, R11, 0x3340, R10 ;  /* 0x000033400b097816 */ /* 0x001fca000000000a */
[----:B------:R3:W-:Y:S04]  /*4cd60*/  STL [R1+0xa10], R9 ;  /* 0x000a100901007387 */ /* 0x0007e80000100800 */
[----:B------:R0:W-:Y:S01]  /*4cd70*/  STL [R1+0xa8], R5 ;  /* 0x0000a80501007387 */ /* 0x0001e20000100800 */
[----:B------:R-:W-:-:S03]  /*4cd80*/  PRMT R8, R8, 0x3340, R196 ;  /* 0x0000334008087816 */ /* 0x000fc600000000c4 */
[----:B------:R-:W2:Y:S01]  /*4cd90*/  LDL.LU R31, [R1+0x88c] ;  /* 0x00088c00011f7983 */ /* 0x000ea20000300800 */
[----:B---3--:R-:W-:Y:S01]  /*4cda0*/  LOP3.LUT R9, R37, 0xffff, RZ, 0xc0, !PT ;  /* 0x0000ffff25097812 */ /* 0x008fe200078ec0ff */
[----:B0-----:R-:W-:Y:S02]  /*4cdb0*/  VIADD R5, R5, UR4 ;  /* 0x0000000405057c36 */ /* 0x001fe40008000000 */
[----:B------:R0:W-:Y:S01]  /*4cdc0*/  STL [R1+0xa0c], R8 ;  /* 0x000a0c0801007387 */ /* 0x0001e20000100800 */
[----:B------:R-:W-:Y:S01]  /*4cdd0*/  PRMT R13, R9, 0x3340, R198 ;  /* 0x00003340090d7816 */ /* 0x000fe200000000c6 */
[----:B------:R-:W-:Y:S01]  /*4cde0*/  ULDC UR4, c[0x0][0x248] ;  /* 0x0000920000047ab9 */ /* 0x000fe20000000800 */
[----:B----4-:R-:W-:Y:S01]  /*4cdf0*/  LOP3.LUT R11, R33, 0xffff, RZ, 0xc0, !PT ;  /* 0x0000ffff210b7812 */ /* 0x010fe200078ec0ff */
[----:B------:R-:W-:Y:S04]  /*4ce00*/  STL [R1+0x5a0], R5 ;  /* 0x0005a00501007387 */ /* 0x000fe80000100800 */
[----:B------:R1:W-:Y:S01]  /*4ce10*/  STL [R1+0xb50], R13 ;  /* 0x000b500d01007387 */ /* 0x0003e20000100800 */
[----:B0-----:R-:W-:-:S02]  /*4ce20*/  SHF.R.U32.HI R8, RZ, 0x8, R9 ;  /* 0x00000008ff087819 */ /* 0x001fc40000011609 */
[----:B------:R-:W-:Y:S02]  /*4ce30*/  LOP3.LUT R12, R30, 0xffff, RZ, 0xc0, !PT ;  /* 0x0000ffff1e0c7812 */ /* 0x000fe400078ec0ff */
[----:B------:R-:W-:Y:S02]  /*4ce40*/  SHF.R.U32.HI R9, RZ, 0x8, R198 ;  /* 0x00000008ff097819 */ /* 0x000fe400000116c6 */
[----:B-1----:R-:W-:Y:S02]  /*4ce50*/  PRMT R13, R11, 0x3340, R12 ;  /* 0x000033400b0d7816 */ /* 0x002fe4000000000c */
[----:B------:R-:W-:Y:S02]  /*4ce60*/  LOP3.LUT R8, R8, 0xffff, RZ, 0xc0, !PT ;  /* 0x0000ffff08087812 */ /* 0x000fe400078ec0ff */
[----:B------:R-:W-:Y:S01]  /*4ce70*/  LOP3.LUT R9, R9, 0xffff, RZ, 0xc0, !PT ;  /* 0x0000ffff09097812 */ /* 0x000fe200078ec0ff */
[----:B------:R-:W-:Y:S01]  /*4ce80*/  STL [R1+0xb48], R13 ;  /* 0x000b480d01007387 */ /* 0x000fe20000100800 */
[----:B------:R-:W-:Y:S01]  /*4ce90*/  VIADD R5, R5, UR4 ;  /* 0x0000000405057c36 */ /* 0x000fe20008000000 */
[----:B------:R-:W-:Y:S01]  /*4cea0*/  SHF.R.U32.HI R10, RZ, 0x8, R11 ;  /* 0x00000008ff0a7819 */ /* 0x000fe2000001160b */
[----:B------:R-:W-:Y:S01]  /*4ceb0*/  ULDC UR4, c[0x0][0x248] ;  /* 0x0000920000047ab9 */ /* 0x000fe20000000800 */
[----:B------:R-:W3:Y:S01]  /*4cec0*/  LDL.LU R39, [R1+0xcbc] ;  /* 0x000cbc0001277983 */ /* 0x000ee20000300800 */
[----:B------:R-:W-:-:S03]  /*4ced0*/  PRMT R8, R8, 0x3340, R9 ;  /* 0x0000334008087816 */ /* 0x000fc60000000009 */
[----:B------:R-:W4:Y:S04]  /*4cee0*/  LDL.LU R37, [R1+0x4bc] ;  /* 0x0004bc0001257983 */ /* 0x000f280000300800 */
[----:B------:R-:W-:Y:S04]  /*4cef0*/  STL [R1+0xa4], R5 ;  /* 0x0000a40501007387 */ /* 0x000fe80000100800 */
[----:B------:R-:W4:Y:S04]  /*4cf00*/  LDL.LU R33, [R1+0xcb8] ;  /* 0x000cb80001217983 */ /* 0x000f280000300800 */
[----:B------:R0:W-:Y:S04]  /*4cf10*/  STL [R1+0xa08], R8 ;  /* 0x000a080801007387 */ /* 0x0001e80000100800 */
[----:B------:R-:W4:Y:S01]  /*4cf20*/  LDL.LU R30, [R1+0x4b8] ;  /* 0x0004b800011e7983 */ /* 0x000f220000300800 */
[----:B------:R-:W-:-:S02]  /*4cf30*/  SHF.R.U32.HI R11, RZ, 0x8, R12 ;  /* 0x00000008ff0b7819 */ /* 0x000fc4000001160c */
[----:B------:R-:W-:Y:S02]  /*4cf40*/  LOP3.LUT R10, R10, 0xffff, RZ, 0xc0, !PT ;  /* 0x0000ffff0a0a7812 */ /* 0x000fe400078ec0ff */
[----:B------:R-:W-:-:S04]  /*4cf50*/  LOP3.LUT R11, R11, 0xffff, RZ, 0xc0, !PT ;  /* 0x0000ffff0b0b7812 */ /* 0x000fc800078ec0ff */
[----:B0-----:R-:W-:-:S05]  /*4cf60*/  PRMT R8, R10, 0x3340, R11 ;  /* 0x000033400a087816 */ /* 0x001fca000000000b */
[----:B------:R-:W-:Y:S01]  /*4cf70*/  STL [R1+0xa00], R8 ;  /* 0x000a000801007387 */ /* 0x000fe20000100800 */
[----:B------:R-:W-:Y:S01]  /*4cf80*/  LOP3.LUT R192, R192, 0xffff, RZ, 0xc0, !PT ;  /* 0x0000ffffc0c07812 */ /* 0x000fe200078ec0ff */
[----:B------:R-:W-:Y:S01]  /*4cf90*/  VIADD R5, R5, UR4 ;  /* 0x0000000405057c36 */ /* 0x000fe20008000000 */
[----:B------:R-:W-:-:S04]  /*4cfa0*/  ULDC UR4, c[0x0][0x248] ;  /* 0x0000920000047ab9 */ /* 0x000fc80000000800 */
[----:B------:R0:W-:Y:S02]  /*4cfb0*/  STL [R1+0x59c], R5 ;  /* 0x00059c0501007387 */ /* 0x0001e40000100800 */
[----:B0-----:R-:W-:Y:S01]  /*4cfc0*/  VIADD R5, R5, UR4 ;  /* 0x0000000405057c36 */ /* 0x001fe20008000000 */
[----:B------:R-:W-:Y:S01]  /*4cfd0*/  ULDC UR4, c[0x0][0x248] ;  /* 0x0000920000047ab9 */ /* 0x000fe20000000800 */
[----:B--2---:R-:W-:Y:S02]  /*4cfe0*/  LOP3.LUT R10, R41, 0xffff, RZ, 0xc0, !PT ;  /* 0x0000ffff290a7812 */ /* 0x004fe400078ec0ff */
[----:B------:R-:W-:Y:S02]  /*4cff0*/  LOP3.LUT R8, R35, 0xffff, RZ, 0xc0, !PT ;  /* 0x0000ffff23087812 */ /* 0x000fe400078ec0ff */
[----:B------:R-:W-:Y:S02]  /*4d000*/  SHF.R.U32.HI R11, RZ, 0x8, R10 ;  /* 0x00000008ff0b7819 */ /* 0x000fe4000001160a */
[----:B------:R-:W-:-:S02]  /*4d010*/  PRMT R12, R10, 0x3340, R8 ;  /* 0x000033400a0c7816 */ /* 0x000fc40000000008 */
[----:B------:R-:W-:Y:S02]  /*4d020*/  SHF.R.U32.HI R10, RZ, 0x8, R8 ;  /* 0x00000008ff0a7819 */ /* 0x000fe40000011608 */
[----:B------:R-:W-:-:S04]  /*4d030*/  LOP3.LUT R9, R31, 0xffff, RZ, 0xc0, !PT ;  /* 0x0000ffff1f097812 */ /* 0x000fc800078ec0ff */
[----:B------:R-:W-:Y:S02]  /*4d040*/  SHF.R.U32.HI R8, RZ, 0x8, R9 ;  /* 0x00000008ff087819 */ /* 0x000fe40000011609 */
[--C-:B------:R-:W-:Y:S01]  /*4d050*/  PRMT R9, R9, 0x3340, R192.reuse ;  /* 0x0000334009097816 */ /* 0x100fe200000000c0 */
[----:B------:R-:W-:Y:S01]  /*4d060*/  STL [R1+0xb40], R12 ;  /* 0x000b400c01007387 */ /* 0x000fe20000100800 */
[----:B------:R-:W-:Y:S02]  /*4d070*/  LOP3.LUT R11, R11, 0xffff, RZ, 0xc0, !PT ;  /* 0x0000ffff0b0b7812 */ /* 0x000fe400078ec0ff */
[----:B------:R-:W-:Y:S01]  /*4d080*/  LOP3.LUT R10, R10, 0xffff, RZ, 0xc0, !PT ;  /* 0x0000ffff0a0a7812 */ /* 0x000fe200078ec0ff */
[----:B------:R0:W-:Y:S01]  /*4d090*/  STL [R1+0xb3c], R9 ;  /* 0x000b3c0901007387 */ /* 0x0001e20000100800 */
[----:B------:R-:W-:-:S03]  /*4d0a0*/  SHF.R.U32.HI R192, RZ, 0x8, R192 ;  /* 0x00000008ffc07819 */ /* 0x000fc600000116c0 */
[----:B------:R-:W2:Y:S01]  /*4d0b0*/  LDL.LU R35, [R1+0x894] ;  /* 0x0008940001237983 */ /* 0x000ea20000300800 */
[----:B------:R-:W-:Y:S02]  /*4d0c0*/  LOP3.LUT R8, R8, 0xffff, RZ, 0xc0, !PT ;  /* 0x0000ffff08087812 */ /* 0x000fe400078ec0ff */
[----:B------:R-:W-:Y:S01]  /*4d0d0*/  LOP3.LUT R192, R192, 0xffff, RZ, 0xc0, !PT ;  /* 0x0000ffffc0c07812 */ /* 0x000fe200078ec0ff */
[----:B------:R-:W2:Y:S01]  /*4d0e0*/  LDL.LU R31, [R1+0x890] ;  /* 0x00089000011f7983 */ /* 0x000ea20000300800 */
[----:B0-----:R-:W-:-:S03]  /*4d0f0*/  PRMT R9, R11, 0x3340, R10 ;  /* 0x000033400b097816 */ /* 0x001fc6000000000a */
[----:B------:R0:W-:Y:S01]  /*4d100*/  STL [R1+0xa0], R5 ;  /* 0x0000a00501007387 */ /* 0x0001e20000100800 */
[----:B------:R-:W-:-:S03]  /*4d110*/  PRMT R8, R8, 0x3340, R192 ;  /* 0x0000334008087816 */ /* 0x000fc600000000c0 */
[----:B------:R3:W-:Y:S04]  /*4d120*/  STL [R1+0x9f4], R9 ;  /* 0x0009f40901007387 */ /* 0x0007e80000100800 */
[----:B------:R1:W-:Y:S01]  /*4d130*/  STL [R1+0x9f0], R8 ;  /* 0x0009f00801007387 */ /* 0x0003e20000100800 */
[----:B0-----:R-:W-:Y:S01]  /*4d140*/  VIADD R5, R5, UR4 ;  /* 0x0000000405057c36 */ /* 0x001fe20008000000 */
[----:B------:R-:W-:Y:S01]  /*4d150*/  ULDC UR4, c[0x0][0x248] ;  /* 0x0000920000047ab9 */ /* 0x000fe20000000800 */
[----:B---3--:R-:W-:Y:S02]  /*4d160*/  LOP3.LUT R9, R39, 0xffff, RZ, 0xc0, !PT ;  /* 0x0000ffff27097812 */ /* 0x008fe400078ec0ff */
[----:B----4-:R-:W-:Y:S02]  /*4d170*/  LOP3.LUT R10, R37, 0xffff, RZ, 0xc0, !PT ;  /* 0x0000ffff250a7812 */ /* 0x010fe400078ec0ff */
[----:B-1----:R-:W-:-:S02]  /*4d180*/  SHF.R.U32.HI R8, RZ, 0x8, R9 ;  /* 0x00000008ff087819 */ /* 0x002fc40000011609 */
[--C-:B------:R-:W-:Y:S01]  /*4d190*/  PRMT R13, R9, 0x3340, R10.reuse ;  /* 0x00003340090d7816 */ /* 0x100fe2000000000a */
[----:B------:R-:W-:Y:S01]  /*4d1a0*/  STL [R1+0x598], R5 ;  /* 0x0005980501007387 */ /* 0x000fe20000100800 */
[----:B------:R-:W-:Y:S02]  /*4d1b0*/  SHF.R.U32.HI R9, RZ, 0x8, R10 ;  /* 0x00000008ff097819 */ /* 0x000fe4000001160a */
[----:B------:R-:W-:Y:S01]  /*4d1c0*/  LOP3.LUT R11, R33, 0xffff, RZ, 0xc0, !PT ;  /* 0x0000ffff210b7812 */ /* 0x000fe200078ec0ff */
[----:B------:R0:W-:Y:S01]  /*4d1d0*/  STL [R1+0xb10], R13 ;  /* 0x000b100d01007387 */ /* 0x0001e20000100800 */
[----:B------:R-:W-:Y:S02]  /*4d1e0*/  LOP3.LUT R8, R8, 0xffff, RZ, 0xc0, !PT ;  /* 0x0000ffff08087812 */ /* 0x000fe400078ec0ff */
[----:B------:R-:W-:Y:S02]  /*4d1f0*/  LOP3.LUT R12, R30, 0xffff, RZ, 0xc0, !PT ;  /* 0x0000ffff1e0c7812 */ /* 0x000fe400078ec0ff */
[----:B------:R-:W-:-:S02]  /*4d200*/  LOP3.LUT R9, R9, 0xffff, RZ, 0xc0, !PT ;  /* 0x0000ffff09097812 */ /* 0x000fc400078ec0ff */
[----:B0-----:R-:W-:Y:S01]  /*4d210*/  PRMT R13, R11, 0x3340, R12 ;  /* 0x000033400b0d7816 */ /* 0x001fe2000000000c */
[----:B------:R-:W-:Y:S01]  /*4d220*/  VIADD R5, R5, UR4 ;  /* 0x0000000405057c36 */ /* 0x000fe20008000000 */
[----:B------:R-:W-:Y:S01]  /*4d230*/  PRMT R8, R8, 0x3340, R9 ;  /* 0x0000334008087816 */ /* 0x000fe20000000009 */
[----:B------:R-:W-:Y:S02]  /*4d240*/  ULDC UR4, c[0x0][0x248] ;  /* 0x0000920000047ab9 */ /* 0x000fe40000000800 */
[----:B------:R-:W-:Y:S04]  /*4d250*/  STL [R1+0xb0c], R13 ;  /* 0x000b0c0d01007387 */ /* 0x000fe80000100800 */
[----:B------:R-:W3:Y:S04]  /*4d260*/  LDL.LU R39, [R1+0xcc8] ;  /* 0x000cc80001277983 */ /* 0x000ee80000300800 */
[----:B------:R-:W4:Y:S04]  /*4d270*/  LDL.LU R37, [R1+0x4d0] ;  /* 0x0004d00001257983 */ /* 0x000f280000300800 */
[----:B------:R0:W-:Y:S04]  /*4d280*/  STL [R1+0x9d8], R8 ;  /* 0x0009d80801007387 */ /* 0x0001e80000100800 */
[----:B------:R1:W-:Y:S04]  /*4d290*/  STL [R1+0x9c], R5 ;  /* 0x00009c0501007387 */ /* 0x0003e80000100800 */
[----:B------:R-:W4:Y:S04]  /*4d2a0*/  LDL.LU R33, [R1+0xcc4] ;  /* 0x000cc40001217983 */ /* 0x000f280000300800 */
[----:B------:R-:W4:Y:S01]  /*4d2b0*/  LDL.LU R30, [R1+0x4c8] ;  /* 0x0004c800011e7983 */ /* 0x000f220000300800 */
[----:B------:R-:W-:-:S02]  /*4d2c0*/  SHF.R.U32.HI R10, RZ, 0x8, R11 ;  /* 0x00000008ff0a7819 */ /* 0x000fc4000001160b */
[----:B------:R-:W-:Y:S02]  /*4d2d0*/  SHF.R.U32.HI R11, RZ, 0x8, R12 ;  /* 0x00000008ff0b7819 */ /* 0x000fe4000001160c */
[----:B------:R-:W-:Y:S02]  /*4d2e0*/  LOP3.LUT R10, R10, 0xffff, RZ, 0xc0, !PT ;  /* 0x0000ffff0a0a7812 */ /* 0x000fe400078ec0ff */
[----:B------:R-:W-:-:S04]  /*4d2f0*/  LOP3.LUT R11, R11, 0xffff, RZ, 0xc0, !PT ;  /* 0x0000ffff0b0b7812 */ /* 0x000fc800078ec0ff */
[----:B0-----:R-:W-:Y:S02]  /*4d300*/  PRMT R8, R10, 0x3340, R11 ;  /* 0x000033400a087816 */ /* 0x001fe4000000000b */
[----:B------:R-:W-:-:S03]  /*4d310*/  LOP3.LUT R187, R187, 0xffff, RZ, 0xc0, !PT ;  /* 0x0000ffffbbbb7812 */ /* 0x000fc600078ec0ff */
[----:B------:R-:W-:Y:S01]  /*4d320*/  STL [R1+0x9d4], R8 ;  /* 0x0009d40801007387 */ /* 0x000fe20000100800 */
[----:B------:R-:W-:Y:S01]  /*4d330*/  LOP3.LUT R190, R190, 0xffff, RZ, 0xc0, !PT ;  /* 0x0000ffffbebe7812 */ /* 0x000fe200078ec0ff */
[----:B-1----:R-:W-:Y:S01]  /*4d340*/  VIADD R5, R5, UR4 ;  /* 0x0000000405057c36 */ /* 0x002fe20008000000 */
        /* <DEDUP_REMOVED lines=14> */
[----:B------:R0:W-:Y:S01]  /*4d430*/  STL [R1+0xb00], R9 ;  /* 0x000b000901007387 */ /* 0x0001e20000100800 */
[----:B------:R-:W-:-:S03]  /*4d440*/  SHF.R.U32.HI R190, RZ, 0x8, R190 ;  /* 0x00000008ffbe7819 */ /* 0x000fc600000116be */
[----:B------:R-:W2:Y:S01]  /*4d450*/  LDL.LU R41, [R1+0x898] ;  /* 0x0008980001297983 */ /* 0x000ea20000300800 */
[----:B0-----:R-:W-:-:S05]  /*4d460*/  PRMT R9, R10, 0x3340, R187 ;  /* 0x000033400a097816 */ /* 0x001fca00000000bb */
[----:B------:R3:W-:Y:S01]  /*4d470*/  STL [R1+0x9c4], R9 ;  /* 0x0009c40901007387 */ /* 0x0007e20000100800 */
[----:B------:R-:W-:-:S03]  /*4d480*/  LOP3.LUT R8, R8, 0xffff, RZ, 0xc0, !PT ;  /* 0x0000ffff08087812 */ /* 0x000fc600078ec0ff */
[----:B------:R0:W-:Y:S01]  /*4d490*/  STL [R1+0x58c], R5 ;  /* 0x00058c0501007387 */ /* 0x0001e20000100800 */
[----:B------:R-:W-:-:S03]  /*4d4a0*/  LOP3.LUT R190, R190, 0xffff, RZ, 0xc0, !PT ;  /* 0x0000ffffbebe7812 */ /* 0x000fc600078ec0ff */
[----:B------:R-:W2:Y:S04]  /*4d4b0*/  LDL.LU R35, [R1+0xccc] ;  /* 0x000ccc0001237983 */ /* 0x000ea80000300800 */
[----:B------:R-:W2:Y:S01]  /*4d4c0*/  LDL.LU R31, [R1+0x4d4] ;  /* 0x0004d400011f7983 */ /* 0x000ea20000300800 */
[----:B---3--:R-:W-:Y:S01]  /*4d4d0*/  LOP3.LUT R9, R39, 0xffff, RZ, 0xc0, !PT ;  /* 0x0000ffff27097812 */ /* 0x008fe200078ec0ff */
[----:B0-----:R-:W-:Y:S01]  /*4d4e0*/  VIADD R5, R5, UR4 ;  /* 0x0000000405057c36 */ /* 0x001fe20008000000 */
[----:B------:R-:W-:Y:S01]  /*4d4f0*/  PRMT R8, R8, 0x3340, R190 ;  /* 0x0000334008087816 */ /* 0x000fe200000000be */
[----:B------:R-:W-:Y:S01]  /*4d500*/  ULDC UR4, c[0x0][0x248] ;  /* 0x0000920000047ab9 */ /* 0x000fe20000000800 */
[----:B----4-:R-:W-:-:S04]  /*4d510*/  LOP3.LUT R10, R37, 0xffff, RZ, 0xc0, !PT ;  /* 0x0000ffff250a7812 */ /* 0x010fc800078ec0ff */
[----:B------:R-:W-:Y:S01]  /*4d520*/  PRMT R13, R9, 0x3340, R10 ;  /* 0x00003340090d7816 */ /* 0x000fe2000000000a */
[----:B------:R0:W-:Y:S04]  /*4d530*/  STL [R1+0x9c8], R8 ;  /* 0x0009c80801007387 */ /* 0x0001e80000100800 */
[----:B------:R-:W-:Y:S01]  /*4d540*/  STL [R1+0x590], R5 ;  /* 0x0005900501007387 */ /* 0x000fe20000100800 */
[----:B------:R-:W-:-:S03]  /*4d550*/  LOP3.LUT R11, R33, 0xffff, RZ, 0xc0, !PT ;  /* 0x0000ffff210b7812 */ /* 0x000fc600078ec0ff */
[----:B------:R1:W-:Y:S01]  /*4d560*/  STL [R1+0xaec], R13 ;  /* 0x000aec0d01007387 */ /* 0x0003e20000100800 */
[----:B------:R-:W-:Y:S02]  /*4d570*/  LOP3.LUT R12, R30, 0xffff, RZ, 0xc0, !PT ;  /* 0x0000ffff1e0c7812 */ /* 0x000fe400078ec0ff */
[----:B0-----:R-:W-:Y:S02]  /*4d580*/  SHF.R.U32.HI R8, RZ, 0x8, R9 ;  /* 0x00000008ff087819 */ /* 0x001fe40000011609 */
        /* <DEDUP_REMOVED lines=18> */
[----:B0-----:R-:W-:Y:S02]  /*4d6b0*/  PRMT R8, R10, 0x3340, R11 ;  /* 0x000033400a087816 */ /* 0x001fe4000000000b */
[----:B------:R-:W-:Y:S01]  /*4d6c0*/  LOP3.LUT R10, R7, 0xffff, RZ, 0xc0, !PT ;  /* 0x0000ffff070a7812 */ /* 0x000fe200078ec0ff */
[----:B------:R-:W-:Y:S01]  /*4d6d0*/  VIADD R5, R5, UR4 ;  /* 0x0000000405057c36 */ /* 0x000fe20008000000 */
[----:B------:R-:W-:Y:S01]  /*4d6e0*/  ULDC UR4, c[0x0][0x248] ;  /* 0x0000920000047ab9 */ /* 0x000fe20000000800 */
[----:B------:R-:W-:Y:S04]  /*4d6f0*/  STL [R1+0x9b8], R8 ;  /* 0x0009b80801007387 */ /* 0x000fe80000100800 */
[----:B------:R-:W4:Y:S04]  /*4d700*/  LDL.LU R7, [R1+0x1ba4] ;  /* 0x001ba40001077983 */ /* 0x000f280000300800 */
[----:B------:R0:W-:Y:S02]  /*4d710*/  STL [R1+0x588], R5 ;  /* 0x0005880501007387 */ /* 0x0001e40000100800 */
[----:B0-----:R-:W-:Y:S01]  /*4d720*/  VIADD R5, R5, UR4 ;  /* 0x0000000405057c36 */ /* 0x001fe20008000000 */
[----:B------:R-:W-:Y:S01]  /*4d730*/  ULDC UR4, c[0x0][0x248] ;  /* 0x0000920000047ab9 */ /* 0x000fe20000000800 */
[----:B--2---:R-:W-:-:S04]  /*4d740*/  LOP3.LUT R9, R41, 0xffff, RZ, 0xc0, !PT ;  /* 0x0000ffff29097812 */ /* 0x004fc800078ec0ff */
[----:B------:R-:W-:Y:S02]  /*4d750*/  PRMT R13, R9, 0x3340, R10 ;  /* 0x00003340090d7816 */ /* 0x000fe4000000000a */
[----:B------:R-:W-:-:S03]  /*4d760*/  SHF.R.U32.HI R8, RZ, 0x8, R9 ;  /* 0x00000008ff087819 */ /* 0x000fc60000011609 */
[----:B------:R0:W-:Y:S01]  /*4d770*/  STL [R1+0xadc], R13 ;  /* 0x000adc0d01007387 */ /* 0x0001e20000100800 */
[----:B------:R-:W-:Y:S02]  /*4d780*/  SHF.R.U32.HI R9, RZ, 0x8, R10 ;  /* 0x00000008ff097819 */ /* 0x000fe4000001160a */
[----:B------:R-:W-:Y:S02]  /*4d790*/  LOP3.LUT R11, R35, 0xffff, RZ, 0xc0, !PT ;  /* 0x0000ffff230b7812 */ /* 0x000fe400078ec0ff */
[----:B------:R-:W-:-:S04]  /*4d7a0*/  LOP3.LUT R12, R31, 0xffff, RZ, 0xc0, !PT ;  /* 0x0000ffff1f0c7812 */ /* 0x000fc800078ec0ff */
[--C-:B0-----:R-:W-:Y:S02]  /*4d7b0*/  PRMT R13, R11, 0x3340, R12.reuse ;  /* 0x000033400b0d7816 */ /* 0x101fe4000000000c */
[----:B------:R-:W-:Y:S02]  /*4d7c0*/  LOP3.LUT R8, R8, 0xffff, RZ, 0xc0, !PT ;  /* 0x0000ffff08087812 */ /* 0x000fe400078ec0ff */
[----:B------:R-:W-:Y:S01]  /*4d7d0*/  LOP3.LUT R9, R9, 0xffff, RZ, 0xc0, !PT ;  /* 0x0000ffff09097812 */ /* 0x000fe200078ec0ff */
[----:B------:R-:W-:Y:S01]  /*4d7e0*/  STL [R1+0xac8], R13 ;  /* 0x000ac80d01007387 */ /* 0x000fe20000100800 */
[----:B------:R-:W-:Y:S02]  /*4d7f0*/  SHF.R.U32.HI R10, RZ, 0x8, R11 ;  /* 0x00000008ff0a7819 */ /* 0x000fe4000001160b */
[----:B------:R-:W-:Y:S01]  /*4d800*/  SHF.R.U32.HI R11, RZ, 0x8, R12 ;  /* 0x00000008ff0b7819 */ /* 0x000fe2000001160c */
[----:B------:R-:W2:Y:S01]  /*4d810*/  LDL.LU R35, [R1+0x8a0] ;  /* 0x0008a00001237983 */ /* 0x000ea20000300800 */
[----:B------:R-:W-:-:S02]  /*4d820*/  PRMT R8, R8, 0x3340, R9 ;  /* 0x0000334008087816 */ /* 0x000fc40000000009 */
[----:B------:R-:W-:Y:S01]  /*4d830*/  LOP3.LUT R10, R10, 0xffff, RZ, 0xc0, !PT ;  /* 0x0000ffff0a0a7812 */ /* 0x000fe200078ec0ff */
[----:B------:R-:W2:Y:S01]  /*4d840*/  LDL.LU R31, [R1+0x89c] ;  /* 0x00089c00011f7983 */ /* 0x000ea20000300800 */
[----:B------:R-:W-:-:S03]  /*4d850*/  LOP3.LUT R11, R11, 0xffff, RZ, 0xc0, !PT ;  /* 0x0000ffff0b0b7812 */ /* 0x000fc600078ec0ff */
[----:B------:R0:W-:Y:S04]  /*4d860*/  STL [R1+0x57c], R5 ;  /* 0x00057c0501007387 */ /* 0x0001e80000100800 */
[----:B------:R1:W-:Y:S01]  /*4d870*/  STL [R1+0x9a8], R8 ;  /* 0x0009a80801007387 */ /* 0x0003e20000100800 */
[----:B0-----:R-:W-:Y:S01]  /*4d880*/  VIADD R5, R5, UR4 ;  /* 0x0000000405057c36 */ /* 0x001fe20008000000 */
[----:B------:R-:W-:Y:S01]  /*4d890*/  ULDC UR4, c[0x0][0x248] ;  /* 0x0000920000047ab9 */ /* 0x000fe20000000800 */
[----:B-1----:R-:W-:Y:S02]  /*4d8a0*/  PRMT R8, R10, 0x3340, R11 ;  /* 0x000033400a087816 */ /* 0x002fe4000000000b */
[----:B---3--:R-:W-:Y:S02]  /*4d8b0*/  LOP3.LUT R9, R39, 0xffff, RZ, 0xc0, !PT ;  /* 0x0000ffff27097812 */ /* 0x008fe400078ec0ff */
[----:B----4-:R-:W-:Y:S01]  /*4d8c0*/  LOP3.LUT R10, R37, 0xffff, RZ, 0xc0, !PT ;  /* 0x0000ffff250a7812 */ /* 0x010fe200078ec0ff */
[----:B------:R0:W-:Y:S03]  /*4d8d0*/  STL [R1+0x98c], R8 ;  /* 0x00098c0801007387 */ /* 0x0001e60000100800 */
[----:B------:R-:W-:Y:S01]  /*4d8e0*/  PRMT R13, R9, 0x3340, R10 ;  /* 0x00003340090d7816 */ /* 0x000fe2000000000a */
[----:B------:R1:W-:Y:S01]  /*4d8f0*/  STL [R1+0x580], R5 ;  /* 0x0005800501007387 */ /* 0x0003e20000100800 */
[----:B------:R-:W-:-:S02]  /*4d900*/  LOP3.LUT R11, R33, 0xffff, RZ, 0xc0, !PT ;  /* 0x0000ffff210b7812 */ /* 0x000fc400078ec0ff */
[----:B0-----:R-:W-:Y:S02]  /*4d910*/  SHF.R.U32.HI R8, RZ, 0x8, R9 ;  /* 0x00000008ff087819 */ /* 0x001fe40000011609 */
[----:B------:R-:W-:Y:S02]  /*4d920*/  SHF.R.U32.HI R9, RZ, 0x8, R10 ;  /* 0x00000008ff097819 */ /* 0x000fe4000001160a */
[----:B------:R-:W-:Y:S01]  /*4d930*/  LOP3.LUT R12, R30, 0xffff, RZ, 0xc0, !PT ;  /* 0x0000ffff1e0c7812 */ /* 0x000fe200078ec0ff */
[----:B------:R0:W-:Y:S01]  /*4d940*/  STL [R1+0xac0], R13 ;  /* 0x000ac00d01007387 */ /* 0x0001e20000100800 */
[----:B------:R-:W-:Y:S02]  /*4d950*/  LOP3.LUT R8, R8, 0xffff, RZ, 0xc0, !PT ;  /* 0x0000ffff08087812 */ /* 0x000fe400078ec0ff */
[----:B------:R-:W-:Y:S01]  /*4d960*/  LOP3.LUT R9, R9, 0xffff, RZ, 0xc0, !PT ;  /* 0x0000ffff09097812 */ /* 0x000fe200078ec0ff */
[----:B-1----:R-:W-:Y:S01]  /*4d970*/  VIADD R5, R5, UR4 ;  /* 0x0000000405057c36 */ /* 0x002fe20008000000 */
[----:B------:R-:W-:Y:S01]  /*4d980*/  SHF.R.U32.HI R10, RZ, 0x8, R11 ;  /* 0x00000008ff0a7819 */ /* 0x000fe2000001160b */
[----:B------:R-:W-:Y:S01]  /*4d990*/  ULDC UR4, c[0x0][0x248] ;  /* 0x0000920000047ab9 */ /* 0x000fe20000000800 */
[----:B0-----:R-:W-:-:S02]  /*4d9a0*/  PRMT R13, R11, 0x3340, R12 ;  /* 0x000033400b0d7816 */ /* 0x001fc4000000000c */
[----:B------:R-:W-:-:S03]  /*4d9b0*/  PRMT R8, R8, 0x3340, R9 ;  /* 0x0000334008087816 */ /* 0x000fc60000000009 */
[----:B------:R-:W-:Y:S04]  /*4d9c0*/  STL [R1+0xb28], R13 ;  /* 0x000b280d01007387 */ /* 0x000fe80000100800 */
[----:B------:R-:W3:Y:S04]  /*4d9d0*/  LDL.LU R41, [R1+0xcd8] ;  /* 0x000cd80001297983 */ /* 0x000ee80000300800 */
[----:B------:R-:W4:Y:S04]  /*4d9e0*/  LDL.LU R39, [R1+0x4e0] ;  /* 0x0004e00001277983 */ /* 0x000f280000300800 */
[----:B------:R-:W-:Y:S04]  /*4d9f0*/  STL [R1+0x818], R8 ;  /* 0x0008180801007387 */ /* 0x000fe80000100800 */
[----:B------:R0:W-:Y:S04]  /*4da00*/  STL [R1+0x574], R5 ;  /* 0x0005740501007387 */ /* 0x0001e80000100800 */
[----:B------:R-:W4:Y:S04]  /*4da10*/  LDL.LU R33, [R1+0xcd4] ;  /* 0x000cd40001217983 */ /* 0x000f280000300800 */
[----:B------:R-:W4:Y:S01]  /*4da20*/  LDL.LU R30, [R1+0x4dc] ;  /* 0x0004dc00011e7983 */ /* 0x000f220000300800 */
[----:B------:R-:W-:-:S02]  /*4da30*/  SHF.R.U32.HI R11, RZ, 0x8, R12 ;  /* 0x00000008ff0b7819 */ /* 0x000fc4000001160c */
[----:B------:R-:W-:Y:S02]  /*4da40*/  LOP3.LUT R10, R10, 0xffff, RZ, 0xc0, !PT ;  /* 0x0000ffff0a0a7812 */ /* 0x000fe400078ec0ff */
[----:B------:R-:W-:Y:S01]  /*4da50*/  LOP3.LUT R11, R11, 0xffff, RZ, 0xc0, !PT ;  /* 0x0000ffff0b0b7812 */ /* 0x000fe200078ec0ff */
[----:B0-----:R-:W-:Y:S01]  /*4da60*/  VIADD R5, R5, UR4 ;  /* 0x0000000405057c36 */ /* 0x001fe20008000000 */
[----:B------:R-:W-:Y:S01]  /*4da70*/  LOP3.LUT R12, R232, 0xffff, RZ, 0xc0, !PT ;  /* 0x0000ffffe80c7812 */ /* 0x000fe200078ec0ff */
[----:B------:R-:W-:Y:S01]  /*4da80*/  ULDC UR4, c[0x0][0x248] ;  /* 0x0000920000047ab9 */ /* 0x000fe20000000800 */
[----:B------:R-:W-:Y:S02]  /*4da90*/  PRMT R8, R10, 0x3340, R11 ;  /* 0x000033400a087816 */ /* 0x000fe4000000000b */
[----:B------:R-:W-:-:S03]  /*4daa0*/  LOP3.LUT R10, R6, 0xffff, RZ, 0xc0, !PT ;  /* 0x0000ffff060a7812 */ /* 0x000fc600078ec0ff */
[----:B------:R-:W-:Y:S04]  /*4dab0*/  STL [R1+0x9ec], R8 ;  /* 0x0009ec0801007387 */ /* 0x000fe80000100800 */
[----:B------:R-:W4:Y:S04]  /*4dac0*/  LDL.LU R6, [R1+0x1ba0] ;  /* 0x001ba00001067983 */ /* 0x000f280000300800 */
[----:B------:R0:W-:Y:S04]  /*4dad0*/  STL [R1+0x578], R5 ;  /* 0x0005780501007387 */ /* 0x0001e80000100800 */
[----:B------:R-:W4:Y:S01]  /*4dae0*/  LDL.LU R232, [R1+0x1b9c] ;  /* 0x001b9c0001e87983 */ /* 0x000f220000300800 */
[----:B0-----:R-:W-:Y:S01]  /*4daf0*/  VIADD R5, R5, UR4 ;  /* 0x0000000405057c36 */ /* 0x001fe20008000000 */
[----:B------:R-:W-:Y:S01]  /*4db00*/  ULDC UR4, c[0x0][0x248] ;  /* 0x0000920000047ab9 */ /* 0x000fe20000000800 */
[----:B--2---:R-:W-:-:S04]  /*4db10*/  LOP3.LUT R9, R35, 0xffff, RZ, 0xc0, !PT ;  /* 0x0000ffff23097812 */ /* 0x004fc800078ec0ff */
[--C-:B------:R-:W-:Y:S02]  /*4db20*/  PRMT R13, R9, 0x3340, R10.reuse ;  /* 0x00003340090d7816 */ /* 0x100fe4000000000a */
[----:B------:R-:W-:Y:S02]  /*4db30*/  LOP3.LUT R11, R31, 0xffff, RZ, 0xc0, !PT ;  /* 0x0000ffff1f0b7812 */ /* 0x000fe400078ec0ff */
[----:B------:R-:W-:Y:S01]  /*4db40*/  SHF.R.U32.HI R8, RZ, 0x8, R9 ;  /* 0x00000008ff087819 */ /* 0x000fe20000011609 */
[----:B------:R0:W-:Y:S01]  /*4db50*/  STL [R1+0xaa8], R13 ;  /* 0x000aa80d01007387 */ /* 0x0001e20000100800 */
[----:B------:R-:W-:Y:S02]  /*4db60*/  SHF.R.U32.HI R9, RZ, 0x8, R10 ;  /* 0x00000008ff097819 */ /* 0x000fe4000001160a */
[----:B------:R-:W-:Y:S02]  /*4db70*/  LOP3.LUT R8, R8, 0xffff, RZ, 0xc0, !PT ;  /* 0x0000ffff08087812 */ /* 0x000fe400078ec0ff */
[----:B------:R-:W-:-:S02]  /*4db80*/  LOP3.LUT R9, R9, 0xffff, RZ, 0xc0, !PT ;  /* 0x0000ffff09097812 */ /* 0x000fc400078ec0ff */
[----:B0-----:R-:W-:Y:S02]  /*4db90*/  PRMT R13, R11, 0x3340, R12 ;  /* 0x000033400b0d7816 */ /* 0x001fe4000000000c */
[----:B------:R-:W-:-:S03]  /*4dba0*/  PRMT R8, R8, 0x3340, R9 ;  /* 0x0000334008087816 */ /* 0x000fc60000000009 */
[----:B------:R-:W-:Y:S01]  /*4dbb0*/  STL [R1+0xab0], R13 ;  /* 0x000ab00d01007387 */ /* 0x000fe20000100800 */
[----:B------:R-:W-:-:S03]  /*4dbc0*/  SHF.R.U32.HI R10, RZ, 0x8, R11 ;  /* 0x00000008ff0a7819 */ /* 0x000fc6000001160b */
[----:B------:R-:W2:Y:S01]  /*4dbd0*/  LDL.LU R37, [R1+0x8a4] ;  /* 0x0008a40001257983 */ /* 0x000ea20000300800 */
[----:B------:R-:W-:-:S03]  /*4dbe0*/  SHF.R.U32.HI R11, RZ, 0x8, R12 ;  /* 0x00000008ff0b7819 */ /* 0x000fc6000001160c */
[----:B------:R-:W2:Y:S01]  /*4dbf0*/  LDL.LU R35, [R1+0xcdc] ;  /* 0x000cdc0001237983 */ /* 0x000ea20000300800 */
[----:B------:R-:W-:-:S03]  /*4dc00*/  LOP3.LUT R10, R10, 0xffff, RZ, 0xc0, !PT ;  /* 0x0000ffff0a0a7812 */ /* 0x000fc600078ec0ff */
[----:B------:R0:W-:Y:S01]  /*4dc10*/  STL [R1+0x56c], R5 ;  /* 0x00056c0501007387 */ /* 0x0001e20000100800 */
[----:B------:R-:W-:-:S03]  /*4dc20*/  LOP3.LUT R11, R11, 0xffff, RZ, 0xc0, !PT ;  /* 0x0000ffff0b0b7812 */ /* 0x000fc600078ec0ff */
[----:B------:R1:W-:Y:S04]  /*4dc30*/  STL [R1+0x808], R8 ;  /* 0x0008080801007387 */ /* 0x0003e80000100800 */
[----:B------:R-:W2:Y:S01]  /*4dc40*/  LDL.LU R31, [R1+0x4e4] ;  /* 0x0004e400011f7983 */ /* 0x000ea20000300800 */
[----:B0-----:R-:W-:Y:S01]  /*4dc50*/  VIADD R5, R5, UR4 ;  /* 0x0000000405057c36 */ /* 0x001fe20008000000 */
[----:B------:R-:W-:Y:S01]  /*4dc60*/  ULDC UR4, c[0x0][0x248] ;  /* 0x0000920000047ab9 */ /* 0x000fe20000000800 */
[----:B-1----:R-:W-:-:S05]  /*4dc70*/  PRMT R8, R10, 0x3340, R11 ;  /* 0x000033400a087816 */ /* 0x002fca000000000b */
[----:B------:R-:W-:Y:S01]  /*4dc80*/  STL [R1+0x80c], R8 ;  /* 0x00080c0801007387 */ /* 0x000fe20000100800 */
[----:B---3--:R-:W-:Y:S02]  /*4dc90*/  LOP3.LUT R9, R41, 0xffff, RZ, 0xc0, !PT ;  /* 0x0000ffff29097812 */ /* 0x008fe400078ec0ff */
[----:B----4-:R-:W-:-:S04]  /*4dca0*/  LOP3.LUT R10, R39, 0xffff, RZ, 0xc0, !PT ;  /* 0x0000ffff270a7812 */ /* 0x010fc800078ec0ff */
[----:B------:R-:W-:Y:S01]  /*4dcb0*/  PRMT R13, R9, 0x3340, R10 ;  /* 0x00003340090d7816 */ /* 0x000fe2000000000a */
[----:B------:R-:W-:Y:S04]  /*4dcc0*/  STL [R1+0x570], R5 ;  /* 0x0005700501007387 */ /* 0x000fe80000100800 */
[----:B------:R0:W-:Y:S01]  /*4dcd0*/  STL [R1+0xa98], R13 ;  /* 0x000a980d01007387 */ /* 0x0001e20000100800 */
[----:B------:R-:W-:Y:S02]  /*4dce0*/  LOP3.LUT R11, R33, 0xffff, RZ, 0xc0, !PT ;  /* 0x0000ffff210b7812 */ /* 0x000fe400078ec0ff */
[----:B------:R-:W-:-:S04]  /*4dcf0*/  LOP3.LUT R12, R30, 0xffff, RZ, 0xc0, !PT ;  /* 0x0000ffff1e0c7812 */ /* 0x000fc800078ec0ff */
[----:B0-----:R-:W-:Y:S01]  /*4dd00*/  PRMT R13, R11, 0x3340, R12 ;  /* 0x000033400b0d7816 */ /* 0x001fe2000000000c */
[----:B------:R-:W-:Y:S01]  /*4dd10*/  VIADD R5, R5, UR4 ;  /* 0x0000000405057c36 */ /* 0x000fe20008000000 */
[----:B------:R-:W-:Y:S01]  /*4dd20*/  SHF.R.U32.HI R8, RZ, 0x8, R9 ;  /* 0x00000008ff087819 */ /* 0x000fe20000011609 */
[----:B------:R-:W-:Y:S02]  /*4dd30*/  ULDC UR4, c[0x0][0x248] ;  /* 0x0000920000047ab9 */ /* 0x000fe40000000800 */
        /* <DEDUP_REMOVED lines=14> */
[----:B0-----:R-:W-:Y:S01]  /*4de20*/  VIADD R5, R5, UR4 ;  /* 0x0000000405057c36 */ /* 0x001fe20008000000 */
[----:B------:R-:W-:Y:S01]  /*4de30*/  ULDC UR4, c[0x0][0x248] ;  /* 0x0000920000047ab9 */ /* 0x000fe20000000800 */
[----:B-1----:R-:W-:Y:S02]  /*4de40*/  PRMT R8, R10, 0x3340, R11 ;  /* 0x000033400a087816 */ /* 0x002fe4000000000b */
[----:B------:R-:W-:-:S03]  /*4de50*/  LOP3.LUT R10, R231, 0xffff, RZ, 0xc0, !PT ;  /* 0x0000ffffe70a7812 */ /* 0x000fc600078ec0ff */
[----:B------:R-:W-:Y:S04]  /*4de60*/  STL [R1+0x7f8], R8 ;  /* 0x0007f80801007387 */ /* 0x000fe80000100800 */
[----:B------:R-:W4:Y:S04]  /*4de70*/  LDL.LU R231, [R1+0x1b98] ;  /* 0x001b980001e77983 */ /* 0x000f280000300800 */
[----:B------:R0:W-:Y:S02]  /*4de80*/  STL [R1+0x568], R5 ;  /* 0x0005680501007387 */ /* 0x0001e40000100800 */
        /* <DEDUP_REMOVED lines=11> */
[----:B------:R-:W-:-:S03]  /*4df40*/  LOP3.LUT R9, R9, 0xffff, RZ, 0xc0, !PT ;  /* 0x0000ffff09097812 */ /* 0x000fc600078ec0ff */
[----:B------:R-:W-:Y:S01]  /*4df50*/  STL [R1+0xa84], R13 ;  /* 0x000a840d01007387 */ /* 0x000fe20000100800 */
[----:B------:R-:W-:-:S03]  /*4df60*/  PRMT R8, R8, 0x3340, R9 ;  /* 0x0000334008087816 */ /* 0x000fc60000000009 */
[----:B------:R-:W2:Y:S01]  /*4df70*/  LDL.LU R37, [R1+0x8b0] ;  /* 0x0008b00001257983 */ /* 0x000ea20000300800 */
[----:B------:R-:W-:Y:S02]  /*4df80*/  SHF.R.U32.HI R10, RZ, 0x8, R11 ;  /* 0x00000008ff0a7819 */ /* 0x000fe4000001160b */
[----:B------:R-:W-:Y:S01]  /*4df90*/  SHF.R.U32.HI R11, RZ, 0x8, R12 ;  /* 0x00000008ff0b7819 */ /* 0x000fe2000001160c */
[----:B------:R-:W2:Y:S01]  /*4dfa0*/  LDL.LU R35, [R1+0xe48] ;  /* 0x000e480001237983 */ /* 0x000ea20000300800 */
[----:B------:R-:W-:-:S03]  /*4dfb0*/  LOP3.LUT R10, R10, 0xffff, RZ, 0xc0, !PT ;  /* 0x0000ffff0a0a7812 */ /* 0x000fc600078ec0ff */
[----:B------:R0:W-:Y:S01]  /*4dfc0*/  STL [R1+0x55c], R5 ;  /* 0x00055c0501007387 */ /* 0x0001e20000100800 */
[----:B------:R-:W-:-:S03]  /*4dfd0*/  LOP3.LUT R11, R11, 0xffff, RZ, 0xc0, !PT ;  /* 0x0000ffff0b0b7812 */ /* 0x000fc600078ec0ff */
[----:B------:R1:W-:Y:S04]  /*4dfe0*/  STL [R1+0x7f0], R8 ;  /* 0x0007f00801007387 */ /* 0x0003e80000100800 */
[----:B------:R-:W2:Y:S01]  /*4dff0*/  LDL.LU R31, [R1+0x7a4] ;  /* 0x0007a400011f7983 */ /* 0x000ea20000300800 */
[----:B0-----:R-:W-:Y:S01]  /*4e000*/  VIADD R5, R5, UR4 ;  /* 0x0000000405057c36 */ /* 0x001fe20008000000 */
[----:B------:R-:W-:Y:S01]  /*4e010*/  LOP3.LUT R12, R4, 0xffff, RZ, 0xc0, !PT ;  /* 0x0000ffff040c7812 */ /* 0x000fe200078ec0ff */
[----:B------:R-:W-:Y:S01]  /*4e020*/  ULDC UR4, c[0x0][0x248] ;  /* 0x0000920000047ab9 */ /* 0x000fe20000000800 */
[----:B-1----:R-:W-:-:S05]  /*4e030*/  PRMT R8, R10, 0x3340, R11 ;  /* 0x000033400a087816 */ /* 0x002fca000000000b */
[----:B------:R0:W-:Y:S04]  /*4e040*/  STL [R1+0x7d4], R8 ;  /* 0x0007d40801007387 */ /* 0x0001e80000100800 */
[----:B------:R-:W-:Y:S04]  /*4e050*/  STL [R1+0x560], R5 ;  /* 0x0005600501007387 */ /* 0x000fe80000100800 */
[----:B------:R-:W2:Y:S01]  /*4e060*/  LDL.LU R4, [R1+0x1b94] ;  /* 0x001b940001047983 */ /* 0x000ea20000300800 */
[----:B---3--:R-:W-:Y:S02]  /*4e070*/  LOP3.LUT R9, R39, 0xffff, RZ, 0xc0, !PT ;  /* 0x0000ffff27097812 */ /* 0x008fe400078ec0ff */
[----:B----4-:R-:W-:-:S04]  /*4e080*/  LOP3.LUT R10, R33, 0xffff, RZ, 0xc0, !PT ;  /* 0x0000ffff210a7812 */ /* 0x010fc800078ec0ff */
[--C-:B------:R-:W-:Y:S02]  /*4e090*/  PRMT R13, R9, 0x3340, R10.reuse ;  /* 0x00003340090d7816 */ /* 0x100fe4000000000a */
[----:B0-----:R-:W-:Y:S02]  /*4e0a0*/  SHF.R.U32.HI R8, RZ, 0x8, R9 ;  /* 0x00000008ff087819 */ /* 0x001fe40000011609 */
[----:B------:R-:W-:Y:S01]  /*4e0b0*/  LOP3.LUT R11, R30, 0xffff, RZ, 0xc0, !PT ;  /* 0x0000ffff1e0b7812 */ /* 0x000fe200078ec0ff */
[----:B------:R0:W-:Y:S01]  /*4e0c0*/  STL [R1+0xa74], R13 ;  /* 0x000a740d01007387 */ /* 0x0001e20000100800 */
[----:B------:R-:W-:Y:S02]  /*4e0d0*/  SHF.R.U32.HI R9, RZ, 0x8, R10 ;  /* 0x00000008ff097819 */ /* 0x000fe4000001160a */
        /* <DEDUP_REMOVED lines=11> */
[----:B------:R-:W4:Y:S01]  /*4e190*/  LDL.LU R30, [R1+0x8b8] ;  /* 0x0008b800011e7983 */ /* 0x000f220000300800 */
[----:B------:R-:W-:-:S02]  /*4e1a0*/  SHF.R.U32.HI R10, RZ, 0x8, R11 ;  /* 0x00000008ff0a7819 */ /* 0x000fc4000001160b */
[----:B------:R-:W-:Y:S02]  /*4e1b0*/  SHF.R.U32.HI R11, RZ, 0x8, R12 ;  /* 0x00000008ff0b7819 */ /* 0x000fe4000001160c */
[----:B------:R-:W-:Y:S02]  /*4e1c0*/  LOP3.LUT R10, R10, 0xffff, RZ, 0xc0, !PT ;  /* 0x0000ffff0a0a7812 */ /* 0x000fe400078ec0ff */
[----:B------:R-:W-:-:S04]  /*4e1d0*/  LOP3.LUT R11, R11, 0xffff, RZ, 0xc0, !PT ;  /* 0x0000ffff0b0b7812 */ /* 0x000fc800078ec0ff */
[----:B0-----:R-:W-:Y:S02]  /*4e1e0*/  PRMT R8, R10, 0x3340, R11 ;  /* 0x000033400a087816 */ /* 0x001fe4000000000b */
[----:B------:R-:W-:Y:S01]  /*4e1f0*/  LOP3.LUT R10, R188, 0xffff, RZ, 0xc0, !PT ;  /* 0x0000ffffbc0a7812 */ /* 0x000fe200078ec0ff */
[----:B-1----:R-:W-:Y:S01]  /*4e200*/  VIADD R5, R5, UR4 ;  /* 0x0000000405057c36 */ /* 0x002fe20008000000 */
[----:B------:R-:W-:Y:S01]  /*4e210*/  ULDC UR4, c[0x0][0x248] ;  /* 0x0000920000047ab9 */ /* 0x000fe20000000800 */
        /* <DEDUP_REMOVED lines=11> */
[----:B------:R-:W-:-:S04]  /*4e2d0*/  LOP3.LUT R12, R31, 0xffff, RZ, 0xc0, !PT ;  /* 0x0000ffff1f0c7812 */ /* 0x000fc800078ec0ff */
[--C-:B0-----:R-:W-:Y:S02]  /*4e2e0*/  PRMT R13, R11, 0x3340, R12.reuse ;  /* 0x000033400b0d7816 */ /* 0x101fe4000000000c */
[----:B------:R-:W-:Y:S02]  /*4e2f0*/  LOP3.LUT R8, R8, 0xffff, RZ, 0xc0, !PT ;  /* 0x0000ffff08087812 */ /* 0x000fe400078ec0ff */
[----:B------:R-:W-:Y:S01]  /*4e300*/  LOP3.LUT R9, R9, 0xffff, RZ, 0xc0, !PT ;  /* 0x0000ffff09097812 */ /* 0x000fe200078ec0ff */
[----:B------:R-:W-:Y:S01]  /*4e310*/  STL [R1+0xa64], R13 ;  /* 0x000a640d01007387 */ /* 0x000fe20000100800 */
[----:B------:R-:W-:Y:S02]  /*4e320*/  SHF.R.U32.HI R10, RZ, 0x8, R11 ;  /* 0x00000008ff0a7819 */ /* 0x000fe4000001160b */
[----:B------:R-:W-:Y:S01]  /*4e330*/  PRMT R8, R8, 0x3340, R9 ;  /* 0x0000334008087816 */ /* 0x000fe20000000009 */
[----:B------:R-:W2:Y:S01]  /*4e340*/  LDL.LU R39, [R1+0xe54] ;  /* 0x000e540001277983 */ /* 0x000ea20000300800 */
[----:B------:R-:W-:-:S03]  /*4e350*/  SHF.R.U32.HI R11, RZ, 0x8, R12 ;  /* 0x00000008ff0b7819 */ /* 0x000fc6000001160c */
[----:B------:R-:W2:Y:S04]  /*4e360*/  LDL.LU R37, [R1+0x7c0] ;  /* 0x0007c00001257983 */ /* 0x000ea80000300800 */
[----:B------:R0:W-:Y:S01]  /*4e370*/  STL [R1+0x54c], R5 ;  /* 0x00054c0501007387 */ /* 0x0001e20000100800 */
[----:B------:R-:W-:-:S03]  /*4e380*/  LOP3.LUT R10, R10, 0xffff, RZ, 0xc0, !PT ;  /* 0x0000ffff0a0a7812 */ /* 0x000fc600078ec0ff */
[----:B------:R-:W2:Y:S01]  /*4e390*/  LDL.LU R35, [R1+0xe50] ;  /* 0x000e500001237983 */ /* 0x000ea20000300800 */
[----:B------:R-:W-:-:S03]  /*4e3a0*/  LOP3.LUT R11, R11, 0xffff, RZ, 0xc0, !PT ;  /* 0x0000ffff0b0b7812 */ /* 0x000fc600078ec0ff */
[----:B------:R1:W-:Y:S04]  /*4e3b0*/  STL [R1+0x7bc], R8 ;  /* 0x0007bc0801007387 */ /* 0x0003e80000100800 */
[----:B------:R-:W2:Y:S01]  /*4e3c0*/  LDL.LU R31, [R1+0x7b8] ;  /* 0x0007b800011f7983 */ /* 0x000ea20000300800 */
[----:B0-----:R-:W-:Y:S01]  /*4e3d0*/  VIADD R5, R5, UR4 ;  /* 0x0000000405057c36 */ /* 0x001fe20008000000 */
[----:B------:R-:W-:Y:S01]  /*4e3e0*/  LOP3.LUT R12, R7, 0xffff, RZ, 0xc0, !PT ;  /* 0x0000ffff070c7812 */ /* 0x000fe200078ec0ff */
[----:B------:R-:W-:Y:S01]  /*4e3f0*/  ULDC UR4, c[0x0][0x248] ;  /* 0x0000920000047ab9 */ /* 0x000fe20000000800 */
[----:B-1----:R-:W-:-:S05]  /*4e400*/  PRMT R8, R10, 0x3340, R11 ;  /* 0x000033400a087816 */ /* 0x002fca000000000b */
[----:B------:R-:W-:Y:S04]  /*4e410*/  STL [R1+0x7b4], R8 ;  /* 0x0007b40801007387 */ /* 0x000fe80000100800 */
[----:B------:R-:W-:Y:S04]  /*4e420*/  STL [R1+0x550], R5 ;  /* 0x0005500501007387 */ /* 0x000fe80000100800 */
[----:B------:R-:W2:Y:S01]  /*4e430*/  LDL.LU R7, [R1+0x1b8c] ;  /* 0x001b8c0001077983 */ /* 0x000ea20000300800 */
[----:B---3--:R-:W-:Y:S02]  /*4e440*/  LOP3.LUT R9, R41, 0xffff, RZ, 0xc0, !PT ;  /* 0x0000ffff29097812 */ /* 0x008fe400078ec0ff */
[----:B----4-:R-:W-:-:S04]  /*4e450*/  LOP3.LUT R10, R33, 0xffff, RZ, 0xc0, !PT ;  /* 0x0000ffff210a7812 */ /* 0x010fc800078ec0ff */
[----:B------:R-:W-:-:S05]  /*4e460*/  PRMT R13, R9, 0x3340, R10 ;  /* 0x00003340090d7816 */ /* 0x000fca000000000a */
[----:B------:R0:W-:Y:S01]  /*4e470*/  STL [R1+0xa58], R13 ;  /* 0x000a580d01007387 */ /* 0x0001e20000100800 */
[----:B------:R-:W-:-:S04]  /*4e480*/  LOP3.LUT R11, R30, 0xffff, RZ, 0xc0, !PT ;  /* 0x0000ffff1e0b7812 */ /* 0x000fc800078ec0ff */
[----:B0-----:R-:W-:-:S05]  /*4e490*/  PRMT R13, R11, 0x3340, R12 ;  /* 0x000033400b0d7816 */ /* 0x001fca000000000c */
[----:B------:R-:W-:Y:S04]  /*4e4a0*/  STL [R1+0xa54], R13 ;  /* 0x000a540d01007387 */ /* 0x000fe80000100800 */
[----:B------:R-:W3:Y:S04]  /*4e4b0*/  LDL.LU R33, [R1+0xaac] ;  /* 0x000aac0001217983 */ /* 0x000ee80000300800 */
[----:B------:R-:W4:Y:S01]  /*4e4c0*/  LDL.LU R30, [R1+0x8c4] ;  /* 0x0008c400011e7983 */ /* 0x000f220000300800 */
[----:B------:R-:W-:Y:S02]  /*4e4d0*/  SHF.R.U32.HI R8, RZ, 0x8, R9 ;  /* 0x00000008ff087819 */ /* 0x000fe40000011609 */
[----:B------:R-:W-:-:S02]  /*4e4e0*/  SHF.R.U32.HI R9, RZ, 0x8, R10 ;  /* 0x00000008ff097819 */ /* 0x000fc4000001160a */
[----:B------:R-:W-:Y:S02]  /*4e4f0*/  LOP3.LUT R8, R8, 0xffff, RZ, 0xc0, !PT ;  /* 0x0000ffff08087812 */ /* 0x000fe400078ec0ff */
[----:B------:R-:W-:Y:S02]  /*4e500*/  LOP3.LUT R9, R9, 0xffff, RZ, 0xc0, !PT ;  /* 0x0000ffff09097812 */ /* 0x000fe400078ec0ff */
[----:B------:R-:W-:Y:S01]  /*4e510*/  SHF.R.U32.HI R10, RZ, 0x8, R11 ;  /* 0x00000008ff0a7819 */ /* 0x000fe2000001160b */
[----:B------:R-:W-:Y:S01]  /*4e520*/  VIADD R5, R5, UR4 ;  /* 0x0000000405057c36 */ /* 0x000fe20008000000 */
[----:B------:R-:W-:Y:S01]  /*4e530*/  SHF.R.U32.HI R11, RZ, 0x8, R12 ;  /* 0x00000008ff0b7819 */ /* 0x000fe2000001160c */
[----:B------:R-:W-:Y:S01]  /*4e540*/  ULDC UR4, c[0x0][0x248] ;  /* 0x0000920000047ab9 */ /* 0x000fe20000000800 */
[----:B------:R-:W-:Y:S02]  /*4e550*/  PRMT R8, R8, 0x3340, R9 ;  /* 0x0000334008087816 */ /* 0x000fe40000000009 */
[----:B------:R-:W-:-:S02]  /*4e560*/  LOP3.LUT R10, R10, 0xffff, RZ, 0xc0, !PT ;  /* 0x0000ffff0a0a7812 */ /* 0x000fc400078ec0ff */
[----:B------:R-:W-:Y:S01]  /*4e570*/  LOP3.LUT R11, R11, 0xffff, RZ, 0xc0, !PT ;  /* 0x0000ffff0b0b7812 */ /* 0x000fe200078ec0ff */
[----:B------:R0:W-:Y:S04]  /*4e580*/  STL [R1+0x544], R5 ;  /* 0x0005440501007387 */ /* 0x0001e80000100800 */
[----:B------:R1:W-:Y:S01]  /*4e590*/  STL [R1+0x7b0], R8 ;  /* 0x0007b00801007387 */ /* 0x0003e20000100800 */
[----:B0-----:R-:W-:Y:S01]  /*4e5a0*/  VIADD R5, R5, UR4 ;  /* 0x0000000405057c36 */ /* 0x001fe20008000000 */
[----:B------:R-:W-:Y:S01]  /*4e5b0*/  ULDC UR4, c[0x0][0x248] ;  /* 0x0000920000047ab9 */ /* 0x000fe20000000800 */
[----:B-1----:R-:W-:-:S05]  /*4e5c0*/  PRMT R8, R10, 0x3340, R11 ;  /* 0x000033400a087816 */ /* 0x002fca000000000b */
[----:B------:R-:W-:Y:S04]  /*4e5d0*/  STL [R1+0x7ac], R8 ;  /* 0x0007ac0801007387 */ /* 0x000fe80000100800 */
[----:B------:R0:W-:Y:S02]  /*4e5e0*/  STL [R1+0x548], R5 ;  /* 0x0005480501007387 */ /* 0x0001e40000100800 */
[----:B0-----:R-:W-:Y:S01]  /*4e5f0*/  VIADD R5, R5, UR4 ;  /* 0x0000000405057c36 */ /* 0x001fe20008000000 */
[----:B------:R-:W-:Y:S01]  /*4e600*/  ULDC UR4, c[0x0][0x248] ;  /* 0x0000920000047ab9 */ /* 0x000fe20000000800 */
[----:B--2---:R-:W-:Y:S02]  /*4e610*/  LOP3.LUT R9, R39, 0xffff, RZ, 0xc0, !PT ;  /* 0x0000ffff27097812 */ /* 0x004fe400078ec0ff */
[----:B------:R-:W-:-:S02]  /*4e620*/  LOP3.LUT R10, R37, 0xffff, RZ, 0xc0, !PT ;  /* 0x0000ffff250a7812 */ /* 0x000fc400078ec0ff */
[----:B------:R-:W-:Y:S02]  /*4e630*/  SHF.R.U32.HI R8, RZ, 0x8, R9 ;  /* 0x00000008ff087819 */ /* 0x000fe40000011609 */
[--C-:B------:R-:W-:Y:S02]  /*4e640*/  PRMT R13, R9, 0x3340, R10.reuse ;  /* 0x00003340090d7816 */ /* 0x100fe4000000000a */
[----:B------:R-:W-:Y:S02]  /*4e650*/  SHF.R.U32.HI R9, RZ, 0x8, R10 ;  /* 0x00000008ff097819 */ /* 0x000fe4000001160a */
[----:B------:R-:W-:Y:S01]  /*4e660*/  LOP3.LUT R11, R35, 0xffff, RZ, 0xc0, !PT ;  /* 0x0000ffff230b7812 */ /* 0x000fe200078ec0ff */
[----:B------:R0:W-:Y:S01]  /*4e670*/  STL [R1+0xa3c], R13 ;  /* 0x000a3c0d01007387 */ /* 0x0001e20000100800 */
[----:B------:R-:W-:Y:S02]  /*4e680*/  LOP3.LUT R8, R8, 0xffff, RZ, 0xc0, !PT ;  /* 0x0000ffff08087812 */ /* 0x000fe400078ec0ff */
[----:B------:R-:W-:-:S02]  /*4e690*/  LOP3.LUT R12, R31, 0xffff, RZ, 0xc0, !PT ;  /* 0x0000ffff1f0c7812 */ /* 0x000fc400078ec0ff */
[----:B------:R-:W-:Y:S02]  /*4e6a0*/  LOP3.LUT R9, R9, 0xffff, RZ, 0xc0, !PT ;  /* 0x0000ffff09097812 */ /* 0x000fe400078ec0ff */
        /* <DEDUP_REMOVED lines=11> */
[----:B------:R-:W2:Y:S04]  /*4e760*/  LDL.LU R35, [R1+0xe58] ;  /* 0x000e580001237983 */ /* 0x000ea80000300800 */
[----:B------:R-:W2:Y:S01]  /*4e770*/  LDL.LU R31, [R1+0x7cc] ;  /* 0x0007cc00011f7983 */ /* 0x000ea20000300800 */
[----:B0-----:R-:W-:Y:S02]  /*4e780*/  PRMT R8, R10, 0x3340, R11 ;  /* 0x000033400a087816 */ /* 0x001fe4000000000b */
[----:B------:R-:W-:Y:S01]  /*4e790*/  LOP3.LUT R10, R232, 0xffff, RZ, 0xc0, !PT ;  /* 0x0000ffffe80a7812 */ /* 0x000fe200078ec0ff */
[----:B-1----:R-:W-:Y:S01]  /*4e7a0*/  VIADD R5, R5, UR4 ;  /* 0x0000000405057c36 */ /* 0x002fe20008000000 */
[----:B------:R-:W-:Y:S01]  /*4e7b0*/  LOP3.LUT R12, R6, 0xffff, RZ, 0xc0, !PT ;  /* 0x0000ffff060c7812 */ /* 0x000fe200078ec0ff */
[----:B------:R0:W-:Y:S01]  /*4e7c0*/  STL [R1+0x6a0], R8 ;  /* 0x0006a00801007387 */ /* 0x0001e20000100800 */
[----:B------:R-:W-:-:S03]  /*4e7d0*/  ULDC UR4, c[0x0][0x248] ;  /* 0x0000920000047ab9 */ /* 0x000fc60000000800 */
[----:B------:R-:W2:Y:S04]  /*4e7e0*/  LDL.LU R232, [R1+0x1b88] ;  /* 0x001b880001e87983 */ /* 0x000ea80000300800 */
[----:B------:R1:W-:Y:S04]  /*4e7f0*/  STL [R1+0x540], R5 ;  /* 0x0005400501007387 */ /* 0x0003e80000100800 */
[----:B------:R-:W2:Y:S01]  /*4e800*/  LDL.LU R6, [R1+0x1b84] ;  /* 0x001b840001067983 */ /* 0x000ea20000300800 */
[----:B---3--:R-:W-:-:S04]  /*4e810*/  LOP3.LUT R9, R33, 0xffff, RZ, 0xc0, !PT ;  /* 0x0000ffff21097812 */ /* 0x008fc800078ec0ff */
[--C-:B------:R-:W-:Y:S02]  /*4e820*/  PRMT R13, R9, 0x3340, R10.reuse ;  /* 0x00003340090d7816 */ /* 0x100fe4000000000a */
[----:B----4-:R-:W-:Y:S02]  /*4e830*/  LOP3.LUT R11, R30, 0xffff, RZ, 0xc0, !PT ;  /* 0x0000ffff1e0b7812 */ /* 0x010fe400078ec0ff */
[----:B0-----:R-:W-:Y:S02]  /*4e840*/  SHF.R.U32.HI R8, RZ, 0x8, R9 ;  /* 0x00000008ff087819 */ /* 0x001fe40000011609 */
[----:B------:R-:W-:Y:S01]  /*4e850*/  SHF.R.U32.HI R9, RZ, 0x8, R10 ;  /* 0x00000008ff097819 */ /* 0x000fe2000001160a */
        /* <DEDUP_REMOVED lines=13> */
[----:B------:R-:W4:Y:S01]  /*4e930*/  LDL.LU R30, [R1+0x7d8] ;  /* 0x0007d800011e7983 */ /* 0x000f220000300800 */
[----:B------:R-:W-:-:S02]  /*4e940*/  SHF.R.U32.HI R11, RZ, 0x8, R12 ;  /* 0x00000008ff0b7819 */ /* 0x000fc4000001160c */
[----:B------:R-:W-:Y:S02]  /*4e950*/  LOP3.LUT R10, R10, 0xffff, RZ, 0xc0, !PT ;  /* 0x0000ffff0a0a7812 */ /* 0x000fe400078ec0ff */
[----:B------:R-:W-:-:S04]  /*4e960*/  LOP3.LUT R11, R11, 0xffff, RZ, 0xc0, !PT ;  /* 0x0000ffff0b0b7812 */ /* 0x000fc800078ec0ff */
[----:B0-----:R-:W-:Y:S01]  /*4e970*/  PRMT R8, R10, 0x3340, R11 ;  /* 0x000033400a087816 */ /* 0x001fe2000000000b */
[----:B------:R-:W-:Y:S01]  /*4e980*/  VIADD R5, R5, UR4 ;  /* 0x0000000405057c36 */ /* 0x000fe20008000000 */
[----:B------:R-:W-:-:S03]  /*4e990*/  ULDC UR4, c[0x0][0x248] ;  /* 0x0000920000047ab9 */ /* 0x000fc60000000800 */
[----:B------:R-:W-:Y:S04]  /*4e9a0*/  STL [R1+0x69c], R8 ;  /* 0x00069c0801007387 */ /* 0x000fe80000100800 */
[----:B------:R0:W-:Y:S02]  /*4e9b0*/  STL [R1+0x538], R5 ;  /* 0x0005380501007387 */ /* 0x0001e40000100800 */
[----:B0-----:R-:W-:Y:S01]  /*4e9c0*/  VIADD R5, R5, UR4 ;  /* 0x0000000405057c36 */ /* 0x001fe20008000000 */
[----:B------:R-:W-:Y:S01]  /*4e9d0*/  ULDC UR4, c[0x0][0x248] ;  /* 0x0000920000047ab9 */ /* 0x000fe20000000800 */
[----:B--2---:R-:W-:Y:S02]  /*4e9e0*/  LOP3.LUT R8, R41, 0xffff, RZ, 0xc0, !PT ;  /* 0x0000ffff29087812 */ /* 0x004fe400078ec0ff */
[----:B------:R-:W-:-:S04]  /*4e9f0*/  LOP3.LUT R11, R39, 0xffff, RZ, 0xc0, !PT ;  /* 0x0000ffff270b7812 */ /* 0x000fc800078ec0ff */
[----:B------:R-:W-:Y:S02]  /*4ea00*/  PRMT R13, R8, 0x3340, R11 ;  /* 0x00003340080d7816 */ /* 0x000fe4000000000b */
[----:B------:R-:W-:-:S03]  /*4ea10*/  SHF.R.U32.HI R10, RZ, 0x8, R8 ;  /* 0x00000008ff0a7819 */ /* 0x000fc60000011608 */
[----:B------:R0:W-:Y:S01]  /*4ea20*/  STL [R1+0xa20], R13 ;  /* 0x000a200d01007387 */ /* 0x0001e20000100800 */
[----:B------:R-:W-:Y:S02]  /*4ea30*/  LOP3.LUT R9, R35, 0xffff, RZ, 0xc0, !PT ;  /* 0x0000ffff23097812 */ /* 0x000fe400078ec0ff */
[----:B------:R-:W-:Y:S02]  /*4ea40*/  LOP3.LUT R12, R31, 0xffff, RZ, 0xc0, !PT ;  /* 0x0000ffff1f0c7812 */ /* 0x000fe400078ec0ff */
[----:B------:R-:W-:Y:S02]  /*4ea50*/  SHF.R.U32.HI R11, RZ, 0x8, R11 ;  /* 0x00000008ff0b7819 */ /* 0x000fe4000001160b */
[--C-:B0-----:R-:W-:Y:S02]  /*4ea60*/  PRMT R13, R9, 0x3340, R12.reuse ;  /* 0x00003340090d7816 */ /* 0x101fe4000000000c */
[----:B------:R-:W-:Y:S02]  /*4ea70*/  SHF.R.U32.HI R8, RZ, 0x8, R9 ;  /* 0x00000008ff087819 */ /* 0x000fe40000011609 */
[----:B------:R-:W-:Y:S01]  /*4ea80*/  SHF.R.U32.HI R9, RZ, 0x8, R12 ;  /* 0x00000008ff097819 */ /* 0x000fe2000001160c */
[----:B------:R-:W-:Y:S01]  /*4ea90*/  STL [R1+0xa1c], R13 ;  /* 0x000a1c0d01007387 */ /* 0x000fe20000100800 */
[----:B------:R-:W-:-:S02]  /*4eaa0*/  LOP3.LUT R10, R10, 0xffff, RZ, 0xc0, !PT ;  /* 0x0000ffff0a0a7812 */ /* 0x000fc400078ec0ff */
[----:B------:R-:W-:Y:S01]  /*4eab0*/  LOP3.LUT R11, R11, 0xffff, RZ, 0xc0, !PT ;  /* 0x0000ffff0b0b7812 */ /* 0x000fe200078ec0ff */
[----:B------:R-:W2:Y:S01]  /*4eac0*/  LDL.LU R39, [R1+0xe64] ;  /* 0x000e640001277983 */ /* 0x000ea20000300800 */
[----:B------:R-:W-:Y:S02]  /*4ead0*/  LOP3.LUT R8, R8, 0xffff, RZ, 0xc0, !PT ;  /* 0x0000ffff08087812 */ /* 0x000fe400078ec0ff */
[----:B------:R-:W-:Y:S01]  /*4eae0*/  LOP3.LUT R9, R9, 0xffff, RZ, 0xc0, !PT ;  /* 0x0000ffff09097812 */ /* 0x000fe200078ec0ff */
[----:B------:R-:W2:Y:S01]  /*4eaf0*/  LDL.LU R35, [R1+0x7dc] ;  /* 0x0007dc0001237983 */ /* 0x000ea20000300800 */
[----:B------:R-:W-:Y:S02]  /*4eb00*/  PRMT R10, R10, 0x3340, R11 ;  /* 0x000033400a0a7816 */ /* 0x000fe4000000000b */
[----:B------:R-:W-:Y:S01]  /*4eb10*/  PRMT R8, R8, 0x3340, R9 ;  /* 0x0000334008087816 */ /* 0x000fe20000000009 */
[----:B------:R0:W-:Y:S04]  /*4eb20*/  STL [R1+0x52c], R5 ;  /* 0x00052c0501007387 */ /* 0x0001e80000100800 */
[----:B------:R-:W2:Y:S01]  /*4eb30*/  LDL.LU R31, [R1+0xacc] ;  /* 0x000acc00011f7983 */ /* 0x000ea20000300800 */
[----:B------:R-:W-:-:S03]  /*4eb40*/  LOP3.LUT R9, R4, 0xffff, RZ, 0xc0, !PT ;  /* 0x0000ffff04097812 */ /* 0x000fc600078ec0ff */
[----:B------:R-:W-:Y:S04]  /*4eb50*/  STL [R1+0x4f8], R10 ;  /* 0x0004f80a01007387 */ /* 0x000fe80000100800 */
[----:B------:R3:W-:Y:S01]  /*4eb60*/  STL [R1+0x4fc], R8 ;  /* 0x0004fc0801007387 */ /* 0x0007e20000100800 */
[----:B0-----:R-:W-:Y:S01]  /*4eb70*/  VIADD R5, R5, UR4 ;  /* 0x0000000405057c36 */ /* 0x001fe20008000000 */
[----:B------:R-:W-:Y:S02]  /*4eb80*/  ULDC UR4, c[0x0][0x248] ;  /* 0x0000920000047ab9 */ /* 0x000fe40000000800 */
[----:B------:R-:W2:Y:S04]  /*4eb90*/  LDL.LU R4, [R1+0x1b80] ;  /* 0x001b800001047983 */ /* 0x000ea80000300800 */
[----:B------:R0:W-:Y:S01]  /*4eba0*/  STL [R1+0x530], R5 ;  /* 0x0005300501007387 */ /* 0x0001e20000100800 */
[----:B---3--:R-:W-:-:S02]  /*4ebb0*/  LOP3.LUT R8, R37, 0xffff, RZ, 0xc0, !PT ;  /* 0x0000ffff25087812 */ /* 0x008fc400078ec0ff */
[----:B----4-:R-:W-:Y:S02]  /*4ebc0*/  LOP3.LUT R11, R33, 0xffff, RZ, 0xc0, !PT ;  /* 0x0000ffff210b7812 */ /* 0x010fe400078ec0ff */
[--C-:B------:R-:W-:Y:S02]  /*4ebd0*/  PRMT R13, R8, 0x3340, R9.reuse ;  /* 0x00003340080d7816 */ /* 0x100fe40000000009 */
[----:B------:R-:W-:Y:S02]  /*4ebe0*/  SHF.R.U32.HI R10, RZ, 0x8, R8 ;  /* 0x00000008ff0a7819 */ /* 0x000fe40000011608 */
[----:B------:R-:W-:Y:S02]  /*4ebf0*/  SHF.R.U32.HI R9, RZ, 0x8, R9 ;  /* 0x00000008ff097819 */ /* 0x000fe40000011609 */
[----:B------:R-:W-:Y:S02]  /*4ec00*/  SHF.R.U32.HI R8, RZ, 0x8, R11 ;  /* 0x00000008ff087819 */ /* 0x000fe4000001160b */
[----:B------:R-:W-:-:S02]  /*4ec10*/  LOP3.LUT R12, R30, 0xffff, RZ, 0xc0, !PT ;  /* 0x0000ffff1e0c7812 */ /* 0x000fc400078ec0ff */
[----:B------:R-:W-:Y:S02]  /*4ec20*/  LOP3.LUT R10, R10, 0xffff, RZ, 0xc0, !PT ;  /* 0x0000ffff0a0a7812 */ /* 0x000fe400078ec0ff */
[--C-:B------:R-:W-:Y:S02]  /*4ec30*/  PRMT R11, R11, 0x3340, R12.reuse ;  /* 0x000033400b0b7816 */ /* 0x100fe4000000000c */
[----:B------:R-:W-:Y:S01]  /*4ec40*/  LOP3.LUT R9, R9, 0xffff, RZ, 0xc0, !PT ;  /* 0x0000ffff09097812 */ /* 0x000fe200078ec0ff */
[----:B0-----:R-:W-:Y:S01]  /*4ec50*/  VIADD R5, R5, UR4 ;  /* 0x0000000405057c36 */ /* 0x001fe20008000000 */
[----:B------:R-:W-:Y:S01]  /*4ec60*/  STL [R1+0xa18], R13 ;  /* 0x000a180d01007387 */ /* 0x000fe20000100800 */
[----:B------:R-:W-:Y:S01]  /*4ec70*/  SHF.R.U32.HI R12, RZ, 0x8, R12 ;  /* 0x00000008ff0c7819 */ /* 0x000fe2000001160c */
[----:B------:R-:W-:Y:S01]  /*4ec80*/  ULDC UR4, c[0x0][0x248] ;  /* 0x0000920000047ab9 */ /* 0x000fe20000000800 */
[----:B------:R-:W-:Y:S01]  /*4ec90*/  PRMT R9, R10, 0x3340, R9 ;  /* 0x000033400a097816 */ /* 0x000fe20000000009 */
[----:B------:R-:W-:Y:S04]  /*4eca0*/  STL [R1+0xa04], R11 ;  /* 0x000a040b01007387 */ /* 0x000fe80000100800 */
[----:B------:R-:W3:Y:S04]  /*4ecb0*/  LDL.LU R37, [R1+0xad8] ;  /* 0x000ad80001257983 */ /* 0x000ee80000300800 */
[----:B------:R-:W4:Y:S04]  /*4ecc0*/  LDL.LU R33, [R1+0xe68] ;  /* 0x000e680001217983 */ /* 0x000f280000300800 */
[----:B------:R0:W-:Y:S04]  /*4ecd0*/  STL [R1+0x528], R5 ;  /* 0x0005280501007387 */ /* 0x0001e80000100800 */
[----:B------:R-:W-:Y:S04]  /*4ece0*/  STL [R1+0x4e4], R9 ;  /* 0x0004e40901007387 */ /* 0x000fe80000100800 */
[----:B------:R-:W4:Y:S01]  /*4ecf0*/  LDL.LU R30, [R1+0x7e0] ;  /* 0x0007e000011e7983 */ /* 0x000f220000300800 */
[----:B------:R-:W-:-:S02]  /*4ed00*/  LOP3.LUT R8, R8, 0xffff, RZ, 0xc0, !PT ;  /* 0x0000ffff08087812 */ /* 0x000fc400078ec0ff */
[----:B------:R-:W-:-:S04]  /*4ed10*/  LOP3.LUT R12, R12, 0xffff, RZ, 0xc0, !PT ;  /* 0x0000ffff0c0c7812 */ /* 0x000fc800078ec0ff */
[----:B------:R-:W-:-:S05]  /*4ed20*/  PRMT R8, R8, 0x3340, R12 ;  /* 0x0000334008087816 */ /* 0x000fca000000000c */
[----:B------:R-:W-:Y:S01]  /*4ed30*/  STL [R1+0x34], R8 ;  /* 0x0000340801007387 */ /* 0x000fe20000100800 */
[----:B------:R-:W-:Y:S01]  /*4ed40*/  LOP3.LUT R12, R7, 0xffff, RZ, 0xc0, !PT ;  /* 0x0000ffff070c7812 */ /* 0x000fe200078ec0ff */
[----:B0-----:R-:W-:Y:S01]  /*4ed50*/  VIADD R5, R5, UR4 ;  /* 0x0000000405057c36 */ /* 0x001fe20008000000 */
[----:B------:R-:W-:-:S04]  /*4ed60*/  ULDC UR4, c[0x0][0x248] ;  /* 0x0000920000047ab9 */ /* 0x000fc80000000800 */
[----:B------:R0:W-:Y:S04]  /*4ed70*/  STL [R1+0x524], R5 ;  /* 0x0005240501007387 */ /* 0x0001e80000100800 */
[----:B------:R-:W4:Y:S01]  /*4ed80*/  LDL.LU R7, [R1+0x1b7c] ;  /* 0x001b7c0001077983 */ /* 0x000f220000300800 */
[----:B0-----:R-:W-:Y:S01]  /*4ed90*/  VIADD R5, R5, UR4 ;  /* 0x0000000405057c36 */ /* 0x001fe20008000000 */
[----:B------:R-:W-:Y:S01]  /*4eda0*/  ULDC UR4, c[0x0][0x248] ;  /* 0x0000920000047ab9 */ /* 0x000fe20000000800 */
[----:B--2---:R-:W-:Y:S02]  /*4edb0*/  LOP3.LUT R8, R39, 0xffff, RZ, 0xc0, !PT ;  /* 0x0000ffff27087812 */ /* 0x004fe400078ec0ff */
[----:B------:R-:W-:Y:S02]  /*4edc0*/  LOP3.LUT R9, R35, 0xffff, RZ, 0xc0, !PT ;  /* 0x0000ffff23097812 */ /* 0x000fe400078ec0ff */
[----:B------:R-:W-:-:S02]  /*4edd0*/  SHF.R.U32.HI R10, RZ, 0x8, R8 ;  /* 0x00000008ff0a7819 */ /* 0x000fc40000011608 */
[--C-:B------:R-:W-:Y:S02]  /*4ede0*/  PRMT R13, R8, 0x3340, R9.reuse ;  /* 0x00003340080d7816 */ /* 0x100fe40000000009 */
[----:B------:R-:W-:Y:S02]  /*4edf0*/  SHF.R.U32.HI R9, RZ, 0x8, R9 ;  /* 0x00000008ff097819 */ /* 0x000fe40000011609 */
[----:B------:R-:W-:Y:S02]  /*4ee00*/  LOP3.LUT R11, R31, 0xffff, RZ, 0xc0, !PT ;  /* 0x0000ffff1f0b7812 */ /* 0x000fe400078ec0ff */
[----:B------:R-:W-:Y:S02]  /*4ee10*/  LOP3.LUT R10, R10, 0xffff, RZ, 0xc0, !PT ;  /* 0x0000ffff0a0a7812 */ /* 0x000fe400078ec0ff */
[----:B------:R-:W-:Y:S02]  /*4ee20*/  SHF.R.U32.HI R8, RZ, 0x8, R11 ;  /* 0x00000008ff087819 */ /* 0x000fe4000001160b */
[----:B------:R-:W-:-:S02]  /*4ee30*/  LOP3.LUT R9, R9, 0xffff, RZ, 0xc0, !PT ;  /* 0x0000ffff09097812 */ /* 0x000fc400078ec0ff */
[--C-:B------:R-:W-:Y:S01]  /*4ee40*/  PRMT R11, R11, 0x3340, R12.reuse ;  /* 0x000033400b0b7816 */ /* 0x100fe2000000000c */
[----:B------:R-:W-:Y:S01]  /*4ee50*/  STL [R1+0x9fc], R13 ;  /* 0x0009fc0d01007387 */ /* 0x000fe20000100800 */
[----:B------:R-:W-:Y:S02]  /*4ee60*/  SHF.R.U32.HI R12, RZ, 0x8, R12 ;  /* 0x00000008ff0c7819 */ /* 0x000fe4000001160c */
[----:B------:R-:W-:Y:S01]  /*4ee70*/  PRMT R9, R10, 0x3340, R9 ;  /* 0x000033400a097816 */ /* 0x000fe20000000009 */
[----:B------:R-:W-:Y:S01]  /*4ee80*/  STL [R1+0x9f8], R11 ;  /* 0x0009f80b01007387 */ /* 0x000fe20000100800 */
[----:B------:R-:W-:Y:S02]  /*4ee90*/  LOP3.LUT R8, R8, 0xffff, RZ, 0xc0, !PT ;  /* 0x0000ffff08087812 */ /* 0x000fe400078ec0ff */
[----:B------:R-:W-:Y:S01]  /*4eea0*/  LOP3.LUT R12, R12, 0xffff, RZ, 0xc0, !PT ;  /* 0x0000ffff0c0c7812 */ /* 0x000fe200078ec0ff */
[----:B------:R-:W2:Y:S04]  /*4eeb0*/  LDL.LU R41, [R1+0xe6c] ;  /* 0x000e6c0001297983 */ /* 0x000ea80000300800 */
[----:B------:R-:W2:Y:S01]  /*4eec0*/  LDL.LU R35, [R1+0x7e4] ;  /* 0x0007e40001237983 */ /* 0x000ea20000300800 */
[----:B------:R-:W-:-:S03]  /*4eed0*/  PRMT R8, R8, 0x3340, R12 ;  /* 0x0000334008087816 */ /* 0x000fc6000000000c */
[----:B------:R0:W-:Y:S04]  /*4eee0*/  STL [R1+0x30], R9 ;  /* 0x0000300901007387 */ /* 0x0001e80000100800 */
[----:B------:R1:W-:Y:S04]  /*4eef0*/  STL [R1+0x520], R5 ;  /* 0x0005200501007387 */ /* 0x0003e80000100800 */
[----:B------:R-:W2:Y:S01]  /*4ef00*/  LDL.LU R31, [R1+0xaf0] ;  /* 0x000af000011f7983 */ /* 0x000ea20000300800 */
[----:B0-----:R-:W-:-:S03]  /*4ef10*/  LOP3.LUT R9, R188, 0xffff, RZ, 0xc0, !PT ;  /* 0x0000ffffbc097812 */ /* 0x001fc600078ec0ff */
[----:B------:R3:W-:Y:S01]  /*4ef20*/  STL [R1+0x4ac], R8 ;  /* 0x0004ac0801007387 */ /* 0x0007e20000100800 */
[----:B-1----:R-:W-:Y:S01]  /*4ef30*/  VIADD R5, R5, UR4 ;  /* 0x0000000405057c36 */ /* 0x002fe20008000000 */
[----:B------:R-:W-:Y:S02]  /*4ef40*/  ULDC UR4, c[0x0][0x248] ;  /* 0x0000920000047ab9 */ /* 0x000fe40000000800 */
[----:B------:R-:W2:Y:S04]  /*4ef50*/  LDL.LU R188, [R1+0x1b78] ;  /* 0x001b780001bc7983 */ /* 0x000ea80000300800 */
[----:B------:R0:W-:Y:S01]  /*4ef60*/  STL [R1+0x51c], R5 ;  /* 0x00051c0501007387 */ /* 0x0001e20000100800 */
[----:B---3--:R-:W-:Y:S02]  /*4ef70*/  LOP3.LUT R8, R37, 0xffff, RZ, 0xc0, !PT ;  /* 0x0000ffff25087812 */ /* 0x008fe400078ec0ff */
[----:B----4-:R-:W-:-:S02]  /*4ef80*/  LOP3.LUT R11, R33, 0xffff, RZ, 0xc0, !PT ;  /* 0x0000ffff210b7812 */ /* 0x010fc400078ec0ff */
[----:B------:R-:W-:Y:S02]  /*4ef90*/  SHF.R.U32.HI R10, RZ, 0x8, R8 ;  /* 0x00000008ff0a7819 */ /* 0x000fe40000011608 */
[--C-:B------:R-:W-:Y:S02]  /*4efa0*/  PRMT R13, R8, 0x3340, R9.reuse ;  /* 0x00003340080d7816 */ /* 0x100fe40000000009 */
[----:B------:R-:W-:Y:S02]  /*4efb0*/  SHF.R.U32.HI R9, RZ, 0x8, R9 ;  /* 0x00000008ff097819 */ /* 0x000fe40000011609 */
[----:B------:R-:W-:Y:S02]  /*4efc0*/  SHF.R.U32.HI R8, RZ, 0x8, R11 ;  /* 0x00000008ff087819 */ /* 0x000fe4000001160b */
[----:B------:R-:W-:-:S04]  /*4efd0*/  LOP3.LUT R12, R30, 0xffff, RZ, 0xc0, !PT ;  /* 0x0000ffff1e0c7812 */ /* 0x000fc800078ec0ff */
[--C-:B------:R-:W-:Y:S01]  /*4efe0*/  PRMT R11, R11, 0x3340, R12.reuse ;  /* 0x000033400b0b7816 */ /* 0x100fe2000000000c */
[----:B------:R-:W-:Y:S01]  /*4eff0*/  STL [R1+0x9e8], R13 ;  /* 0x0009e80d01007387 */ /* 0x000fe20000100800 */
[----:B------:R-:W-:Y:S02]  /*4f000*/  LOP3.LUT R10, R10, 0xffff, RZ, 0xc0, !PT ;  /* 0x0000ffff0a0a7812 */ /* 0x000fe400078ec0ff */
[----:B------:R-:W-:Y:S01]  /*4f010*/  LOP3.LUT R9, R9, 0xffff, RZ, 0xc0, !PT ;  /* 0x0000ffff09097812 */ /* 0x000fe200078ec0ff */
[----:B------:R-:W-:Y:S01]  /*4f020*/  STL [R1+0x9e4], R11 ;  /* 0x0009e40b01007387 */ /* 0x000fe20000100800 */
[----:B0-----:R-:W-:Y:S01]  /*4f030*/  VIADD R5, R5, UR4 ;  /* 0x0000000405057c36 */ /* 0x001fe20008000000 */
[----:B------:R-:W-:Y:S01]  /*4f040*/  SHF.R.U32.HI R12, RZ, 0x8, R12 ;  /* 0x00000008ff0c7819 */ /* 0x000fe2000001160c */
[----:B------:R-:W-:Y:S01]  /*4f050*/  ULDC UR4, c[0x0][0x248] ;  /* 0x0000920000047ab9 */ /* 0x000fe20000000800 */
[----:B------:R-:W3:Y:S01]  /*4f060*/  LDL.LU R39, [R1+0xe74] ;  /* 0x000e740001277983 */ /* 0x000ee20000300800 */
[----:B------:R-:W-:-:S03]  /*4f070*/  PRMT R9, R10, 0x3340, R9 ;  /* 0x000033400a097816 */ /* 0x000fc60000000009 */
[----:B------:R-:W4:Y:S04]  /*4f080*/  LDL.LU R37, [R1+0x7ec] ;  /* 0x0007ec0001257983 */ /* 0x000f280000300800 */
[----:B------:R0:W-:Y:S04]  /*4f090*/  STL [R1+0x518], R5 ;  /* 0x0005180501007387 */ /* 0x0001e80000100800 */
[----:B------:R-:W4:Y:S04]  /*4f0a0*/  LDL.LU R33, [R1+0xe70] ;  /* 0x000e700001217983 */ /* 0x000f280000300800 */
[----:B------:R-:W-:Y:S04]  /*4f0b0*/  STL [R1+0x494], R9 ;  /* 0x0004940901007387 */ /* 0x000fe80000100800 */
[----:B------:R-:W4:Y:S01]  /*4f0c0*/  LDL.LU R30, [R1+0x7e8] ;  /* 0x0007e800011e7983 */ /* 0x000f220000300800 */
[----:B------:R-:W-:-:S02]  /*4f0d0*/  LOP3.LUT R8, R8, 0xffff, RZ, 0xc0, !PT ;  /* 0x0000ffff08087812 */ /* 0x000fc400078ec0ff */
[----:B------:R-:W-:-:S04]  /*4f0e0*/  LOP3.LUT R12, R12, 0xffff, RZ, 0xc0, !PT ;  /* 0x0000ffff0c0c7812 */ /* 0x000fc800078ec0ff */
[----:B------:R-:W-:Y:S01]  /*4f0f0*/  PRMT R8, R8, 0x3340, R12 ;  /* 0x0000334008087816 */ /* 0x000fe2000000000c */
[----:B0-----:R-:W-:Y:S01]  /*4f100*/  VIADD R5, R5, UR4 ;  /* 0x0000000405057c36 */ /* 0x001fe20008000000 */
[----:B------:R-:W-:Y:S01]  /*4f110*/  LOP3.LUT R12, R6, 0xffff, RZ, 0xc0, !PT ;  /* 0x0000ffff060c7812 */ /* 0x000fe200078ec0ff */
[----:B------:R-:W-:Y:S02]  /*4f120*/  ULDC UR4, c[0x0][0x248] ;  /* 0x0000920000047ab9 */ /* 0x000fe40000000800 */
[----:B------:R-:W-:Y:S04]  /*4f130*/  STL [R1+0x3fc], R8 ;  /* 0x0003fc0801007387 */ /* 0x000fe80000100800 */
[----:B------:R0:W-:Y:S04]  /*4f140*/  STL [R1+0x514], R5 ;  /* 0x0005140501007387 */ /* 0x0001e80000100800 */
[----:B------:R-:W4:Y:S01]  /*4f150*/  LDL.LU R6, [R1+0x1b74] ;  /* 0x001b740001067983 */ /* 0x000f220000300800 */
[----:B0-----:R-:W-:Y:S01]  /*4f160*/  VIADD R5, R5, UR4 ;  /* 0x0000000405057c36 */ /* 0x001fe20008000000 */
[----:B------:R-:W-:Y:S01]  /*4f170*/  ULDC UR4, c[0x0][0x248] ;  /* 0x0000920000047ab9 */ /* 0x000fe20000000800 */
[----:B--2---:R-:W-:-:S02]  /*4f180*/  LOP3.LUT R8, R41, 0xffff, RZ, 0xc0, !PT ;  /* 0x0000ffff29087812 */ /* 0x004fc400078ec0ff */
[----:B------:R-:W-:Y:S02]  /*4f190*/  LOP3.LUT R9, R35, 0xffff, RZ, 0xc0, !PT ;  /* 0x0000ffff23097812 */ /* 0x000fe400078ec0ff */
[----:B------:R-:W-:Y:S02]  /*4f1a0*/  SHF.R.U32.HI R10, RZ, 0x8, R8 ;  /* 0x00000008ff0a7819 */ /* 0x000fe40000011608 */
[--C-:B------:R-:W-:Y:S02]  /*4f1b0*/  PRMT R13, R8, 0x3340, R9.reuse ;  /* 0x00003340080d7816 */ /* 0x100fe40000000009 */
[----:B------:R-:W-:Y:S02]  /*4f1c0*/  SHF.R.U32.HI R9, RZ, 0x8, R9 ;  /* 0x00000008ff097819 */ /* 0x000fe40000011609 */
[----:B------:R-:W-:-:S04]  /*4f1d0*/  LOP3.LUT R11, R31, 0xffff, RZ, 0xc0, !PT ;  /* 0x0000ffff1f0b7812 */ /* 0x000fc800078ec0ff */
[----:B------:R-:W-:Y:S02]  /*4f1e0*/  SHF.R.U32.HI R8, RZ, 0x8, R11 ;  /* 0x00000008ff087819 */ /* 0x000fe4000001160b */
[--C-:B------:R-:W-:Y:S02]  /*4f1f0*/  PRMT R11, R11, 0x3340, R12.reuse ;  /* 0x000033400b0b7816 */ /* 0x100fe4000000000c */
[----:B------:R-:W-:Y:S01]  /*4f200*/  SHF.R.U32.HI R12, RZ, 0x8, R12 ;  /* 0x00000008ff0c7819 */ /* 0x000fe2000001160c */
[----:B------:R-:W-:Y:S01]  /*4f210*/  STL [R1+0x9e0], R13 ;  /* 0x0009e00d01007387 */ /* 0x000fe20000100800 */
[----:B------:R-:W-:Y:S02]  /*4f220*/  LOP3.LUT R10, R10, 0xffff, RZ, 0xc0, !PT ;  /* 0x0000ffff0a0a7812 */ /* 0x000fe400078ec0ff */
[----:B------:R-:W-:Y:S01]  /*4f230*/  LOP3.LUT R9, R9, 0xffff, RZ, 0xc0, !PT ;  /* 0x0000ffff09097812 */ /* 0x000fe200078ec0ff */
[----:B------:R-:W-:Y:S01]  /*4f240*/  STL [R1+0x9dc], R11 ;  /* 0x0009dc0b01007387 */ /* 0x000fe20000100800 */
[----:B------:R-:W-:-:S02]  /*4f250*/  LOP3.LUT R8, R8, 0xffff, RZ, 0xc0, !PT ;  /* 0x0000ffff08087812 */ /* 0x000fc400078ec0ff */
[----:B------:R-:W-:Y:S01]  /*4f260*/  LOP3.LUT R12, R12, 0xffff, RZ, 0xc0, !PT ;  /* 0x0000ffff0c0c7812 */ /* 0x000fe200078ec0ff */
[----:B------:R-:W2:Y:S01]  /*4f270*/  LDL.LU R35, [R1+0xb08] ;  /* 0x000b080001237983 */ /* 0x000ea20000300800 */
[----:B------:R-:W-:Y:S02]  /*4f280*/  PRMT R9, R10, 0x3340, R9 ;  /* 0x000033400a097816 */ /* 0x000fe40000000009 */
[----:B------:R-:W-:Y:S01]  /*4f290*/  PRMT R8, R8, 0x3340, R12 ;  /* 0x0000334008087816 */ /* 0x000fe2000000000c */
[----:B------:R-:W2:Y:S04]  /*4f2a0*/  LDL.LU R31, [R1+0xb04] ;  /* 0x000b0400011f7983 */ /* 0x000ea80000300800 */
[----:B------:R0:W-:Y:S04]  /*4f2b0*/  STL [R1+0x510], R5 ;  /* 0x0005100501007387 */ /* 0x0001e80000100800 */
[----:B------:R-:W-:Y:S04]  /*4f2c0*/  STL [R1+0x3cc], R9 ;  /* 0x0003cc0901007387 */ /* 0x000fe80000100800 */
[----:B------:R3:W-:Y:S01]  /*4f2d0*/  STL [R1+0x3d8], R8 ;  /* 0x0003d80801007387 */ /* 0x0007e20000100800 */
[----:B0-----:R-:W-:Y:S01]  /*4f2e0*/  VIADD R5, R5, UR4 ;  /* 0x0000000405057c36 */ /* 0x001fe20008000000 */
[----:B------:R-:W-:-:S04]  /*4f2f0*/  ULDC UR4, c[0x0][0x248] ;  /* 0x0000920000047ab9 */ /* 0x000fc80000000800 */
[----:B------:R0:W-:Y:S01]  /*4f300*/  STL [R1+0x50c], R5 ;  /* 0x00050c0501007387 */ /* 0x0001e20000100800 */
[----:B---3--:R-:W-:Y:S02]  /*4f310*/  LOP3.LUT R8, R39, 0xffff, RZ, 0xc0, !PT ;  /* 0x0000ffff27087812 */ /* 0x008fe400078ec0ff */
[----:B----4-:R-:W-:Y:S02]  /*4f320*/  LOP3.LUT R9, R37, 0xffff, RZ, 0xc0, !PT ;  /* 0x0000ffff25097812 */ /* 0x010fe400078ec0ff */
[----:B------:R-:W-:Y:S02]  /*4f330*/  SHF.R.U32.HI R10, RZ, 0x8, R8 ;  /* 0x00000008ff0a7819 */ /* 0x000fe40000011608 */
[--C-:B------:R-:W-:Y:S02]  /*4f340*/  PRMT R13, R8, 0x3340, R9.reuse ;  /* 0x00003340080d7816 */ /* 0x100fe40000000009 */
[----:B------:R-:W-:Y:S02]  /*4f350*/  SHF.R.U32.HI R9, RZ, 0x8, R9 ;  /* 0x00000008ff097819 */ /* 0x000fe40000011609 */
[----:B------:R-:W-:-:S02]  /*4f360*/  LOP3.LUT R11, R33, 0xffff, RZ, 0xc0, !PT ;  /* 0x0000ffff210b7812 */ /* 0x000fc400078ec0ff */
[----:B------:R-:W-:Y:S02]  /*4f370*/  LOP3.LUT R10, R10, 0xffff, RZ, 0xc0, !PT ;  /* 0x0000ffff0a0a7812 */ /* 0x000fe400078ec0ff */
[----:B------:R-:W-:Y:S02]  /*4f380*/  SHF.R.U32.HI R8, RZ, 0x8, R11 ;  /* 0x00000008ff087819 */ /* 0x000fe4000001160b */
[----:B------:R-:W-:Y:S02]  /*4f390*/  LOP3.LUT R12, R30, 0xffff, RZ, 0xc0, !PT ;  /* 0x0000ffff1e0c7812 */ /* 0x000fe400078ec0ff */
[----:B------:R-:W-:Y:S02]  /*4f3a0*/  LOP3.LUT R9, R9, 0xffff, RZ, 0xc0, !PT ;  /* 0x0000ffff09097812 */ /* 0x000fe400078ec0ff */
[--C-:B------:R-:W-:Y:S01]  /*4f3b0*/  PRMT R11, R11, 0x3340, R12.reuse ;  /* 0x000033400b0b7816 */ /* 0x100fe2000000000c */
[----:B------:R-:W-:Y:S01]  /*4f3c0*/  STL [R1+0x9b0], R13 ;  /* 0x0009b00d01007387 */ /* 0x000fe20000100800 */
[----:B------:R-:W-:Y:S01]  /*4f3d0*/  PRMT R9, R10, 0x3340, R9 ;  /* 0x000033400a097816 */ /* 0x000fe20000000009 */
[----:B0-----:R-:W-:Y:S01]  /*4f3e0*/  VIADD R5, R5, UR4 ;  /* 0x0000000405057c36 */ /* 0x001fe20008000000 */
[----:B------:R-:W-:Y:S01]  /*4f3f0*/  SHF.R.U32.HI R12, RZ, 0x8, R12 ;  /* 0x00000008ff0c7819 */ /* 0x000fe2000001160c */
[----:B------:R-:W-:Y:S01]  /*4f400*/  STL [R1+0x9ac], R11 ;  /* 0x0009ac0b01007387 */ /* 0x000fe20000100800 */
[----:B------:R-:W-:Y:S01]  /*4f410*/  LOP3.LUT R8, R8, 0xffff, RZ, 0xc0, !PT ;  /* 0x0000ffff08087812 */ /* 0x000fe200078ec0ff */
[----:B------:R-:W-:-:S02]  /*4f420*/  ULDC UR4, c[0x0][0x248] ;  /* 0x0000920000047ab9 */ /* 0x000fc40000000800 */
[----:B------:R-:W3:Y:S04]  /*4f430*/  LDL.LU R41, [R1+0xe7c] ;  /* 0x000e7c0001297983 */ /* 0x000ee80000300800 */
[----:B------:R-:W4:Y:S04]  /*4f440*/  LDL.LU R39, [R1+0x7fc] ;  /* 0x0007fc0001277983 */ /* 0x000f280000300800 */
[----:B------:R0:W-:Y:S04]  /*4f450*/  STL [R1+0x28], R9 ;  /* 0x0000280901007387 */ /* 0x0001e80000100800 */
[----:B------:R1:W-:Y:S04]  /*4f460*/  STL [R1+0x508], R5 ;  /* 0x0005080501007387 */ /* 0x0003e80000100800 */
[----:B------:R-:W4:Y:S04]  /*4f470*/  LDL.LU R33, [R1+0xe78] ;  /* 0x000e780001217983 */ /* 0x000f280000300800 */
[----:B------:R-:W4:Y:S01]  /*4f480*/  LDL.LU R30, [R1+0x7f4] ;  /* 0x0007f400011e7983 */ /* 0x000f220000300800 */
[----:B------:R-:W-:-:S04]  /*4f490*/  LOP3.LUT R12, R12, 0xffff, RZ, 0xc0, !PT ;  /* 0x0000ffff0c0c7812 */ /* 0x000fc800078ec0ff */
[----:B------:R-:W-:Y:S02]  /*4f4a0*/  PRMT R8, R8, 0x3340, R12 ;  /* 0x0000334008087816 */ /* 0x000fe4000000000c */
[----:B0-----:R-:W-:-:S03]  /*4f4b0*/  LOP3.LUT R9, R7, 0xffff, RZ, 0xc0, !PT ;  /* 0x0000ffff07097812 */ /* 0x001fc600078ec0ff */
[----:B------:R-:W-:Y:S01]  /*4f4c0*/  STL [R1+0x24], R8 ;  /* 0x0000240801007387 */ /* 0x000fe20000100800 */
[----:B------:R-:W-:Y:S01]  /*4f4d0*/  LOP3.LUT R12, R4, 0xffff, RZ, 0xc0, !PT ;  /* 0x0000ffff040c7812 */ /* 0x000fe200078ec0ff */
[----:B-1----:R-:W-:Y:S01]  /*4f4e0*/  VIADD R5, R5, UR4 ;  /* 0x0000000405057c36 */ /* 0x002fe20008000000 */
[----:B------:R-:W-:Y:S01]  /*4f4f0*/  ULDC UR4, c[0x0][0x248] ;  /* 0x0000920000047ab9 */ /* 0x000fe20000000800 */
[----:B------:R-:W4:Y:S04]  /*4f500*/  LDL.LU R7, [R1+0x1b70] ;  /* 0x001b700001077983 */ /* 0x000f280000300800 */
[----:B------:R0:W-:Y:S04]  /*4f510*/  STL [R1+0x504], R5 ;  /* 0x0005040501007387 */ /* 0x0001e80000100800 */
[----:B------:R-:W4:Y:S01]  /*4f520*/  LDL.LU R4, [R1+0x1b6c] ;  /* 0x001b6c0001047983 */ /* 0x000f220000300800 */
[----:B0-----:R-:W-:Y:S01]  /*4f530*/  VIADD R5, R5, UR4 ;  /* 0x0000000405057c36 */ /* 0x001fe20008000000 */
[----:B------:R-:W-:Y:S01]  /*4f540*/  ULDC UR4, c[0x0][0x248] ;  /* 0x0000920000047ab9 */ /* 0x000fe20000000800 */
[----:B--2---:R-:W-:-:S02]  /*4f550*/  LOP3.LUT R8, R35, 0xffff, RZ, 0xc0, !PT ;  /* 0x0000ffff23087812 */ /* 0x004fc400078ec0ff */
[----:B------:R-:W-:Y:S02]  /*4f560*/  LOP3.LUT R11, R31, 0xffff, RZ, 0xc0, !PT ;  /* 0x0000ffff1f0b7812 */ /* 0x000fe400078ec0ff */
[--C-:B------:R-:W-:Y:S02]  /*4f570*/  PRMT R13, R8, 0x3340, R9.reuse ;  /* 0x00003340080d7816 */ /* 0x100fe40000000009 */
[----:B------:R-:W-:Y:S02]  /*4f580*/  SHF.R.U32.HI R10, RZ, 0x8, R8 ;  /* 0x00000008ff0a7819 */ /* 0x000fe40000011608 */
[----:B------:R-:W-:Y:S02]  /*4f590*/  SHF.R.U32.HI R9, RZ, 0x8, R9 ;  /* 0x00000008ff097819 */ /* 0x000fe40000011609 */
[----:B------:R-:W-:Y:S02]  /*4f5a0*/  SHF.R.U32.HI R8, RZ, 0x8, R11 ;  /* 0x00000008ff087819 */ /* 0x000fe4000001160b */
[----:B------:R-:W-:-:S02]  /*4f5b0*/  PRMT R11, R11, 0x3340, R12 ;  /* 0x000033400b0b7816 */ /* 0x000fc4000000000c */
[----:B------:R-:W-:Y:S02]  /*4f5c0*/  LOP3.LUT R10, R10, 0xffff, RZ, 0xc0, !PT ;  /* 0x0000ffff0a0a7812 */ /* 0x000fe400078ec0ff */
[----:B------:R-:W-:Y:S01]  /*4f5d0*/  LOP3.LUT R9, R9, 0xffff, RZ, 0xc0, !PT ;  /* 0x0000ffff09097812 */ /* 0x000fe200078ec0ff */
[----:B------:R-:W-:Y:S01]  /*4f5e0*/  STL [R1+0x9a0], R13 ;  /* 0x0009a00d01007387 */ /* 0x000fe20000100800 */
[----:B------:R-:W-:Y:S02]  /*4f5f0*/  SHF.R.U32.HI R12, RZ, 0x8, R12 ;  /* 0x00000008ff0c7819 */ /* 0x000fe4000001160c */
[----:B------:R-:W-:Y:S01]  /*4f600*/  PRMT R9, R10, 0x3340, R9 ;  /* 0x000033400a097816 */ /* 0x000fe20000000009 */
[----:B------:R-:W-:Y:S04]  /*4f610*/  STL [R1+0x9a4], R11 ;  /* 0x0009a40b01007387 */ /* 0x000fe80000100800 */
[----:B------:R-:W2:Y:S01]  /*4f620*/  LDL.LU R37, [R1+0xb24] ;  /* 0x000b240001257983 */ /* 0x000ea20000300800 */
[----:B------:R-:W-:-:S03]  /*4f630*/  LOP3.LUT R8, R8, 0xffff, RZ, 0xc0, !PT ;  /* 0x0000ffff08087812 */ /* 0x000fc600078ec0ff */
[----:B------:R-:W2:Y:S01]  /*4f640*/  LDL.LU R35, [R1+0xe80] ;  /* 0x000e800001237983 */ /* 0x000ea20000300800 */
[----:B------:R-:W-:-:S03]  /*4f650*/  LOP3.LUT R12, R12, 0xffff, RZ, 0xc0, !PT ;  /* 0x0000ffff0c0c7812 */ /* 0x000fc600078ec0ff */
[----:B------:R0:W-:Y:S04]  /*4f660*/  STL [R1+0x4f4], R5 ;  /* 0x0004f40501007387 */ /* 0x0001e80000100800 */
[----:B------:R-:W-:Y:S01]  /*4f670*/  STL [R1+0x20], R9 ;  /* 0x0000200901007387 */ /* 0x000fe20000100800 */
[----:B------:R-:W-:-:S03]  /*4f680*/  PRMT R8, R8, 0x3340, R12 ;  /* 0x0000334008087816 */ /* 0x000fc6000000000c */
[----:B------:R-:W2:Y:S04]  /*4f690*/  LDL.LU R31, [R1+0x8ac] ;  /* 0x0008ac00011f7983 */ /* 0x000ea80000300800 */
[----:B------:R3:W-:Y:S01]  /*4f6a0*/  STL [R1+0x1c], R8 ;  /* 0x00001c0801007387 */ /* 0x0007e20000100800 */
[----:B0-----:R-:W-:Y:S01]  /*4f6b0*/  VIADD R5, R5, UR4 ;  /* 0x0000000405057c36 */ /* 0x001fe20008000000 */
[----:B------:R-:W-:-:S04]  /*4f6c0*/  ULDC UR4, c[0x0][0x248] ;  /* 0x0000920000047ab9 */ /* 0x000fc80000000800 */
[----:B------:R0:W-:Y:S01]  /*4f6d0*/  STL [R1+0x500], R5 ;  /* 0x0005000501007387 */ /* 0x0001e20000100800 */
[----:B---3--:R-:W-:Y:S02]  /*4f6e0*/  LOP3.LUT R8, R41, 0xffff, RZ, 0xc0, !PT ;  /* 0x0000ffff29087812 */ /* 0x008fe400078ec0ff */
[----:B----4-:R-:W-:Y:S02]  /*4f6f0*/  LOP3.LUT R9, R39, 0xffff, RZ, 0xc0, !PT ;  /* 0x0000ffff27097812 */ /* 0x010fe400078ec0ff */
[----:B------:R-:W-:Y:S02]  /*4f700*/  SHF.R.U32.HI R10, RZ, 0x8, R8 ;  /* 0x00000008ff0a7819 */ /* 0x000fe40000011608 */
[----:B------:R-:W-:Y:S02]  /*4f710*/  PRMT R13, R8, 0x3340, R9 ;  /* 0x00003340080d7816 */ /* 0x000fe40000000009 */
[----:B------:R-:W-:Y:S02]  /*4f720*/  LOP3.LUT R11, R33, 0xffff, RZ, 0xc0, !PT ;  /* 0x0000ffff210b7812 */ /* 0x000fe400078ec0ff */
[----:B------:R-:W-:-:S02]  /*4f730*/  LOP3.LUT R12, R30, 0xffff, RZ, 0xc0, !PT ;  /* 0x0000ffff1e0c7812 */ /* 0x000fc400078ec0ff */
[----:B------:R-:W-:Y:S02]  /*4f740*/  SHF.R.U32.HI R8, RZ, 0x8, R11 ;  /* 0x00000008ff087819 */ /* 0x000fe4000001160b */
[--C-:B------:R-:W-:Y:S01]  /*4f750*/  PRMT R11, R11, 0x3340, R12.reuse ;  /* 0x000033400b0b7816 */ /* 0x100fe2000000000c */
[----:B------:R-:W-:Y:S01]  /*4f760*/  STL [R1+0x994], R13 ;  /* 0x0009940d01007387 */ /* 0x000fe20000100800 */
[----:B0-----:R-:W-:Y:S01]  /*4f770*/  VIADD R5, R5, UR4 ;  /* 0x0000000405057c36 */ /* 0x001fe20008000000 */
[----:B------:R-:W-:Y:S01]  /*4f780*/  SHF.R.U32.HI R9, RZ, 0x8, R9 ;  /* 0x00000008ff097819 */ /* 0x000fe20000011609 */
[----:B------:R-:W-:Y:S01]  /*4f790*/  ULDC UR4, c[0x0][0x248] ;  /* 0x0000920000047ab9 */ /* 0x000fe20000000800 */
[----:B------:R-:W-:Y:S04]  /*4f7a0*/  STL [R1+0x990], R11 ;  /* 0x0009900b01007387 */ /* 0x000fe80000100800 */
[----:B------:R-:W3:Y:S04]  /*4f7b0*/  LDL.LU R39, [R1+0xe84] ;  /* 0x000e840001277983 */ /* 0x000ee80000300800 */
[----:B------:R-:W4:Y:S04]  /*4f7c0*/  LDL.LU R33, [R1+0x8b4] ;  /* 0x0008b40001217983 */ /* 0x000f280000300800 */
[----:B------:R-:W-:Y:S04]  /*4f7d0*/  STL [R1+0x4ec], R5 ;  /* 0x0004ec0501007387 */ /* 0x000fe80000100800 */
[----:B------:R-:W4:Y:S01]  /*4f7e0*/  LDL.LU R30, [R1+0xb34] ;  /* 0x000b3400011e7983 */ /* 0x000f220000300800 */
[----:B------:R-:W-:-:S02]  /*4f7f0*/  SHF.R.U32.HI R12, RZ, 0x8, R12 ;  /* 0x00000008ff0c7819 */ /* 0x000fc4000001160c */
[----:B------:R-:W-:Y:S02]  /*4f800*/  LOP3.LUT R10, R10, 0xffff, RZ, 0xc0, !PT ;  /* 0x0000ffff0a0a7812 */ /* 0x000fe400078ec0ff */
[----:B------:R-:W-:Y:S02]  /*4f810*/  LOP3.LUT R9, R9, 0xffff, RZ, 0xc0, !PT ;  /* 0x0000ffff09097812 */ /* 0x000fe400078ec0ff */
[----:B------:R-:W-:Y:S02]  /*4f820*/  LOP3.LUT R8, R8, 0xffff, RZ, 0xc0, !PT ;  /* 0x0000ffff08087812 */ /* 0x000fe400078ec0ff */
[----:B------:R-:W-:Y:S02]  /*4f830*/  LOP3.LUT R12, R12, 0xffff, RZ, 0xc0, !PT ;  /* 0x0000ffff0c0c7812 */ /* 0x000fe400078ec0ff */
[----:B------:R-:W-:Y:S02]  /*4f840*/  PRMT R9, R10, 0x3340, R9 ;  /* 0x000033400a097816 */ /* 0x000fe40000000009 */
[----:B------:R-:W-:-:S03]  /*4f850*/  PRMT R8, R8, 0x3340, R12 ;  /* 0x0000334008087816 */ /* 0x000fc6000000000c */
[----:B------:R0:W-:Y:S04]  /*4f860*/  STL [R1+0x18], R9 ;  /* 0x0000180901007387 */ /* 0x0001e80000100800 */
[----:B------:R-:W-:Y:S01]  /*4f870*/  STL [R1+0x14], R8 ;  /* 0x0000140801007387 */ /* 0x000fe20000100800 */
[----:B0-----:R-:W-:Y:S01]  /*4f880*/  LOP3.LUT R9, R6, 0xffff, RZ, 0xc0, !PT ;  /* 0x0000ffff06097812 */ /* 0x001fe200078ec0ff */
[----:B------:R-:W-:Y:S01]  /*4f890*/  VIADD R5, R5, UR4 ;  /* 0x0000000405057c36 */ /* 0x000fe20008000000 */
[----:B------:R-:W-:Y:S01]  /*4f8a0*/  ULDC UR4, c[0x0][0x248] ;  /* 0x0000920000047ab9 */ /* 0x000fe20000000800 */
[----:B------:R-:W4:Y:S04]  /*4f8b0*/  LDL.LU R6, [R1+0x1b68] ;  /* 0x001b680001067983 */ /* 0x000f280000300800 */
[----:B------:R0:W-:Y:S02]  /*4f8c0*/  STL [R1+0x4f0], R5 ;  /* 0x0004f00501007387 */ /* 0x0001e40000100800 */
        /* <DEDUP_REMOVED lines=12> */
[----:B------:R-:W-:Y:S01]  /*4f990*/  STL [R1+0x81c], R13 ;  /* 0x00081c0d01007387 */ /* 0x000fe20000100800 */
[----:B------:R-:W-:Y:S02]  /*4f9a0*/  SHF.R.U32.HI R12, RZ, 0x8, R12 ;  /* 0x00000008ff0c7819 */ /* 0x000fe4000001160c */
[----:B------:R-:W-:Y:S01]  /*4f9b0*/  PRMT R9, R10, 0x3340, R9 ;  /* 0x000033400a097816 */ /* 0x000fe20000000009 */
[----:B------:R-:W-:Y:S01]  /*4f9c0*/  STL [R1+0x7fc], R11 ;  /* 0x0007fc0b01007387 */ /* 0x000fe20000100800 */
[----:B------:R-:W-:-:S03]  /*4f9d0*/  LOP3.LUT R8, R8, 0xffff, RZ, 0xc0, !PT ;  /* 0x0000ffff08087812 */ /* 0x000fc600078ec0ff */
[----:B------:R-:W2:Y:S01]  /*4f9e0*/  LDL.LU R37, [R1+0xb44] ;  /* 0x000b440001257983 */ /* 0x000ea20000300800 */
[----:B------:R-:W-:-:S03]  /*4f9f0*/  LOP3.LUT R12, R12, 0xffff, RZ, 0xc0, !PT ;  /* 0x0000ffff0c0c7812 */ /* 0x000fc600078ec0ff */
[----:B------:R-:W2:Y:S04]  /*4fa00*/  LDL.LU R35, [R1+0xe88] ;  /* 0x000e880001237983 */ /* 0x000ea80000300800 */
[----:B------:R0:W-:Y:S01]  /*4fa10*/  STL [R1+0x4e0], R5 ;  /* 0x0004e00501007387 */ /* 0x0001e20000100800 */
[----:B------:R-:W-:-:S03]  /*4fa20*/  PRMT R8, R8, 0x3340, R12 ;  /* 0x0000334008087816 */ /* 0x000fc6000000000c */
[----:B------:R-:W-:Y:S04]  /*4fa30*/  STL [R1+0x10], R9 ;  /* 0x0000100901007387 */ /* 0x000fe80000100800 */
[----:B------:R-:W2:Y:S04]  /*4fa40*/  LDL.LU R31, [R1+0x8bc] ;  /* 0x0008bc00011f7983 */ /* 0x000ea80000300800 */
[----:B------:R3:W-:Y:S01]  /*4fa50*/  STL [R1+0x8], R8 ;  /* 0x0000080801007387 */ /* 0x0007e20000100800 */
[----:B------:R-:W-:Y:S01]  /*4fa60*/  LOP3.LUT R12, R4, 0xffff, RZ, 0xc0, !PT ;  /* 0x0000ffff040c7812 */ /* 0x000fe200078ec0ff */
[----:B0-----:R-:W-:Y:S01]  /*4fa70*/  VIADD R5, R5, UR4 ;  /* 0x0000000405057c36 */ /* 0x001fe20008000000 */
[----:B------:R-:W-:-:S04]  /*4fa80*/  ULDC UR4, c[0x0][0x248] ;  /* 0x0000920000047ab9 */ /* 0x000fc80000000800 */
[----:B------:R0:W-:Y:S04]  /*4fa90*/  STL [R1+0x4e8], R5 ;  /* 0x0004e80501007387 */ /* 0x0001e80000100800 */
[----:B------:R-:W2:Y:S01]  /*4faa0*/  LDL.LU R4, [R1+0x1b64] ;  /* 0x001b640001047983 */ /* 0x000ea20000300800 */
[----:B---3--:R-:W-:Y:S02]  /*4fab0*/  LOP3.LUT R8, R39, 0xffff, RZ, 0xc0, !PT ;  /* 0x0000ffff27087812 */ /* 0x008fe400078ec0ff */
[----:B----4-:R-:W-:Y:S02]  /*4fac0*/  LOP3.LUT R9, R33, 0xffff, RZ, 0xc0, !PT ;  /* 0x0000ffff21097812 */ /* 0x010fe400078ec0ff */
[----:B------:R-:W-:Y:S02]  /*4fad0*/  SHF.R.U32.HI R10, RZ, 0x8, R8 ;  /* 0x00000008ff0a7819 */ /* 0x000fe40000011608 */
[----:B------:R-:W-:-:S02]  /*4fae0*/  PRMT R13, R8, 0x3340, R9 ;  /* 0x00003340080d7816 */ /* 0x000fc40000000009 */
[----:B------:R-:W-:Y:S02]  /*4faf0*/  SHF.R.U32.HI R9, RZ, 0x8, R9 ;  /* 0x00000008ff097819 */ /* 0x000fe40000011609 */
[----:B------:R-:W-:Y:S02]  /*4fb00*/  LOP3.LUT R11, R30, 0xffff, RZ, 0xc0, !PT ;  /* 0x0000ffff1e0b7812 */ /* 0x000fe400078ec0ff */
[----:B------:R-:W-:Y:S02]  /*4fb10*/  LOP3.LUT R10, R10, 0xffff, RZ, 0xc0, !PT ;  /* 0x0000ffff0a0a7812 */ /* 0x000fe400078ec0ff */
[----:B------:R-:W-:Y:S02]  /*4fb20*/  SHF.R.U32.HI R8, RZ, 0x8, R11 ;  /* 0x00000008ff087819 */ /* 0x000fe4000001160b */
        /* <DEDUP_REMOVED lines=13> */
[----:B------:R-:W4:Y:S01]  /*4fc00*/  LDL.LU R30, [R1+0xb54] ;  /* 0x000b5400011e7983 */ /* 0x000f220000300800 */
[----:B------:R-:W-:-:S04]  /*4fc10*/  LOP3.LUT R12, R12, 0xffff, RZ, 0xc0, !PT ;  /* 0x0000ffff0c0c7812 */ /* 0x000fc800078ec0ff */
[----:B------:R-:W-:Y:S02]  /*4fc20*/  PRMT R8, R8, 0x3340, R12 ;  /* 0x0000334008087816 */ /* 0x000fe4000000000c */
[----:B0-----:R-:W-:-:S03]  /*4fc30*/  LOP3.LUT R9, R7, 0xffff, RZ, 0xc0, !PT ;  /* 0x0000ffff07097812 */ /* 0x001fc600078ec0ff */
[----:B------:R-:W-:Y:S01]  /*4fc40*/  STL [R1], R8 ;  /* 0x0000000801007387 */ /* 0x000fe20000100800 */
[----:B-1----:R-:W-:Y:S01]  /*4fc50*/  VIADD R5, R5, UR4 ;  /* 0x0000000405057c36 */ /* 0x002fe20008000000 */
[----:B------:R-:W-:Y:S02]  /*4fc60*/  ULDC UR4, c[0x0][0x248] ;  /* 0x0000920000047ab9 */ /* 0x000fe40000000800 */
[----:B------:R-:W4:Y:S04]  /*4fc70*/  LDL.LU R7, [R1+0x1b60] ;  /* 0x001b600001077983 */ /* 0x000f280000300800 */
[----:B------:R0:W-:Y:S02]  /*4fc80*/  STL [R1+0x4dc], R5 ;  /* 0x0004dc0501007387 */ /* 0x0001e40000100800 */
[----:B0-----:R-:W-:Y:S01]  /*4fc90*/  VIADD R5, R5, UR4 ;  /* 0x0000000405057c36 */ /* 0x001fe20008000000 */
[----:B------:R-:W-:Y:S01]  /*4fca0*/  ULDC UR4, c[0x0][0x248] ;  /* 0x0000920000047ab9 */ /* 0x000fe20000000800 */
[----:B--2---:R-:W-:-:S02]  /*4fcb0*/  LOP3.LUT R8, R37, 0xffff, RZ, 0xc0, !PT ;  /* 0x0000ffff25087812 */ /* 0x004fc400078ec0ff */
[----:B------:R-:W-:Y:S02]  /*4fcc0*/  LOP3.LUT R11, R35, 0xffff, RZ, 0xc0, !PT ;  /* 0x0000ffff230b7812 */ /* 0x000fe400078ec0ff */
[----:B------:R-:W-:Y:S02]  /*4fcd0*/  SHF.R.U32.HI R10, RZ, 0x8, R8 ;  /* 0x00000008ff0a7819 */ /* 0x000fe40000011608 */
[----:B------:R-:W-:Y:S02]  /*4fce0*/  PRMT R13, R8, 0x3340, R9 ;  /* 0x00003340080d7816 */ /* 0x000fe40000000009 */
[----:B------:R-:W-:Y:S02]  /*4fcf0*/  SHF.R.U32.HI R8, RZ, 0x8, R11 ;  /* 0x00000008ff087819 */ /* 0x000fe4000001160b */
[----:B------:R-:W-:-:S04]  /*4fd00*/  LOP3.LUT R12, R31, 0xffff, RZ, 0xc0, !PT ;  /* 0x0000ffff1f0c7812 */ /* 0x000fc800078ec0ff */
[----:B------:R-:W-:Y:S01]  /*4fd10*/  PRMT R11, R11, 0x3340, R12 ;  /* 0x000033400b0b7816 */ /* 0x000fe2000000000c */
[----:B------:R-:W-:Y:S04]  /*4fd20*/  STL [R1+0x7e4], R13 ;  /* 0x0007e40d01007387 */ /* 0x000fe80000100800 */
[----:B------:R-:W-:Y:S04]  /*4fd30*/  STL [R1+0x7dc], R11 ;  /* 0x0007dc0b01007387 */ /* 0x000fe80000100800 */
[----:B------:R-:W2:Y:S04]  /*4fd40*/  LDL.LU R39, [R1+0xe98] ;  /* 0x000e980001277983 */ /* 0x000ea80000300800 */
[----:B------:R-:W2:Y:S04]  /*4fd50*/  LDL.LU R37, [R1+0x8cc] ;  /* 0x0008cc0001257983 */ /* 0x000ea80000300800 */
[----:B------:R-:W2:Y:S04]  /*4fd60*/  LDL.LU R35, [R1+0xe94] ;  /* 0x000e940001237983 */ /* 0x000ea80000300800 */
[----:B------:R0:W-:Y:S04]  /*4fd70*/  STL [R1+0x4d0], R5 ;  /* 0x0004d00501007387 */ /* 0x0001e80000100800 */
[----:B------:R-:W2:Y:S01]  /*4fd80*/  LDL.LU R31, [R1+0x8c8] ;  /* 0x0008c800011f7983 */ /* 0x000ea20000300800 */
[----:B------:R-:W-:-:S02]  /*4fd90*/  SHF.R.U32.HI R9, RZ, 0x8, R9 ;  /* 0x00000008ff097819 */ /* 0x000fc40000011609 */
[----:B------:R-:W-:Y:S02]  /*4fda0*/  SHF.R.U32.HI R12, RZ, 0x8, R12 ;  /* 0x00000008ff0c7819 */ /* 0x000fe4000001160c */
[----:B------:R-:W-:Y:S02]  /*4fdb0*/  LOP3.LUT R10, R10, 0xffff, RZ, 0xc0, !PT ;  /* 0x0000ffff0a0a7812 */ /* 0x000fe400078ec0ff */
[----:B------:R-:W-:Y:S02]  /*4fdc0*/  LOP3.LUT R9, R9, 0xffff, RZ, 0xc0, !PT ;  /* 0x0000ffff09097812 */ /* 0x000fe400078ec0ff */
[----:B------:R-:W-:Y:S02]  /*4fdd0*/  LOP3.LUT R8, R8, 0xffff, RZ, 0xc0, !PT ;  /* 0x0000ffff08087812 */ /* 0x000fe400078ec0ff */
[----:B------:R-:W-:Y:S02]  /*4fde0*/  LOP3.LUT R12, R12, 0xffff, RZ, 0xc0, !PT ;  /* 0x0000ffff0c0c7812 */ /* 0x000fe400078ec0ff */
[----:B------:R-:W-:-:S02]  /*4fdf0*/  PRMT R28, R10, 0x3340, R9 ;  /* 0x000033400a1c7816 */ /* 0x000fc40000000009 */
[----:B------:R-:W-:Y:S01]  /*4fe00*/  PRMT R27, R8, 0x3340, R12 ;  /* 0x00003340081b7816 */ /* 0x000fe2000000000c */
[----:B0-----:R-:W-:Y:S01]  /*4fe10*/  VIADD R5, R5, UR4 ;  /* 0x0000000405057c36 */ /* 0x001fe20008000000 */
[----:B------:R-:W-:Y:S01]  /*4fe20*/  LOP3.LUT R12, R4, 0xffff, RZ, 0xc0, !PT ;  /* 0x0000ffff040c7812 */ /* 0x000fe200078ec0ff */
[----:B------:R-:W-:-:S03]  /*4fe30*/  ULDC UR4, c[0x0][0x248] ;  /* 0x0000920000047ab9 */ /* 0x000fc60000000800 */
[----:B------:R0:W-:Y:S04]  /*4fe40*/  STL [R1+0x4d4], R5 ;  /* 0x0004d40501007387 */ /* 0x0001e80000100800 */
[----:B------:R-:W2:Y:S01]  /*4fe50*/  LDL.LU R4, [R1+0x1b5c] ;  /* 0x001b5c0001047983 */ /* 0x000ea20000300800 */
[----:B---3--:R-:W-:Y:S02]  /*4fe60*/  LOP3.LUT R8, R41, 0xffff, RZ, 0xc0, !PT ;  /* 0x0000ffff29087812 */ /* 0x008fe400078ec0ff */
[----:B----4-:R-:W-:Y:S02]  /*4fe70*/  LOP3.LUT R9, R33, 0xffff, RZ, 0xc0, !PT ;  /* 0x0000ffff21097812 */ /* 0x010fe400078ec0ff */
[----:B------:R-:W-:Y:S02]  /*4fe80*/  SHF.R.U32.HI R10, RZ, 0x8, R8 ;  /* 0x00000008ff0a7819 */ /* 0x000fe40000011608 */
[----:B------:R-:W-:-:S02]  /*4fe90*/  PRMT R13, R8, 0x3340, R9 ;  /* 0x00003340080d7816 */ /* 0x000fc40000000009 */
        /* <DEDUP_REMOVED lines=14> */
[----:B------:R-:W-:Y:S01]  /*4ff80*/  PRMT R26, R10, 0x3340, R9 ;  /* 0x000033400a1a7816 */ /* 0x000fe20000000009 */
[----:B------:R-:W-:Y:S01]  /*4ff90*/  ULDC UR4, c[0x0][0x248] ;  /* 0x0000920000047ab9 */ /* 0x000fe20000000800 */
[----:B------:R-:W-:-:S02]  /*4ffa0*/  PRMT R25, R8, 0x3340, R12 ;  /* 0x0000334008197816 */ /* 0x000fc4000000000c */
[----:B------:R0:W-:Y:S02]  /*4ffb0*/  STL [R1+0x4c0], R5 ;  /* 0x0004c00501007387 */ /* 0x0001e40000100800 */
[----:B0-----:R-:W-:Y:S01]  /*4ffc0*/  VIADD R5, R5, UR4 ;  /* 0x0000000405057c36 */ /* 0x001fe20008000000 */
[----:B------:R-:W-:-:S04]  /*4ffd0*/  ULDC UR4, c[0x0][0x248] ;  /* 0x0000920000047ab9 */ /* 0x000fc80000000800 */
[----:B------:R0:W-:Y:S02]  /*4ffe0*/  STL [R1+0x4c8], R5 ;  /* 0x0004c80501007387 */ /* 0x0001e40000100800 */
[----:B0-----:R-:W-:Y:S01]  /*4fff0*/  VIADD R5, R5, UR4 ;  /* 0x0000000405057c36 */ /* 0x001fe20008000000 */
[----:B------:R-:W-:Y:S01]  /*50000*/  ULDC UR4, c[0x0][0x248] ;  /* 0x0000920000047ab9 */ /* 0x000fe20000000800 */
[----:B--2---:R-:W-:Y:S02]  /*50010*/  LOP3.LUT R8, R39, 0xffff, RZ, 0xc0, !PT ;  /* 0x0000ffff27087812 */ /* 0x004fe400078ec0ff */
[----:B------:R-:W-:Y:S02]  /*50020*/  LOP3.LUT R9, R37, 0xffff, RZ, 0xc0, !PT ;  /* 0x0000ffff25097812 */ /* 0x000fe400078ec0ff */
[----:B------:R-:W-:Y:S02]  /*50030*/  LOP3.LUT R11, R35, 0xffff, RZ, 0xc0, !PT ;  /* 0x0000ffff230b7812 */ /* 0x000fe400078ec0ff */
[----:B------:R-:W-:-:S02]  /*50040*/  SHF.R.U32.HI R10, RZ, 0x8, R8 ;  /* 0x00000008ff0a7819 */ /* 0x000fc40000011608 */
[----:B------:R-:W-:Y:S02]  /*50050*/  PRMT R13, R8, 0x3340, R9 ;  /* 0x00003340080d7816 */ /* 0x000fe40000000009 */
[----:B------:R-:W-:Y:S02]  /*50060*/  LOP3.LUT R12, R31, 0xffff, RZ, 0xc0, !PT ;  /* 0x0000ffff1f0c7812 */ /* 0x000fe400078ec0ff */
[----:B------:R-:W-:Y:S02]  /*50070*/  SHF.R.U32.HI R8, RZ, 0x8, R11 ;  /* 0x00000008ff087819 */ /* 0x000fe4000001160b */
[----:B------:R-:W-:Y:S01]  /*50080*/  PRMT R11, R11, 0x3340, R12 ;  /* 0x000033400b0b7816 */ /* 0x000fe2000000000c */
[----:B------:R-:W-:Y:S04]  /*50090*/  STL [R1+0x7a4], R13 ;  /* 0x0007a40d01007387 */ /* 0x000fe80000100800 */
[----:B------:R-:W-:Y:S04]  /*500a0*/  STL [R1+0x6b4], R11 ;  /* 0x0006b40b01007387 */ /* 0x000fe80000100800 */
[----:B------:R-:W2:Y:S04]  /*500b0*/  LDL.LU R41, [R1+0xea0] ;  /* 0x000ea00001297983 */ /* 0x000ea80000300800 */
[----:B------:R-:W2:Y:S04]  /*500c0*/  LDL.LU R39, [R1+0x8d4] ;  /* 0x0008d40001277983 */ /* 0x000ea80000300800 */
[----:B------:R-:W2:Y:S01]  /*500d0*/  LDL.LU R35, [R1+0xe9c] ;  /* 0x000e9c0001237983 */ /* 0x000ea20000300800 */
[----:B------:R-:W-:-:S03]  /*500e0*/  SHF.R.U32.HI R9, RZ, 0x8, R9 ;  /* 0x00000008ff097819 */ /* 0x000fc60000011609 */
[----:B------:R0:W-:Y:S01]  /*500f0*/  STL [R1+0x4b8], R5 ;  /* 0x0004b80501007387 */ /* 0x0001e20000100800 */
[----:B------:R-:W-:-:S03]  /*50100*/  SHF.R.U32.HI R12, RZ, 0x8, R12 ;  /* 0x00000008ff0c7819 */ /* 0x000fc6000001160c */
[----:B------:R-:W2:Y:S01]  /*50110*/  LDL.LU R31, [R1+0x8d0] ;  /* 0x0008d000011f7983 */ /* 0x000ea20000300800 */
[----:B------:R-:W-:Y:S02]  /*50120*/  LOP3.LUT R10, R10, 0xffff, RZ, 0xc0, !PT ;  /* 0x0000ffff0a0a7812 */ /* 0x000fe400078ec0ff */
[----:B------:R-:W-:Y:S02]  /*50130*/  LOP3.LUT R9, R9, 0xffff, RZ, 0xc0, !PT ;  /* 0x0000ffff09097812 */ /* 0x000fe400078ec0ff */
[----:B------:R-:W-:Y:S02]  /*50140*/  LOP3.LUT R8, R8, 0xffff, RZ, 0xc0, !PT ;  /* 0x0000ffff08087812 */ /* 0x000fe400078ec0ff */
[----:B------:R-:W-:Y:S02]  /*50150*/  LOP3.LUT R12, R12, 0xffff, RZ, 0xc0, !PT ;  /* 0x0000ffff0c0c7812 */ /* 0x000fe400078ec0ff */
[----:B------:R-:W-:Y:S02]  /*50160*/  PRMT R23, R10, 0x3340, R9 ;  /* 0x000033400a177816 */ /* 0x000fe40000000009 */
[----:B------:R-:W-:-:S02]  /*50170*/  PRMT R22, R8, 0x3340, R12 ;  /* 0x0000334008167816 */ /* 0x000fc4000000000c */
[----:B------:R-:W-:Y:S01]  /*50180*/  LOP3.LUT R9, R4, 0xffff, RZ, 0xc0, !PT ;  /* 0x0000ffff04097812 */ /* 0x000fe200078ec0ff */
[----:B0-----:R-:W-:Y:S01]  /*50190*/  VIADD R5, R5, UR4 ;  /* 0x0000000405057c36 */ /* 0x001fe20008000000 */
[----:B------:R-:W-:Y:S01]  /*501a0*/  LOP3.LUT R12, R7, 0xffff, RZ, 0xc0, !PT ;  /* 0x0000ffff070c7812 */ /* 0x000fe200078ec0ff */
[----:B------:R-:W2:Y:S01]  /*501b0*/  LDL.LU R4, [R1+0x1b58] ;  /* 0x001b580001047983 */ /* 0x000ea20000300800 */
[----:B------:R-:W-:-:S03]  /*501c0*/  ULDC UR4, c[0x0][0x248] ;  /* 0x0000920000047ab9 */ /* 0x000fc60000000800 */
[----:B------:R0:W-:Y:S04]  /*501d0*/  STL [R1+0x4bc], R5 ;  /* 0x0004bc0501007387 */ /* 0x0001e80000100800 */
[----:B------:R-:W2:Y:S01]  /*501e0*/  LDL.LU R7, [R1+0x1b54] ;  /* 0x001b540001077983 */ /* 0x000ea20000300800 */
[----:B---3--:R-:W-:Y:S02]  /*501f0*/  LOP3.LUT R8, R33, 0xffff, RZ, 0xc0, !PT ;  /* 0x0000ffff21087812 */ /* 0x008fe400078ec0ff */
[----:B----4-:R-:W-:Y:S02]  /*50200*/  LOP3.LUT R11, R30, 0xffff, RZ, 0xc0, !PT ;  /* 0x0000ffff1e0b7812 */ /* 0x010fe400078ec0ff */
[----:B------:R-:W-:Y:S02]  /*50210*/  SHF.R.U32.HI R10, RZ, 0x8, R8 ;  /* 0x00000008ff0a7819 */ /* 0x000fe40000011608 */
[----:B------:R-:W-:-:S02]  /*50220*/  PRMT R13, R8, 0x3340, R9 ;  /* 0x00003340080d7816 */ /* 0x000fc40000000009 */
[----:B------:R-:W-:Y:S02]  /*50230*/  SHF.R.U32.HI R8, RZ, 0x8, R11 ;  /* 0x00000008ff087819 */ /* 0x000fe4000001160b */
[----:B------:R-:W-:Y:S01]  /*50240*/  PRMT R11, R11, 0x3340, R12 ;  /* 0x000033400b0b7816 */ /* 0x000fe2000000000c */
[----:B------:R-:W-:Y:S04]  /*50250*/  STL [R1+0x6a8], R13 ;  /* 0x0006a80d01007387 */ /* 0x000fe80000100800 */
[----:B------:R-:W-:Y:S04]  /*50260*/  STL [R1+0x6ac], R11 ;  /* 0x0006ac0b01007387 */ /* 0x000fe80000100800 */
[----:B------:R-:W3:Y:S04]  /*50270*/  LDL.LU R37, [R1+0xb90] ;  /* 0x000b900001257983 */ /* 0x000ee80000300800 */
[----:B------:R-:W4:Y:S04]  /*50280*/  LDL.LU R33, [R1+0xea4] ;  /* 0x000ea40001217983 */ /* 0x000f280000300800 */
        /* <DEDUP_REMOVED lines=27> */
[----:B------:R-:W2:Y:S01]  /*50440*/  LDL.LU R41, [R1+0xea8] ;  /* 0x000ea80001297983 */ /* 0x000ea20000300800 */
[----:B------:R-:W-:-:S03]  /*50450*/  SHF.R.U32.HI R9, RZ, 0x8, R9 ;  /* 0x00000008ff097819 */ /* 0x000fc60000011609 */
[----:B------:R-:W2:Y:S01]  /*50460*/  LDL.LU R39, [R1+0x8dc] ;  /* 0x0008dc0001277983 */ /* 0x000ea20000300800 */
[----:B------:R-:W-:-:S03]  /*50470*/  SHF.R.U32.HI R12, RZ, 0x8, R12 ;  /* 0x00000008ff0c7819 */ /* 0x000fc6000001160c */
[----:B------:R-:W2:Y:S04]  /*50480*/  LDL.LU R35, [R1+0xba4] ;  /* 0x000ba40001237983 */ /* 0x000ea80000300800 */
[----:B------:R0:W-:Y:S04]  /*50490*/  STL [R1+0x4a0], R5 ;  /* 0x0004a00501007387 */ /* 0x0001e80000100800 */
[----:B------:R-:W2:Y:S01]  /*504a0*/  LDL.LU R31, [R1+0x304] ;  /* 0x00030400011f7983 */ /* 0x000ea20000300800 */
[----:B------:R-:W-:Y:S02]  /*504b0*/  LOP3.LUT R10, R10, 0xffff, RZ, 0xc0, !PT ;  /* 0x0000ffff0a0a7812 */ /* 0x000fe400078ec0ff */
[----:B------:R-:W-:-:S02]  /*504c0*/  LOP3.LUT R9, R9, 0xffff, RZ, 0xc0, !PT ;  /* 0x0000ffff09097812 */ /* 0x000fc400078ec0ff */
[----:B------:R-:W-:Y:S02]  /*504d0*/  LOP3.LUT R8, R8, 0xffff, RZ, 0xc0, !PT ;  /* 0x0000ffff08087812 */ /* 0x000fe400078ec0ff */
[----:B------:R-:W-:Y:S02]  /*504e0*/  LOP3.LUT R12, R12, 0xffff, RZ, 0xc0, !PT ;  /* 0x0000ffff0c0c7812 */ /* 0x000fe400078ec0ff */
[----:B------:R-:W-:Y:S02]  /*504f0*/  PRMT R19, R10, 0x3340, R9 ;  /* 0x000033400a137816 */ /* 0x000fe40000000009 */
[----:B------:R-:W-:Y:S02]  /*50500*/  PRMT R18, R8, 0x3340, R12 ;  /* 0x0000334008127816 */ /* 0x000fe4000000000c */
[----:B------:R-:W-:Y:S01]  /*50510*/  LOP3.LUT R9, R7, 0xffff, RZ, 0xc0, !PT ;  /* 0x0000ffff07097812 */ /* 0x000fe200078ec0ff */
[----:B0-----:R-:W-:Y:S01]  /*50520*/  VIADD R5, R5, UR4 ;  /* 0x0000000405057c36 */ /* 0x001fe20008000000 */
[----:B------:R-:W2:Y:S01]  /*50530*/  LDL.LU R7, [R1+0x1b50] ;  /* 0x001b500001077983 */ /* 0x000ea20000300800 */
[----:B------:R-:W-:Y:S01]  /*50540*/  ULDC UR4, c[0x0][0x248] ;  /* 0x0000920000047ab9 */ /* 0x000fe20000000800 */
[----:B---3--:R-:W-:-:S02]  /*50550*/  LOP3.LUT R8, R37, 0xffff, RZ, 0xc0, !PT ;  /* 0x0000ffff25087812 */ /* 0x008fc400078ec0ff */
[----:B----4-:R-:W-:Y:S02]  /*50560*/  LOP3.LUT R11, R33, 0xffff, RZ, 0xc0, !PT ;  /* 0x0000ffff210b7812 */ /* 0x010fe400078ec0ff */
[----:B------:R-:W-:Y:S02]  /*50570*/  SHF.R.U32.HI R10, RZ, 0x8, R8 ;  /* 0x00000008ff0a7819 */ /* 0x000fe40000011608 */
[----:B------:R-:W-:Y:S02]  /*50580*/  LOP3.LUT R12, R30, 0xffff, RZ, 0xc0, !PT ;  /* 0x0000ffff1e0c7812 */ /* 0x000fe400078ec0ff */
[----:B------:R-:W-:Y:S02]  /*50590*/  PRMT R13, R8, 0x3340, R9 ;  /* 0x00003340080d7816 */ /* 0x000fe40000000009 */
[----:B------:R-:W-:Y:S02]  /*505a0*/  SHF.R.U32.HI R8, RZ, 0x8, R11 ;  /* 0x00000008ff087819 */ /* 0x000fe4000001160b */
[----:B------:R-:W-:Y:S01]  /*505b0*/  PRMT R11, R11, 0x3340, R12 ;  /* 0x000033400b0b7816 */ /* 0x000fe2000000000c */
[----:B------:R0:W-:Y:S04]  /*505c0*/  STL [R1+0x4a8], R5 ;  /* 0x0004a80501007387 */ /* 0x0001e80000100800 */
        /* <DEDUP_REMOVED lines=29> */
[----:B------:R-:W-:Y:S01]  /*507a0*/  STL [R1+0x36c], R14 ;  /* 0x00036c0e01007387 */ /* 0x000fe20000100800 */
[----:B------:R-:W-:-:S03]  /*507b0*/  SHF.R.U32.HI R10, RZ, 0x8, R10 ;  /* 0x00000008ff0a7819 */ /* 0x000fc6000001160a */
[----:B------:R0:W-:Y:S01]  /*507c0*/  STL [R1+0x35c], R12 ;  /* 0x00035c0c01007387 */ /* 0x0001e20000100800 */
[----:B------:R-:W-:-:S03]  /*507d0*/  SHF.R.U32.HI R13, RZ, 0x8, R13 ;  /* 0x00000008ff0d7819 */ /* 0x000fc6000001160d */
[----:B------:R-:W2:Y:S04]  /*507e0*/  LDL.LU R41, [R1+0xeb0] ;  /* 0x000eb00001297983 */ /* 0x000ea80000300800 */
[----:B------:R-:W2:Y:S01]  /*507f0*/  LDL.LU R39, [R1+0x8e4] ;  /* 0x0008e40001277983 */ /* 0x000ea20000300800 */
[----:B------:R-:W-:-:S03]  /*50800*/  LOP3.LUT R11, R11, 0xffff, RZ, 0xc0, !PT ;  /* 0x0000ffff0b0b7812 */ /* 0x000fc600078ec0ff */
[----:B------:R-:W2:Y:S01]  /*50810*/  LDL.LU R35, [R1+0xbc8] ;  /* 0x000bc80001237983 */ /* 0x000ea20000300800 */
[----:B------:R-:W-:-:S03]  /*50820*/  LOP3.LUT R10, R10, 0xffff, RZ, 0xc0, !PT ;  /* 0x0000ffff0a0a7812 */ /* 0x000fc600078ec0ff */
[----:B------:R1:W-:Y:S01]  /*50830*/  STL [R1+0x48c], R5 ;  /* 0x00048c0501007387 */ /* 0x0003e20000100800 */
[----:B0-----:R-:W-:-:S03]  /*50840*/  LOP3.LUT R12, R9, 0xffff, RZ, 0xc0, !PT ;  /* 0x0000ffff090c7812 */ /* 0x001fc600078ec0ff */
[----:B------:R-:W2:Y:S01]  /*50850*/  LDL.LU R31, [R1+0x30c] ;  /* 0x00030c00011f7983 */ /* 0x000ea20000300800 */
[----:B------:R-:W-:Y:S02]  /*50860*/  LOP3.LUT R13, R13, 0xffff, RZ, 0xc0, !PT ;  /* 0x0000ffff0d0d7812 */ /* 0x000fe400078ec0ff */
[----:B------:R-:W-:Y:S02]  /*50870*/  PRMT R9, R11, 0x3340, R10 ;  /* 0x000033400b097816 */ /* 0x000fe4000000000a */
[----:B------:R-:W-:Y:S02]  /*50880*/  PRMT R10, R12, 0x3340, R13 ;  /* 0x000033400c0a7816 */ /* 0x000fe4000000000d */
[----:B------:R-:W-:Y:S01]  /*50890*/  LOP3.LUT R12, R7, 0xffff, RZ, 0xc0, !PT ;  /* 0x0000ffff070c7812 */ /* 0x000fe200078ec0ff */
[----:B-1----:R-:W-:Y:S01]  /*508a0*/  VIADD R5, R5, UR4 ;  /* 0x0000000405057c36 */ /* 0x002fe20008000000 */
[----:B------:R-:W2:Y:S01]  /*508b0*/  LDL.LU R7, [R1+0x1b4c] ;  /* 0x001b4c0001077983 */ /* 0x000ea20000300800 */
[----:B------:R-:W-:-:S03]  /*508c0*/  ULDC UR4, c[0x0][0x248] ;  /* 0x0000920000047ab9 */ /* 0x000fc60000000800 */
[----:B------:R-:W-:Y:S01]  /*508d0*/  STL [R1+0x490], R5 ;  /* 0x0004900501007387 */ /* 0x000fe20000100800 */
[----:B---3--:R-:W-:Y:S02]  /*508e0*/  LOP3.LUT R11, R37, 0xffff, RZ, 0xc0, !PT ;  /* 0x0000ffff250b7812 */ /* 0x008fe400078ec0ff */
[----:B----4-:R-:W-:Y:S02]  /*508f0*/  LOP3.LUT R14, R33, 0xffff, RZ, 0xc0, !PT ;  /* 0x0000ffff210e7812 */ /* 0x010fe400078ec0ff */
[----:B------:R-:W-:Y:S02]  /*50900*/  SHF.R.U32.HI R13, RZ, 0x8, R11 ;  /* 0x00000008ff0d7819 */ /* 0x000fe4000001160b */
[----:B------:R-:W-:Y:S02]  /*50910*/  LOP3.LUT R15, R30, 0xffff, RZ, 0xc0, !PT ;  /* 0x0000ffff1e0f7812 */ /* 0x000fe400078ec0ff */
[----:B------:R-:W-:Y:S02]  /*50920*/  PRMT R16, R11, 0x3340, R12 ;  /* 0x000033400b107816 */ /* 0x000fe4000000000c */
[----:B------:R-:W-:-:S02]  /*50930*/  SHF.R.U32.HI R11, RZ, 0x8, R14 ;  /* 0x00000008ff0b7819 */ /* 0x000fc4000001160e */
[----:B------:R-:W-:Y:S01]  /*50940*/  PRMT R14, R14, 0x3340, R15 ;  /* 0x000033400e0e7816 */ /* 0x000fe2000000000f */
[----:B------:R-:W-:Y:S04]  /*50950*/  STL [R1+0x340], R16 ;  /* 0x0003401001007387 */ /* 0x000fe80000100800 */
[----:B------:R0:W-:Y:S04]  /*50960*/  STL [R1+0x31c], R14 ;  /* 0x00031c0e01007387 */ /* 0x0001e80000100800 */
[----:B------:R-:W3:Y:S04]  /*50970*/  LDL.LU R37, [R1+0xbd0] ;  /* 0x000bd00001257983 */ /* 0x000ee80000300800 */
[----:B------:R-:W4:Y:S04]  /*50980*/  LDL.LU R30, [R1+0xeb4] ;  /* 0x000eb400011e7983 */ /* 0x000f280000300800 */
[----:B------:R-:W4:Y:S01]  /*50990*/  LDL.LU R33, [R1+0x8e8] ;  /* 0x0008e80001217983 */ /* 0x000f220000300800 */
[----:B------:R-:W-:-:S02]  /*509a0*/  SHF.R.U32.HI R12, RZ, 0x8, R12 ;  /* 0x00000008ff0c7819 */ /* 0x000fc4000001160c */
[----:B------:R-:W-:Y:S02]  /*509b0*/  SHF.R.U32.HI R15, RZ, 0x8, R15 ;  /* 0x00000008ff0f7819 */ /* 0x000fe4000001160f */
[----:B------:R-:W-:Y:S02]  /*509c0*/  LOP3.LUT R13, R13, 0xffff, RZ, 0xc0, !PT ;  /* 0x0000ffff0d0d7812 */ /* 0x000fe400078ec0ff */
[----:B------:R-:W-:Y:S02]  /*509d0*/  LOP3.LUT R12, R12, 0xffff, RZ, 0xc0, !PT ;  /* 0x0000ffff0c0c7812 */ /* 0x000fe400078ec0ff */
[----:B0-----:R-:W-:Y:S02]  /*509e0*/  LOP3.LUT R14, R11, 0xffff, RZ, 0xc0, !PT ;  /* 0x0000ffff0b0e7812 */ /* 0x001fe400078ec0ff */
[----:B------:R-:W-:Y:S01]  /*509f0*/  LOP3.LUT R15, R15, 0xffff, RZ, 0xc0, !PT ;  /* 0x0000ffff0f0f7812 */ /* 0x000fe200078ec0ff */
[----:B------:R-:W-:Y:S01]  /*50a00*/  VIADD R5, R5, UR4 ;  /* 0x0000000405057c36 */ /* 0x000fe20008000000 */
        /* <DEDUP_REMOVED lines=18> */
[----:B------:R-:W-:Y:S02]  /*50b30*/  SHF.R.U32.HI R14, RZ, 0x8, R14 ;  /* 0x00000008ff0e7819 */ /* 0x000fe4000001160e */
[----:B------:R-:W-:Y:S01]  /*50b40*/  SHF.R.U32.HI R24, RZ, 0x8, R24 ;  /* 0x00000008ff187819 */ /* 0x000fe20000011618 */
[----:B------:R0:W-:Y:S01]  /*50b50*/  STL [R1+0x2e8], R16 ;  /* 0x0002e81001007387 */ /* 0x0001e20000100800 */
[----:B------:R-:W-:-:S03]  /*50b60*/  LOP3.LUT R15, R15, 0xffff, RZ, 0xc0, !PT ;  /* 0x0000ffff0f0f7812 */ /* 0x000fc600078ec0ff */
[----:B------:R-:W2:Y:S01]  /*50b70*/  LDL.LU R31, [R1+0xeb8] ;  /* 0x000eb800011f7983 */ /* 0x000ea20000300800 */
[----:B------:R-:W-:-:S03]  /*50b80*/  LOP3.LUT R14, R14, 0xffff, RZ, 0xc0, !PT ;  /* 0x0000ffff0e0e7812 */ /* 0x000fc600078ec0ff */
[----:B------:R-:W2:Y:S01]  /*50b90*/  LDL.LU R41, [R1+0x8ec] ;  /* 0x0008ec0001297983 */ /* 0x000ea20000300800 */
[----:B------:R-:W-:-:S03]  /*50ba0*/  LOP3.LUT R24, R24, 0xffff, RZ, 0xc0, !PT ;  /* 0x0000ffff18187812 */ /* 0x000fc600078ec0ff */
[----:B------:R-:W2:Y:S01]  /*50bb0*/  LDL.LU R39, [R1+0xbdc] ;  /* 0x000bdc0001277983 */ /* 0x000ea20000300800 */
[----:B0-----:R-:W-:-:S03]  /*50bc0*/  LOP3.LUT R16, R13, 0xffff, RZ, 0xc0, !PT ;  /* 0x0000ffff0d107812 */ /* 0x001fc600078ec0ff */
[----:B------:R0:W-:Y:S01]  /*50bd0*/  STL [R1+0x3f4], R5 ;  /* 0x0003f40501007387 */ /* 0x0001e20000100800 */
[----:B------:R-:W-:-:S03]  /*50be0*/  PRMT R13, R15, 0x3340, R14 ;  /* 0x000033400f0d7816 */ /* 0x000fc6000000000e */
[----:B------:R-:W2:Y:S01]  /*50bf0*/  LDL.LU R35, [R1+0x314] ;  /* 0x0003140001237983 */ /* 0x000ea20000300800 */
[----:B------:R-:W-:Y:S02]  /*50c00*/  PRMT R14, R16, 0x3340, R24 ;  /* 0x00003340100e7816 */ /* 0x000fe40000000018 */
[----:B------:R-:W-:Y:S02]  /*50c10*/  LOP3.LUT R29, R7, 0xffff, RZ, 0xc0, !PT ;  /* 0x0000ffff071d7812 */ /* 0x000fe400078ec0ff */
[----:B------:R-:W2:Y:S01]  /*50c20*/  LDL.LU R7, [R1+0x1b48] ;  /* 0x001b480001077983 */ /* 0x000ea20000300800 */
[----:B0-----:R-:W-:Y:S01]  /*50c30*/  VIADD R5, R5, UR4 ;  /* 0x0000000405057c36 */ /* 0x001fe20008000000 */
[----:B------:R-:W-:Y:S01]  /*50c40*/  ULDC UR4, c[0x0][0x248] ;  /* 0x0000920000047ab9 */ /* 0x000fe20000000800 */
[----:B---3--:R-:W-:-:S04]  /*50c50*/  LOP3.LUT R24, R37, 0xffff, RZ, 0xc0, !PT ;  /* 0x0000ffff25187812 */ /* 0x008fc800078ec0ff */
[--C-:B------:R-:W-:Y:S02]  /*50c60*/  PRMT R32, R24, 0x3340, R29.reuse ;  /* 0x0000334018207816 */ /* 0x100fe4000000001d */
[----:B----4-:R-:W-:Y:S01]  /*50c70*/  LOP3.LUT R30, R30, 0xffff, RZ, 0xc0, !PT ;  /* 0x0000ffff1e1e7812 */ /* 0x010fe200078ec0ff */
[----:B------:R0:W-:Y:S01]  /*50c80*/  STL [R1+0x3f8], R5 ;  /* 0x0003f80501007387 */ /* 0x0001e20000100800 */
[----:B------:R-:W-:Y:S02]  /*50c90*/  LOP3.LUT R16, R33, 0xffff, RZ, 0xc0, !PT ;  /* 0x0000ffff21107812 */ /* 0x000fe400078ec0ff */
[----:B------:R-:W-:Y:S01]  /*50ca0*/  SHF.R.U32.HI R15, RZ, 0x8, R24 ;  /* 0x00000008ff0f7819 */ /* 0x000fe20000011618 */
[----:B------:R-:W-:Y:S01]  /*50cb0*/  STL [R1+0x88], R32 ;  /* 0x0000882001007387 */ /* 0x000fe20000100800 */
[----:B------:R-:W-:Y:S02]  /*50cc0*/  SHF.R.U32.HI R24, RZ, 0x8, R29 ;  /* 0x00000008ff187819 */ /* 0x000fe4000001161d */
[----:B------:R-:W-:Y:S01]  /*50cd0*/  SHF.R.U32.HI R29, RZ, 0x8, R30 ;  /* 0x00000008ff1d7819 */ /* 0x000fe2000001161e */
[----:B------:R-:W3:Y:S01]  /*50ce0*/  LDL.LU R33, [R1+0xbf8] ;  /* 0x000bf80001217983 */ /* 0x000ee20000300800 */
[----:B------:R-:W-:-:S05]  /*50cf0*/  PRMT R30, R30, 0x3340, R16 ;  /* 0x000033401e1e7816 */ /* 0x000fca0000000010 */
[----:B------:R-:W-:Y:S04]  /*50d00*/  STL [R1+0x3c], R30 ;  /* 0x00003c1e01007387 */ /* 0x000fe80000100800 */
[----:B------:R-:W4:Y:S01]  /*50d10*/  LDL.LU R37, [R1+0xbe0] ;  /* 0x000be00001257983 */ /* 0x000f220000300800 */
[----:B------:R-:W-:Y:S02]  /*50d20*/  SHF.R.U32.HI R16, RZ, 0x8, R16 ;  /* 0x00000008ff107819 */ /* 0x000fe40000011610 */
[----:B------:R-:W-:Y:S02]  /*50d30*/  LOP3.LUT R15, R15, 0xffff, RZ, 0xc0, !PT ;  /* 0x0000ffff0f0f7812 */ /* 0x000fe400078ec0ff */
[----:B------:R-:W-:Y:S01]  /*50d40*/  LOP3.LUT R24, R24, 0xffff, RZ, 0xc0, !PT ;  /* 0x0000ffff18187812 */ /* 0x000fe200078ec0ff */
[----:B0-----:R-:W-:Y:S01]  /*50d50*/  VIADD R5, R5, UR4 ;  /* 0x0000000405057c36 */ /* 0x001fe20008000000 */
[----:B------:R-:W-:Y:S01]  /*50d60*/  LOP3.LUT R29, R29, 0xffff, RZ, 0xc0, !PT ;  /* 0x0000ffff1d1d7812 */ /* 0x000fe200078ec0ff */
[----:B------:R-:W-:Y:S01]  /*50d70*/  ULDC UR4, c[0x0][0x248] ;  /* 0x0000920000047ab9 */ /* 0x000fe20000000800 */
[----:B------:R-:W-:-:S02]  /*50d80*/  LOP3.LUT R16, R16, 0xffff, RZ, 0xc0, !PT ;  /* 0x0000ffff10107812 */ /* 0x000fc400078ec0ff */
[----:B------:R-:W-:Y:S01]  /*50d90*/  PRMT R15, R15, 0x3340, R24 ;  /* 0x000033400f0f7816 */ /* 0x000fe20000000018 */
[----:B------:R0:W-:Y:S01]  /*50da0*/  STL [R1+0x3ec], R5 ;  /* 0x0003ec0501007387 */ /* 0x0001e20000100800 */
[----:B------:R-:W-:Y:S01]  /*50db0*/  PRMT R29, R29, 0x3340, R16 ;  /* 0x000033401d1d7816 */ /* 0x000fe20000000010 */
        /* <DEDUP_REMOVED lines=12> */
[--C-:B------:R-:W-:Y:S01]  /*50e80*/  PRMT R32, R32, 0x3340, R16.reuse ;  /* 0x0000334020207816 */ /* 0x100fe20000000010 */
[----:B------:R0:W-:Y:S01]  /*50e90*/  STL [R1+0x40], R34 ;  /* 0x0000402201007387 */ /* 0x0001e20000100800 */
[----:B------:R-:W-:-:S03]  /*50ea0*/  SHF.R.U32.HI R16, RZ, 0x8, R16 ;  /* 0x00000008ff107819 */ /* 0x000fc60000011610 */
[----:B------:R-:W2:Y:S01]  /*50eb0*/  LDL.LU R39, [R1+0xbf0] ;  /* 0x000bf00001277983 */ /* 0x000ea20000300800 */
[----:B------:R-:W-:Y:S02]  /*50ec0*/  LOP3.LUT R31, R31, 0xffff, RZ, 0xc0, !PT ;  /* 0x0000ffff1f1f7812 */ /* 0x000fe400078ec0ff */
[----:B------:R-:W-:Y:S01]  /*50ed0*/  LOP3.LUT R16, R16, 0xffff, RZ, 0xc0, !PT ;  /* 0x0000ffff10107812 */ /* 0x000fe200078ec0ff */
[----:B------:R-:W-:Y:S01]  /*50ee0*/  STL [R1+0x44], R32 ;  /* 0x0000442001007387 */ /* 0x000fe20000100800 */
[----:B------:R-:W-:-:S03]  /*50ef0*/  SHF.R.U32.HI R24, RZ, 0x8, R24 ;  /* 0x00000008ff187819 */ /* 0x000fc60000011618 */
[----:B------:R-:W2:Y:S01]  /*50f00*/  LDL.LU R35, [R1+0xbe4] ;  /* 0x000be40001237983 */ /* 0x000ea20000300800 */
[----:B------:R-:W-:Y:S02]  /*50f10*/  PRMT R31, R31, 0x3340, R16 ;  /* 0x000033401f1f7816 */ /* 0x000fe40000000010 */
[----:B------:R-:W-:Y:S01]  /*50f20*/  LOP3.LUT R30, R30, 0xffff, RZ, 0xc0, !PT ;  /* 0x0000ffff1e1e7812 */ /* 0x000fe200078ec0ff */
[----:B------:R1:W-:Y:S01]  /*50f30*/  STL [R1+0x3e4], R5 ;  /* 0x0003e40501007387 */ /* 0x0003e20000100800 */
[----:B------:R-:W-:Y:S02]  /*50f40*/  LOP3.LUT R24, R24, 0xffff, RZ, 0xc0, !PT ;  /* 0x0000ffff18187812 */ /* 0x000fe400078ec0ff */
[----:B0-----:R-:W-:Y:S02]  /*50f50*/  LOP3.LUT R34, R4, 0xffff, RZ, 0xc0, !PT ;  /* 0x0000ffff04227812 */ /* 0x001fe400078ec0ff */
[----:B------:R-:W-:Y:S02]  /*50f60*/  PRMT R30, R30, 0x3340, R24 ;  /* 0x000033401e1e7816 */ /* 0x000fe40000000018 */
[----:B---3--:R-:W-:-:S02]  /*50f70*/  LOP3.LUT R16, R33, 0xffff, RZ, 0xc0, !PT ;  /* 0x0000ffff21107812 */ /* 0x008fc400078ec0ff */
[----:B------:R-:W-:Y:S01]  /*50f80*/  LOP3.LUT R33, R7, 0xffff, RZ, 0xc0, !PT ;  /* 0x0000ffff07217812 */ /* 0x000fe200078ec0ff */
[----:B-1----:R-:W-:Y:S01]  /*50f90*/  VIADD R5, R5, UR4 ;  /* 0x0000000405057c36 */ /* 0x002fe20008000000 */
[----:B------:R-:W3:Y:S01]  /*50fa0*/  LDL.LU R7, [R1+0x1b44] ;  /* 0x001b440001077983 */ /* 0x000ee20000300800 */
[----:B----4-:R-:W-:Y:S02]  /*50fb0*/  LOP3.LUT R24, R37, 0xffff, RZ, 0xc0, !PT ;  /* 0x0000ffff25187812 */ /* 0x010fe400078ec0ff */
[----:B------:R-:W-:Y:S01]  /*50fc0*/  PRMT R36, R16, 0x3340, R33 ;  /* 0x0000334010247816 */ /* 0x000fe20000000021 */
[----:B------:R-:W-:Y:S01]  /*50fd0*/  STL [R1+0x3e8], R5 ;  /* 0x0003e80501007387 */ /* 0x000fe20000100800 */
[----:B------:R-:W-:Y:S01]  /*50fe0*/  SHF.R.U32.HI R32, RZ, 0x8, R16 ;  /* 0x00000008ff207819 */ /* 0x000fe20000011610 */
[----:B------:R-:W-:Y:S02]  /*50ff0*/  ULDC UR4, c[0x0][0x248] ;  /* 0x0000920000047ab9 */ /* 0x000fe40000000800 */
[----:B------:R-:W4:Y:S04]  /*51000*/  LDL.LU R4, [R1+0x1b40] ;  /* 0x001b400001047983 */ /* 0x000f280000300800 */
[----:B------:R0:W-:Y:S04]  /*51010*/  STL [R1+0x48], R36 ;  /* 0x0000482401007387 */ /* 0x0001e80000100800 */
[----:B------:R-:W3:Y:S01]  /*51020*/  LDL.LU R43, [R1+0xbf4] ;  /* 0x000bf400012b7983 */ /* 0x000ee20000300800 */
[----:B0-----:R-:W-:-:S05]  /*51030*/  PRMT R36, R24, 0x3340, R34 ;  /* 0x0000334018247816 */ /* 0x001fca0000000022 */
[----:B------:R0:W-:Y:S04]  /*51040*/  STL [R1+0x7c], R36 ;  /* 0x00007c2401007387 */ /* 0x0001e80000100800 */
[----:B------:R-:W4:Y:S01]  /*51050*/  LDL.LU R37, [R1+0xbec] ;  /* 0x000bec0001257983 */ /* 0x000f220000300800 */
[----:B------:R-:W-:Y:S02]  /*51060*/  SHF.R.U32.HI R16, RZ, 0x8, R24 ;  /* 0x00000008ff107819 */ /* 0x000fe40000011618 */
[----:B------:R-:W-:Y:S02]  /*51070*/  SHF.R.U32.HI R33, RZ, 0x8, R33 ;  /* 0x00000008ff217819 */ /* 0x000fe40000011621 */
[----:B------:R-:W-:Y:S01]  /*51080*/  SHF.R.U32.HI R24, RZ, 0x8, R34 ;  /* 0x00000008ff187819 */ /* 0x000fe20000011622 */
[----:B------:R-:W-:Y:S01]  /*51090*/  VIADD R5, R5, UR4 ;  /* 0x0000000405057c36 */ /* 0x000fe20008000000 */
[----:B------:R-:W-:Y:S01]  /*510a0*/  LOP3.LUT R32, R32, 0xffff, RZ, 0xc0, !PT ;  /* 0x0000ffff20207812 */ /* 0x000fe200078ec0ff */
[----:B------:R-:W-:Y:S01]  /*510b0*/  ULDC UR4, c[0x0][0x248] ;  /* 0x0000920000047ab9 */ /* 0x000fe20000000800 */
[----:B------:R-:W-:-:S02]  /*510c0*/  LOP3.LUT R33, R33, 0xffff, RZ, 0xc0, !PT ;  /* 0x0000ffff21217812 */ /* 0x000fc400078ec0ff */
[----:B------:R-:W-:Y:S02]  /*510d0*/  LOP3.LUT R16, R16, 0xffff, RZ, 0xc0, !PT ;  /* 0x0000ffff10107812 */ /* 0x000fe400078ec0ff */
[----:B------:R-:W-:Y:S02]  /*510e0*/  LOP3.LUT R24, R24, 0xffff, RZ, 0xc0, !PT ;  /* 0x0000ffff18187812 */ /* 0x000fe400078ec0ff */
[----:B------:R-:W-:Y:S02]  /*510f0*/  PRMT R32, R32, 0x3340, R33 ;  /* 0x0000334020207816 */ /* 0x000fe40000000021 */
[----:B------:R-:W-:Y:S01]  /*51100*/  PRMT R16, R16, 0x3340, R24 ;  /* 0x0000334010107816 */ /* 0x000fe20000000018 */
[----:B------:R1:W-:Y:S01]  /*51110*/  STL [R1+0x3d4], R5 ;  /* 0x0003d40501007387 */ /* 0x0003e20000100800 */
[----:B------:R-:W-:Y:S02]  /*51120*/  LOP3.LUT R33, R6, 0xffff, RZ, 0xc0, !PT ;  /* 0x0000ffff06217812 */ /* 0x000fe400078ec0ff */
[----:B0-----:R-:W-:Y:S01]  /*51130*/  LOP3.LUT R36, R188, 0xffff, RZ, 0xc0, !PT ;  /* 0x0000ffffbc247812 */ /* 0x001fe200078ec0ff */
[----:B------:R-:W4:Y:S01]  /*51140*/  LDL.LU R6, [R1+0x1b3c] ;  /* 0x001b3c0001067983 */ /* 0x000f220000300800 */
[----:B-1----:R-:W-:Y:S01]  /*51150*/  VIADD R5, R5, UR4 ;  /* 0x0000000405057c36 */ /* 0x002fe20008000000 */
[----:B------:R-:W-:-:S04]  /*51160*/  ULDC UR4, c[0x0][0x248] ;  /* 0x0000920000047ab9 */ /* 0x000fc80000000800 */
[----:B------:R0:W-:Y:S04]  /*51170*/  STL [R1+0x3dc], R5 ;  /* 0x0003dc0501007387 */ /* 0x0001e80000100800 */
[----:B------:R-:W4:Y:S01]  /*51180*/  LDL.LU R188, [R1+0x1b38] ;  /* 0x001b380001bc7983 */ /* 0x000f220000300800 */
[----:B0-----:R-:W-:Y:S01]  /*51190*/  VIADD R5, R5, UR4 ;  /* 0x0000000405057c36 */ /* 0x001fe20008000000 */
[----:B------:R-:W-:Y:S01]  /*511a0*/  ULDC UR4, c[0x0][0x248] ;  /* 0x0000920000047ab9 */ /* 0x000fe20000000800 */
[----:B--2---:R-:W-:-:S04]  /*511b0*/  LOP3.LUT R24, R39, 0xffff, RZ, 0xc0, !PT ;  /* 0x0000ffff27187812 */ /* 0x004fc800078ec0ff */
[----:B------:R-:W-:Y:S02]  /*511c0*/  SHF.R.U32.HI R34, RZ, 0x8, R24 ;  /* 0x00000008ff227819 */ /* 0x000fe40000011618 */
[----:B------:R-:W-:Y:S02]  /*511d0*/  LOP3.LUT R35, R35, 0xffff, RZ, 0xc0, !PT ;  /* 0x0000ffff23237812 */ /* 0x000fe400078ec0ff */
[----:B------:R-:W-:Y:S02]  /*511e0*/  PRMT R39, R24, 0x3340, R33 ;  /* 0x0000334018277816 */ /* 0x000fe40000000021 */
[----:B------:R-:W-:Y:S02]  /*511f0*/  SHF.R.U32.HI R24, RZ, 0x8, R35 ;  /* 0x00000008ff187819 */ /* 0x000fe40000011623 */
[--C-:B------:R-:W-:Y:S02]  /*51200*/  PRMT R35, R35, 0x3340, R36.reuse ;  /* 0x0000334023237816 */ /* 0x100fe40000000024 */
[----:B------:R-:W-:Y:S01]  /*51210*/  SHF.R.U32.HI R33, RZ, 0x8, R33 ;  /* 0x00000008ff217819 */ /* 0x000fe20000011621 */
[----:B------:R0:W-:Y:S01]  /*51220*/  STL [R1+0x84], R39 ;  /* 0x0000842701007387 */ /* 0x0001e20000100800 */
[----:B------:R-:W-:-:S02]  /*51230*/  SHF.R.U32.HI R36, RZ, 0x8, R36 ;  /* 0x00000008ff247819 */ /* 0x000fc40000011624 */
[----:B------:R-:W-:Y:S01]  /*51240*/  LOP3.LUT R34, R34, 0xffff, RZ, 0xc0, !PT ;  /* 0x0000ffff22227812 */ /* 0x000fe200078ec0ff */
[----:B------:R-:W2:Y:S01]  /*51250*/  LDL.LU R41, [R1+0xbfc] ;  /* 0x000bfc0001297983 */ /* 0x000ea20000300800 */
[----:B------:R-:W-:Y:S02]  /*51260*/  LOP3.LUT R33, R33, 0xffff, RZ, 0xc0, !PT ;  /* 0x0000ffff21217812 */ /* 0x000fe400078ec0ff */
[----:B------:R-:W-:Y:S01]  /*51270*/  LOP3.LUT R36, R36, 0xffff, RZ, 0xc0, !PT ;  /* 0x0000ffff24247812 */ /* 0x000fe200078ec0ff */
[----:B------:R1:W-:Y:S04]  /*51280*/  STL [R1+0x2f4], R35 ;  /* 0x0002f42301007387 */ /* 0x0003e80000100800 */
[----:B0-----:R-:W2:Y:S01]  /*51290*/  LDL.LU R39, [R1+0x8f0] ;  /* 0x0008f00001277983 */ /* 0x001ea20000300800 */
[----:B-1----:R-:W-:-:S02]  /*512a0*/  LOP3.LUT R35, R24, 0xffff, RZ, 0xc0, !PT ;  /* 0x0000ffff18237812 */ /* 0x002fc400078ec0ff */
[----:B------:R-:W-:Y:S02]  /*512b0*/  PRMT R24, R34, 0x3340, R33 ;  /* 0x0000334022187816 */ /* 0x000fe40000000021 */
[----:B------:R-:W-:Y:S01]  /*512c0*/  PRMT R33, R35, 0x3340, R36 ;  /* 0x0000334023217816 */ /* 0x000fe20000000024 */
[----:B------:R0:W-:Y:S01]  /*512d0*/  STL [R1+0x3c8], R5 ;  /* 0x0003c80501007387 */ /* 0x0001e20000100800 */
[----:B------:R-:W-:-:S03]  /*512e0*/  LOP3.LUT R34, R232, 0xffff, RZ, 0xc0, !PT ;  /* 0x0000ffffe8227812 */ /* 0x000fc600078ec0ff */
[----:B------:R3:W-:Y:S04]  /*512f0*/  STL [R1+0xc], R33 ;  /* 0x00000c2101007387 */ /* 0x0007e80000100800 */
[----:B------:R-:W2:Y:S01]  /*51300*/  LDL.LU R232, [R1+0x1b34] ;  /* 0x001b340001e87983 */ /* 0x000ea20000300800 */
[----:B0-----:R-:W-:Y:S01]  /*51310*/  VIADD R5, R5, UR4 ;  /* 0x0000000405057c36 */ /* 0x001fe20008000000 */
[----:B------:R-:W-:Y:S01]  /*51320*/  ULDC UR4, c[0x0][0x248] ;  /* 0x0000920000047ab9 */ /* 0x000fe20000000800 */
[----:B---3--:R-:W-:-:S03]  /*51330*/  LOP3.LUT R33, R43, 0xffff, RZ, 0xc0, !PT ;  /* 0x0000ffff2b217812 */ /* 0x008fc600078ec0ff */
[----:B------:R0:W-:Y:S01]  /*51340*/  STL [R1+0x3d0], R5 ;  /* 0x0003d00501007387 */ /* 0x0001e20000100800 */
[----:B------:R-:W-:Y:S02]  /*51350*/  SHF.R.U32.HI R35, RZ, 0x8, R33 ;  /* 0x00000008ff237819 */ /* 0x000fe40000011621 */
[----:B------:R-:W-:Y:S02]  /*51360*/  PRMT R40, R33, 0x3340, R34 ;  /* 0x0000334021287816 */ /* 0x000fe40000000022 */
[----:B----4-:R-:W-:Y:S02]  /*51370*/  LOP3.LUT R36, R37, 0xffff, RZ, 0xc0, !PT ;  /* 0x0000ffff25247812 */ /* 0x010fe400078ec0ff */
[----:B------:R-:W-:Y:S02]  /*51380*/  LOP3.LUT R37, R231, 0xffff, RZ, 0xc0, !PT ;  /* 0x0000ffffe7257812 */ /* 0x000fe400078ec0ff */
[----:B------:R-:W-:Y:S01]  /*51390*/  SHF.R.U32.HI R33, RZ, 0x8, R36 ;  /* 0x00000008ff217819 */ /* 0x000fe20000011624 */
[----:B------:R-:W3:Y:S01]  /*513a0*/  LDL.LU R231, [R1+0x1b30] ;  /* 0x001b300001e77983 */ /* 0x000ee20000300800 */
[----:B------:R-:W-:-:S03]  /*513b0*/  PRMT R36, R36, 0x3340, R37 ;  /* 0x0000334024247816 */ /* 0x000fc60000000025 */
[----:B------:R-:W-:Y:S04]  /*513c0*/  STL [R1+0x30c], R40 ;  /* 0x00030c2801007387 */ /* 0x000fe80000100800 */
[----:B------:R-:W4:Y:S04]  /*513d0*/  LDL.LU R45, [R1+0x904] ;  /* 0x00090400012d7983 */ /* 0x000f280000300800 */
[----:B------:R-:W-:Y:S04]  /*513e0*/  STL [R1+0x364], R36 ;  /* 0x0003642401007387 */ /* 0x000fe80000100800 */
[----:B------:R-:W3:Y:S01]  /*513f0*/  LDL.LU R43, [R1+0x8f4] ;  /* 0x0008f400012b7983 */ /* 0x000ee20000300800 */
        /* <DEDUP_REMOVED lines=10> */
[----:B------:R0:W-:Y:S04]  /*514a0*/  STL [R1+0x3bc], R5 ;  /* 0x0003bc0501007387 */ /* 0x0001e80000100800 */
[----:B------:R1:W-:Y:S01]  /*514b0*/  STL [R1+0x2c], R34 ;  /* 0x00002c2201007387 */ /* 0x0003e20000100800 */
[----:B------:R-:W-:-:S03]  /*514c0*/  LOP3.LUT R37, R229, 0xffff, RZ, 0xc0, !PT ;  /* 0x0000ffffe5257812 */ /* 0x000fc600078ec0ff */
[----:B------:R-:W-:Y:S01]  /*514d0*/  STL [R1+0x38], R33 ;  /* 0x0000382101007387 */ /* 0x000fe20000100800 */
[----:B0-----:R-:W-:Y:S01]  /*514e0*/  VIADD R5, R5, UR4 ;  /* 0x0000000405057c36 */ /* 0x001fe20008000000 */
[----:B------:R-:W-:Y:S01]  /*514f0*/  ULDC UR4, c[0x0][0x248] ;  /* 0x0000920000047ab9 */ /* 0x000fe20000000800 */
[----:B-1----:R-:W-:Y:S02]  /*51500*/  LOP3.LUT R34, R230, 0xffff, RZ, 0xc0, !PT ;  /* 0x0000ffffe6227812 */ /* 0x002fe400078ec0ff */
[----:B------:R-:W3:Y:S04]  /*51510*/  LDL.LU R230, [R1+0x1b2c] ;  /* 0x001b2c0001e67983 */ /* 0x000ee80000300800 */
[----:B------:R0:W-:Y:S04]  /*51520*/  STL [R1+0x3c0], R5 ;  /* 0x0003c00501007387 */ /* 0x0001e80000100800 */
[----:B------:R-:W3:Y:S01]  /*51530*/  LDL.LU R229, [R1+0x1b28] ;  /* 0x001b280001e57983 */ /* 0x000ee20000300800 */
[----:B0-----:R-:W-:Y:S01]  /*51540*/  VIADD R5, R5, UR4 ;  /* 0x0000000405057c36 */ /* 0x001fe20008000000 */
[----:B------:R-:W-:Y:S01]  /*51550*/  ULDC UR4, c[0x0][0x248] ;  /* 0x0000920000047ab9 */ /* 0x000fe20000000800 */
        /* <DEDUP_REMOVED lines=8> */
[----:B------:R0:W-:Y:S01]  /*515e0*/  STL [R1+0x380], R39 ;  /* 0x0003802701007387 */ /* 0x0001e20000100800 */
[----:B------:R-:W-:Y:S02]  /*515f0*/  LOP3.LUT R35, R35, 0xffff, RZ, 0xc0, !PT ;  /* 0x0000ffff23237812 */ /* 0x000fe400078ec0ff */
[----:B------:R-:W-:Y:S01]  /*51600*/  LOP3.LUT R34, R34, 0xffff, RZ, 0xc0, !PT ;  /* 0x0000ffff22227812 */ /* 0x000fe200078ec0ff */
[----:B------:R-:W2:Y:S01]  /*51610*/  LDL.LU R41, [R1+0x90c] ;  /* 0x00090c0001297983 */ /* 0x000ea20000300800 */
[----:B------:R-:W-:Y:S02]  /*51620*/  LOP3.LUT R33, R33, 0xffff, RZ, 0xc0, !PT ;  /* 0x0000ffff21217812 */ /* 0x000fe400078ec0ff */
[----:B------:R-:W-:Y:S01]  /*51630*/  LOP3.LUT R37, R37, 0xffff, RZ, 0xc0, !PT ;  /* 0x0000ffff25257812 */ /* 0x000fe200078ec0ff */
[----:B------:R-:W-:Y:S01]  /*51640*/  STL [R1+0x3e0], R36 ;  /* 0x0003e02401007387 */ /* 0x000fe20000100800 */
[----:B------:R-:W-:-:S03]  /*51650*/  PRMT R34, R35, 0x3340, R34 ;  /* 0x0000334023227816 */ /* 0x000fc60000000022 */
[----:B0-----:R-:W2:Y:S01]  /*51660*/  LDL.LU R39, [R1+0x8f8] ;  /* 0x0008f80001277983 */ /* 0x001ea20000300800 */
[----:B------:R-:W-:-:S03]  /*51670*/  PRMT R33, R33, 0x3340, R37 ;  /* 0x0000334021217816 */ /* 0x000fc60000000025 */
[----:B------:R0:W-:Y:S04]  /*51680*/  STL [R1+0x3b4], R5 ;  /* 0x0003b40501007387 */ /* 0x0001e80000100800 */
[----:B------:R1:W-:Y:S01]  /*51690*/  STL [R1+0x4c], R34 ;  /* 0x00004c2201007387 */ /* 0x0003e20000100800 */
[----:B------:R-:W-:-:S03]  /*516a0*/  LOP3.LUT R37, R2, 0xffff, RZ, 0xc0, !PT ;  /* 0x0000ffff02257812 */ /* 0x000fc600078ec0ff */
[----:B------:R4:W-:Y:S01]  /*516b0*/  STL [R1+0x50], R33 ;  /* 0x0000502101007387 */ /* 0x0009e20000100800 */
[----:B0-----:R-:W-:Y:S01]  /*516c0*/  VIADD R5, R5, UR4 ;  /* 0x0000000405057c36 */ /* 0x001fe20008000000 */
[----:B------:R-:W-:Y:S01]  /*516d0*/  ULDC UR4, c[0x0][0x248] ;  /* 0x0000920000047ab9 */ /* 0x000fe20000000800 */
[----:B-1----:R-:W-:Y:S02]  /*516e0*/  LOP3.LUT R34, R233, 0xffff, RZ, 0xc0, !PT ;  /* 0x0000ffffe9227812 */ /* 0x002fe400078ec0ff */
[----:B------:R-:W2:Y:S01]  /*516f0*/  LDL.LU R233, [R1+0x1b24] ;  /* 0x001b240001e97983 */ /* 0x000ea20000300800 */
[----:B----4-:R-:W-:-:S03]  /*51700*/  LOP3.LUT R33, R45, 0xffff, RZ, 0xc0, !PT ;  /* 0x0000ffff2d217812 */ /* 0x010fc600078ec0ff */
[----:B------:R0:W-:Y:S01]  /*51710*/  STL [R1+0x3b8], R5 ;  /* 0x0003b80501007387 */ /* 0x0001e20000100800 */
[----:B------:R-:W-:-:S03]  /*51720*/  SHF.R.U32.HI R35, RZ, 0x8, R33 ;  /* 0x00000008ff237819 */ /* 0x000fc60000011621 */
[----:B------:R-:W4:Y:S01]  /*51730*/  LDL.LU R2, [R1+0x1b20] ;  /* 0x001b200001027983 */ /* 0x000f220000300800 */
[----:B---3--:R-:W-:Y:S02]  /*51740*/  LOP3.LUT R36, R43, 0xffff, RZ, 0xc0, !PT ;  /* 0x0000ffff2b247812 */ /* 0x008fe400078ec0ff */
[----:B------:R-:W-:Y:S02]  /*51750*/  PRMT R40, R33, 0x3340, R34 ;  /* 0x0000334021287816 */ /* 0x000fe40000000022 */
[----:B------:R-:W-:Y:S02]  /*51760*/  SHF.R.U32.HI R33, RZ, 0x8, R36 ;  /* 0x00000008ff217819 */ /* 0x000fe40000011624 */
[----:B------:R-:W-:Y:S01]  /*51770*/  PRMT R36, R36, 0x3340, R37 ;  /* 0x0000334024247816 */ /* 0x000fe20000000025 */
[----:B------:R-:W-:Y:S04]  /*51780*/  STL [R1+0x488], R40 ;  /* 0x0004882801007387 */ /* 0x000fe80000100800 */
[----:B------:R-:W3:Y:S04]  /*51790*/  LDL.LU R45, [R1+0x914] ;  /* 0x00091400012d7983 */ /* 0x000ee80000300800 */
[----:B------:R-:W-:Y:S04]  /*517a0*/  STL [R1+0x688], R36 ;  /* 0x0006882401007387 */ /* 0x000fe80000100800 */
        /* <DEDUP_REMOVED lines=11> */
[----:B------:R-:W-:Y:S04]  /*51860*/  STL [R1+0x3a0], R5 ;  /* 0x0003a00501007387 */ /* 0x000fe80000100800 */
[----:B------:R0:W-:Y:S01]  /*51870*/  STL [R1+0x54], R34 ;  /* 0x0000542201007387 */ /* 0x0001e20000100800 */
[----:B------:R-:W-:-:S03]  /*51880*/  LOP3.LUT R37, R0, 0xffff, RZ, 0xc0, !PT ;  /* 0x0000ffff00257812 */ /* 0x000fc600078ec0ff */
[----:B------:R-:W-:Y:S01]  /*51890*/  STL [R1+0x58], R33 ;  /* 0x0000582101007387 */ /* 0x000fe20000100800 */
[----:B0-----:R-:W-:Y:S01]  /*518a0*/  LOP3.LUT R34, R3, 0xffff, RZ, 0xc0, !PT ;  /* 0x0000ffff03227812 */ /* 0x001fe200078ec0ff */
[----:B------:R-:W-:Y:S02]  /*518b0*/  VIADD R5, R5, UR4 ;  /* 0x0000000405057c36 */ /* 0x000fe40008000000 */
[----:B------:R-:W3:Y:S01]  /*518c0*/  LDL.LU R3, [R1+0x1b1c] ;  /* 0x001b1c0001037983 */ /* 0x000ee20000300800 */
[----:B------:R-:W-:-:S03]  /*518d0*/  ULDC UR4, c[0x0][0x248] ;  /* 0x0000920000047ab9 */ /* 0x000fc60000000800 */
[----:B------:R0:W-:Y:S04]  /*518e0*/  STL [R1+0x3a4], R5 ;  /* 0x0003a40501007387 */ /* 0x0001e80000100800 */
[----:B------:R-:W3:Y:S01]  /*518f0*/  LDL.LU R0, [R1+0x1b18] ;  /* 0x001b180001007983 */ /* 0x000ee20000300800 */
[----:B0-----:R-:W-:Y:S01]  /*51900*/  VIADD R5, R5, UR4 ;  /* 0x0000000405057c36 */ /* 0x001fe20008000000 */
[----:B------:R-:W-:Y:S01]  /*51910*/  ULDC UR4, c[0x0][0x248] ;  /* 0x0000920000047ab9 */ /* 0x000fe20000000800 */
[----:B--2---:R-:W-:-:S04]  /*51920*/  LOP3.LUT R33, R41, 0xffff, RZ, 0xc0, !PT ;  /* 0x0000ffff29217812 */ /* 0x004fc800078ec0ff */
[----:B------:R-:W-:Y:S02]  /*51930*/  SHF.R.U32.HI R35, RZ, 0x8, R33 ;  /* 0x00000008ff237819 */ /* 0x000fe40000011621 */
[----:B------:R-:W-:Y:S02]  /*51940*/  LOP3.LUT R36, R39, 0xffff, RZ, 0xc0, !PT ;  /* 0x0000ffff27247812 */ /* 0x000fe400078ec0ff */
[--C-:B------:R-:W-:Y:S02]  /*51950*/  PRMT R39, R33, 0x3340, R34.reuse ;  /* 0x0000334021277816 */ /* 0x100fe40000000022 */
[----:B------:R-:W-:Y:S02]  /*51960*/  SHF.R.U32.HI R34, RZ, 0x8, R34 ;  /* 0x00000008ff227819 */ /* 0x000fe40000011622 */
[----:B------:R-:W-:Y:S02]  /*51970*/  SHF.R.U32.HI R33, RZ, 0x8, R36 ;  /* 0x00000008ff217819 */ /* 0x000fe40000011624 */
[----:B------:R-:W-:-:S02]  /*51980*/  PRMT R36, R36, 0x3340, R37 ;  /* 0x0000334024247816 */ /* 0x000fc40000000025 */
[----:B------:R-:W-:Y:S02]  /*51990*/  SHF.R.U32.HI R37, RZ, 0x8, R37 ;  /* 0x00000008ff257819 */ /* 0x000fe40000011625 */
[----:B------:R-:W-:Y:S02]  /*519a0*/  LOP3.LUT R35, R35, 0xffff, RZ, 0xc0, !PT ;  /* 0x0000ffff23237812 */ /* 0x000fe400078ec0ff */
[----:B------:R-:W-:Y:S02]  /*519b0*/  LOP3.LUT R34, R34, 0xffff, RZ, 0xc0, !PT ;  /* 0x0000ffff22227812 */ /* 0x000fe400078ec0ff */
[----:B------:R-:W-:Y:S02]  /*519c0*/  LOP3.LUT R33, R33, 0xffff, RZ, 0xc0, !PT ;  /* 0x0000ffff21217812 */ /* 0x000fe400078ec0ff */
[----:B------:R-:W-:Y:S01]  /*519d0*/  LOP3.LUT R37, R37, 0xffff, RZ, 0xc0, !PT ;  /* 0x0000ffff25257812 */ /* 0x000fe200078ec0ff */
[----:B------:R0:W-:Y:S01]  /*519e0*/  STL [R1+0x698], R39 ;  /* 0x0006982701007387 */ /* 0x0001e20000100800 */
[----:B------:R-:W-:-:S02]  /*519f0*/  PRMT R34, R35, 0x3340, R34 ;  /* 0x0000334023227816 */ /* 0x000fc40000000022 */
[----:B------:R-:W-:Y:S01]  /*51a00*/  PRMT R33, R33, 0x3340, R37 ;  /* 0x0000334021217816 */ /* 0x000fe20000000025 */
[----:B------:R-:W2:Y:S04]  /*51a10*/  LDL.LU R41, [R1+0x91c] ;  /* 0x00091c0001297983 */ /* 0x000ea80000300800 */
[----:B0-----:R-:W2:Y:S04]  /*51a20*/  LDL.LU R39, [R1+0x900] ;  /* 0x0009000001277983 */ /* 0x001ea80000300800 */
[----:B------:R-:W-:Y:S04]  /*51a30*/  STL [R1+0x6b0], R36 ;  /* 0x0006b02401007387 */ /* 0x000fe80000100800 */
[----:B------:R0:W-:Y:S04]  /*51a40*/  STL [R1+0x5c], R34 ;  /* 0x00005c2201007387 */ /* 0x0001e80000100800 */
[----:B------:R-:W-:Y:S01]  /*51a50*/  STL [R1+0x398], R5 ;  /* 0x0003980501007387 */ /* 0x000fe20000100800 */
[----:B------:R-:W-:-:S03]  /*51a60*/  LOP3.LUT R37, R250, 0xffff, RZ, 0xc0, !PT ;  /* 0x0000fffffa257812 */ /* 0x000fc600078ec0ff */
[----:B------:R3:W-:Y:S01]  /*51a70*/  STL [R1+0x60], R33 ;  /* 0x0000602101007387 */ /* 0x0007e20000100800 */
[----:B0-----:R-:W-:-:S03]  /*51a80*/  LOP3.LUT R34, R228, 0xffff, RZ, 0xc0, !PT ;  /* 0x0000ffffe4227812 */ /* 0x001fc600078ec0ff */
[----:B------:R-:W2:Y:S01]  /*51a90*/  LDL.LU R228, [R1+0x1b14] ;  /* 0x001b140001e47983 */ /* 0x000ea20000300800 */
[----:B----4-:R-:W-:Y:S02]  /*51aa0*/  LOP3.LUT R36, R43, 0xffff, RZ, 0xc0, !PT ;  /* 0x0000ffff2b247812 */ /* 0x010fe400078ec0ff */
[----:B---3--:R-:W-:-:S04]  /*51ab0*/  LOP3.LUT R33, R45, 0xffff, RZ, 0xc0, !PT ;  /* 0x0000ffff2d217812 */ /* 0x008fc800078ec0ff */
[----:B------:R-:W-:Y:S02]  /*51ac0*/  SHF.R.U32.HI R35, RZ, 0x8, R33 ;  /* 0x00000008ff237819 */ /* 0x000fe40000011621 */
[--C-:B------:R-:W-:Y:S02]  /*51ad0*/  PRMT R40, R33, 0x3340, R34.reuse ;  /* 0x0000334021287816 */ /* 0x100fe40000000022 */
[----:B------:R-:W-:Y:S02]  /*51ae0*/  SHF.R.U32.HI R34, RZ, 0x8, R34 ;  /* 0x00000008ff227819 */ /* 0x000fe40000011622 */
[----:B------:R-:W-:Y:S02]  /*51af0*/  SHF.R.U32.HI R33, RZ, 0x8, R36 ;  /* 0x00000008ff217819 */ /* 0x000fe40000011624 */
[--C-:B------:R-:W-:Y:S01]  /*51b00*/  PRMT R36, R36, 0x3340, R37.reuse ;  /* 0x0000334024247816 */ /* 0x100fe20000000025 */
[----:B------:R-:W-:Y:S01]  /*51b10*/  VIADD R5, R5, UR4 ;  /* 0x0000000405057c36 */ /* 0x000fe20008000000 */
[----:B------:R-:W-:Y:S01]  /*51b20*/  SHF.R.U32.HI R37, RZ, 0x8, R37 ;  /* 0x00000008ff257819 */ /* 0x000fe20000011625 */
[----:B------:R-:W-:Y:S01]  /*51b30*/  ULDC UR4, c[0x0][0x248] ;  /* 0x0000920000047ab9 */ /* 0x000fe20000000800 */
[----:B------:R-:W-:-:S02]  /*51b40*/  LOP3.LUT R35, R35, 0xffff, RZ, 0xc0, !PT ;  /* 0x0000ffff23237812 */ /* 0x000fc400078ec0ff */
[----:B------:R-:W-:Y:S02]  /*51b50*/  LOP3.LUT R34, R34, 0xffff, RZ, 0xc0, !PT ;  /* 0x0000ffff22227812 */ /* 0x000fe400078ec0ff */
[----:B------:R-:W-:Y:S02]  /*51b60*/  LOP3.LUT R33, R33, 0xffff, RZ, 0xc0, !PT ;  /* 0x0000ffff21217812 */ /* 0x000fe400078ec0ff */
[----:B------:R-:W-:Y:S01]  /*51b70*/  LOP3.LUT R37, R37, 0xffff, RZ, 0xc0, !PT ;  /* 0x0000ffff25257812 */ /* 0x000fe200078ec0ff */
[----:B------:R0:W-:Y:S01]  /*51b80*/  STL [R1+0x39c], R5 ;  /* 0x00039c0501007387 */ /* 0x0001e20000100800 */
[----:B------:R-:W-:Y:S02]  /*51b90*/  PRMT R34, R35, 0x3340, R34 ;  /* 0x0000334023227816 */ /* 0x000fe40000000022 */
[----:B------:R-:W-:Y:S01]  /*51ba0*/  PRMT R33, R33, 0x3340, R37 ;  /* 0x0000334021217816 */ /* 0x000fe20000000025 */
[----:B------:R-:W3:Y:S04]  /*51bb0*/  LDL.LU R250, [R1+0x1b10] ;  /* 0x001b100001fa7983 */ /* 0x000ee80000300800 */
[----:B------:R-:W-:Y:S01]  /*51bc0*/  STL [R1+0x7a8], R40 ;  /* 0x0007a82801007387 */ /* 0x000fe20000100800 */
[----:B0-----:R-:W-:Y:S01]  /*51bd0*/  VIADD R5, R5, UR4 ;  /* 0x0000000405057c36 */ /* 0x001fe20008000000 */
[----:B------:R-:W-:-:S02]  /*51be0*/  LOP3.LUT R37, R235, 0xffff, RZ, 0xc0, !PT ;  /* 0x0000ffffeb257812 */ /* 0x000fc400078ec0ff */
[----:B------:R-:W-:Y:S01]  /*51bf0*/  STL [R1+0x7b8], R36 ;  /* 0x0007b82401007387 */ /* 0x000fe20000100800 */
[----:B------:R-:W-:-:S03]  /*51c00*/  ULDC UR4, c[0x0][0x248] ;  /* 0x0000920000047ab9 */ /* 0x000fc60000000800 */
[----:B------:R-:W-:Y:S04]  /*51c10*/  STL [R1+0x64], R34 ;  /* 0x0000642201007387 */ /* 0x000fe80000100800 */
[----:B------:R0:W-:Y:S04]  /*51c20*/  STL [R1+0x384], R5 ;  /* 0x0003840501007387 */ /* 0x0001e80000100800 */
[----:B------:R1:W-:Y:S04]  /*51c30*/  STL [R1+0x68], R33 ;  /* 0x0000682101007387 */ /* 0x0003e80000100800 */
[----:B------:R-:W4:Y:S01]  /*51c40*/  LDL.LU R235, [R1+0x1b0c] ;  /* 0x001b0c0001eb7983 */ /* 0x000f220000300800 */
[----:B0-----:R-:W-:Y:S01]  /*51c50*/  VIADD R5, R5, UR4 ;  /* 0x0000000405057c36 */ /* 0x001fe20008000000 */
[----:B------:R-:W-:Y:S01]  /*51c60*/  ULDC UR4, c[0x0][0x248] ;  /* 0x0000920000047ab9 */ /* 0x000fe20000000800 */
[----:B-1----:R-:W-:-:S03]  /*51c70*/  LOP3.LUT R33, R234, 0xffff, RZ, 0xc0, !PT ;  /* 0x0000ffffea217812 */ /* 0x002fc600078ec0ff */
[----:B------:R0:W-:Y:S04]  /*51c80*/  STL [R1+0x388], R5 ;  /* 0x0003880501007387 */ /* 0x0001e80000100800 */
[----:B------:R-:W4:Y:S01]  /*51c90*/  LDL.LU R234, [R1+0x1b08] ;  /* 0x001b080001ea7983 */ /* 0x000f220000300800 */
[----:B0-----:R-:W-:Y:S01]  /*51ca0*/  VIADD R5, R5, UR4 ;  /* 0x0000000405057c36 */ /* 0x001fe20008000000 */
[----:B------:R-:W-:Y:S01]  /*51cb0*/  ULDC UR4, c[0x0][0x248] ;  /* 0x0000920000047ab9 */ /* 0x000fe20000000800 */
[----:B------:R-:W-:Y:S02]  /*51cc0*/  F2FP.SATFINITE.E4M3.F32.PACK_AB_MERGE_C R46, R47, R46, RZ ;  /* 0x0000002e2f2e723e */ /* 0x000fe400048070ff */
[----:B------:R-:W-:Y:S02]  /*51cd0*/  F2FP.SATFINITE.E4M3.F32.PACK_AB_MERGE_C R54, R55, R54, RZ ;  /* 0x000000363736723e */ /* 0x000fe400048070ff */
[----:B------:R-:W-:-:S02]  /*51ce0*/  F2FP.SATFINITE.E4M3.F32.PACK_AB_MERGE_C R62, R63, R62, RZ ;  /* 0x0000003e3f3e723e */ /* 0x000fc400048070ff */
[----:B------:R-:W-:Y:S02]  /*51cf0*/  F2FP.SATFINITE.E4M3.F32.PACK_AB_MERGE_C R70, R71, R70, RZ ;  /* 0x000000464746723e */ /* 0x000fe400048070ff */
[----:B--2---:R-:W-:Y:S02]  /*51d00*/  LOP3.LUT R36, R41, 0xffff, RZ, 0xc0, !PT ;  /* 0x0000ffff29247812 */ /* 0x004fe400078ec0ff */
[----:B------:R-:W-:Y:S02]  /*51d10*/  LOP3.LUT R34, R39, 0xffff, RZ, 0xc0, !PT ;  /* 0x0000ffff27227812 */ /* 0x000fe400078ec0ff */
[----:B------:R-:W-:Y:S02]  /*51d20*/  SHF.R.U32.HI R35, RZ, 0x8, R36 ;  /* 0x00000008ff237819 */ /* 0x000fe40000011624 */
[--C-:B------:R-:W-:Y:S02]  /*51d30*/  PRMT R39, R36, 0x3340, R37.reuse ;  /* 0x0000334024277816 */ /* 0x100fe40000000025 */
[----:B------:R-:W-:-:S02]  /*51d40*/  SHF.R.U32.HI R37, RZ, 0x8, R37 ;  /* 0x00000008ff257819 */ /* 0x000fc40000011625 */
[----:B------:R-:W-:Y:S02]  /*51d50*/  SHF.R.U32.HI R36, RZ, 0x8, R34 ;  /* 0x00000008ff247819 */ /* 0x000fe40000011622 */
[--C-:B------:R-:W-:Y:S02]  /*51d60*/  PRMT R34, R34, 0x3340, R33.reuse ;  /* 0x0000334022227816 */ /* 0x100fe40000000021 */
[----:B------:R-:W-:Y:S02]  /*51d70*/  SHF.R.U32.HI R33, RZ, 0x8, R33 ;  /* 0x00000008ff217819 */ /* 0x000fe40000011621 */
[----:B------:R-:W-:Y:S02]  /*51d80*/  LOP3.LUT R35, R35, 0xffff, RZ, 0xc0, !PT ;  /* 0x0000ffff23237812 */ /* 0x000fe400078ec0ff */
[----:B------:R-:W-:Y:S01]  /*51d90*/  LOP3.LUT R37, R37, 0xffff, RZ, 0xc0, !PT ;  /* 0x0000ffff25257812 */ /* 0x000fe200078ec0ff */
[----:B------:R-:W-:Y:S01]  /*51da0*/  STL [R1+0x7c0], R39 ;  /* 0x0007c02701007387 */ /* 0x000fe20000100800 */
[----:B------:R-:W-:-:S02]  /*51db0*/  LOP3.LUT R36, R36, 0xffff, RZ, 0xc0, !PT ;  /* 0x0000ffff24247812 */ /* 0x000fc400078ec0ff */
[----:B------:R-:W-:Y:S01]  /*51dc0*/  LOP3.LUT R33, R33, 0xffff, RZ, 0xc0, !PT ;  /* 0x0000ffff21217812 */ /* 0x000fe200078ec0ff */
[----:B------:R0:W-:Y:S03]  /*51dd0*/  STL [R1+0x7d8], R34 ;  /* 0x0007d82201007387 */ /* 0x0001e60000100800 */
[----:B------:R-:W-:Y:S02]  /*51de0*/  PRMT R33, R36, 0x3340, R33 ;  /* 0x0000334024217816 */ /* 0x000fe40000000021 */
[----:B0-----:R-:W-:Y:S02]  /*51df0*/  PRMT R34, R35, 0x3340, R37 ;  /* 0x0000334023227816 */ /* 0x001fe40000000025 */
[----:B------:R-:W-:-:S03]  /*51e00*/  LOP3.LUT R37, R236, 0xffff, RZ, 0xc0, !PT ;  /* 0x0000ffffec257812 */ /* 0x000fc600078ec0ff */
[----:B------:R-:W-:Y:S04]  /*51e10*/  STL [R1+0x6c], R34 ;  /* 0x00006c2201007387 */ /* 0x000fe80000100800 */
[----:B------:R0:W-:Y:S04]  /*51e20*/  STL [R1+0x378], R5 ;  /* 0x0003780501007387 */ /* 0x0001e80000100800 */
[----:B------:R1:W-:Y:S01]  /*51e30*/  STL [R1+0x70], R33 ;  /* 0x0000702101007387 */ /* 0x0003e20000100800 */
[----:B0-----:R-:W-:Y:S01]  /*51e40*/  VIADD R5, R5, UR4 ;  /* 0x0000000405057c36 */ /* 0x001fe20008000000 */
[----:B------:R-:W-:Y:S01]  /*51e50*/  ULDC UR4, c[0x0][0x248] ;  /* 0x0000920000047ab9 */ /* 0x000fe20000000800 */
[----:B---3--:R-:W-:-:S02]  /*51e60*/  LOP3.LUT R34, R250, 0xffff, RZ, 0xc0, !PT ;  /* 0x0000fffffa227812 */ /* 0x008fc400078ec0ff */
[----:B-1----:R-:W-:Y:S02]  /*51e70*/  LOP3.LUT R33, R38, 0xffff, RZ, 0xc0, !PT ;  /* 0x0000ffff26217812 */ /* 0x002fe400078ec0ff */
[----:B----4-:R-:W-:Y:S02]  /*51e80*/  LOP3.LUT R36, R235, 0xffff, RZ, 0xc0, !PT ;  /* 0x0000ffffeb247812 */ /* 0x010fe400078ec0ff */
[----:B------:R-:W2:Y:S02]  /*51e90*/  LDL.LU R235, [R1+0x1b04] ;  /* 0x001b040001eb7983 */ /* 0x000ea40000300800 */
[----:B------:R-:W-:Y:S02]  /*51ea0*/  SHF.R.U32.HI R35, RZ, 0x8, R36 ;  /* 0x00000008ff237819 */ /* 0x000fe40000011624 */
[--C-:B------:R-:W-:Y:S01]  /*51eb0*/  PRMT R38, R36, 0x3340, R37.reuse ;  /* 0x0000334024267816 */ /* 0x100fe20000000025 */
[----:B------:R-:W3:Y:S01]  /*51ec0*/  LDL.LU R236, [R1+0x1b00] ;  /* 0x001b000001ec7983 */ /* 0x000ee20000300800 */
[----:B------:R-:W-:-:S02]  /*51ed0*/  SHF.R.U32.HI R37, RZ, 0x8, R37 ;  /* 0x00000008ff257819 */ /* 0x000fc40000011625 */
[----:B------:R-:W-:Y:S02]  /*51ee0*/  SHF.R.U32.HI R36, RZ, 0x8, R34 ;  /* 0x00000008ff247819 */ /* 0x000fe40000011622 */
[--C-:B------:R-:W-:Y:S02]  /*51ef0*/  PRMT R34, R34, 0x3340, R33.reuse ;  /* 0x0000334022227816 */ /* 0x100fe40000000021 */
[----:B------:R-:W-:Y:S01]  /*51f00*/  SHF.R.U32.HI R33, RZ, 0x8, R33 ;  /* 0x00000008ff217819 */ /* 0x000fe20000011621 */
[----:B------:R0:W-:Y:S01]  /*51f10*/  STL [R1+0x37c], R5 ;  /* 0x00037c0501007387 */ /* 0x0001e20000100800 */
[----:B------:R-:W-:Y:S02]  /*51f20*/  LOP3.LUT R35, R35, 0xffff, RZ, 0xc0, !PT ;  /* 0x0000ffff23237812 */ /* 0x000fe400078ec0ff */
[----:B------:R-:W-:Y:S01]  /*51f30*/  LOP3.LUT R37, R37, 0xffff, RZ, 0xc0, !PT ;  /* 0x0000ffff25257812 */ /* 0x000fe200078ec0ff */
[----:B------:R-:W4:Y:S01]  /*51f40*/  LDL.LU R250, [R1+0x1afc] ;  /* 0x001afc0001fa7983 */ /* 0x000f220000300800 */
[----:B------:R-:W-:-:S02]  /*51f50*/  LOP3.LUT R36, R36, 0xffff, RZ, 0xc0, !PT ;  /* 0x0000ffff24247812 */ /* 0x000fc400078ec0ff */
[----:B------:R-:W-:Y:S01]  /*51f60*/  LOP3.LUT R33, R33, 0xffff, RZ, 0xc0, !PT ;  /* 0x0000ffff21217812 */ /* 0x000fe200078ec0ff */
[----:B------:R-:W-:Y:S01]  /*51f70*/  STL [R1+0x7e0], R38 ;  /* 0x0007e02601007387 */ /* 0x000fe20000100800 */
[----:B0-----:R-:W-:Y:S02]  /*51f80*/  VIADD R5, R5, UR4 ;  /* 0x0000000405057c36 */ /* 0x001fe40008000000 */
[----:B------:R-:W-:Y:S01]  /*51f90*/  PRMT R33, R36, 0x3340, R33 ;  /* 0x0000334024217816 */ /* 0x000fe20000000021 */
[----:B------:R0:W-:Y:S01]  /*51fa0*/  STL [R1+0x7f4], R34 ;  /* 0x0007f42201007387 */ /* 0x0001e20000100800 */
[----:B------:R-:W-:Y:S01]  /*51fb0*/  LOP3.LUT R36, R228, 0xffff, RZ, 0xc0, !PT ;  /* 0x0000ffffe4247812 */ /* 0x000fe200078ec0ff */
[----:B------:R-:W-:Y:S01]  /*51fc0*/  ULDC UR4, c[0x0][0x248] ;  /* 0x0000920000047ab9 */ /* 0x000fe20000000800 */
[----:B0-----:R-:W-:Y:S02]  /*51fd0*/  PRMT R34, R35, 0x3340, R37 ;  /* 0x0000334023227816 */ /* 0x001fe40000000025 */
[----:B------:R-:W-:-:S03]  /*51fe0*/  LOP3.LUT R37, R46, 0xffff, RZ, 0xc0, !PT ;  /* 0x0000ffff2e257812 */ /* 0x000fc600078ec0ff */
[----:B------:R0:W-:Y:S04]  /*51ff0*/  STL [R1+0x74], R34 ;  /* 0x0000742201007387 */ /* 0x0001e80000100800 */
[----:B------:R1:W-:Y:S01]  /*52000*/  STL [R1+0x350], R5 ;  /* 0x0003500501007387 */ /* 0x0003e20000100800 */
[----:B------:R-:W-:-:S03]  /*52010*/  SHF.R.U32.HI R35, RZ, 0x8, R36 ;  /* 0x00000008ff237819 */ /* 0x000fc60000011624 */
[----:B------:R1:W-:Y:S01]  /*52020*/  STL [R1+0x78], R33 ;  /* 0x0000782101007387 */ /* 0x0003e20000100800 */
[----:B0-----:R-:W-:Y:S02]  /*52030*/  LOP3.LUT R34, R229, 0xffff, RZ, 0xc0, !PT ;  /* 0x0000ffffe5227812 */ /* 0x001fe400078ec0ff */
[--C-:B------:R-:W-:Y:S01]  /*52040*/  PRMT R38, R36, 0x3340, R37.reuse ;  /* 0x0000334024267816 */ /* 0x100fe20000000025 */
[----:B------:R-:W2:Y:S01]  /*52050*/  LDL.LU R228, [R1+0x1af8] ;  /* 0x001af80001e47983 */ /* 0x000ea20000300800 */
[----:B-1----:R-:W-:Y:S01]  /*52060*/  VIADD R5, R5, UR4 ;  /* 0x0000000405057c36 */ /* 0x002fe20008000000 */
[----:B------:R-:W-:Y:S01]  /*52070*/  SHF.R.U32.HI R37, RZ, 0x8, R37 ;  /* 0x00000008ff257819 */ /* 0x000fe20000011625 */
[----:B------:R-:W-:Y:S01]  /*52080*/  ULDC UR4, c[0x0][0x248] ;  /* 0x0000920000047ab9 */ /* 0x000fe20000000800 */
[----:B------:R-:W-:Y:S02]  /*52090*/  LOP3.LUT R33, R54, 0xffff, RZ, 0xc0, !PT ;  /* 0x0000ffff36217812 */ /* 0x000fe400078ec0ff */
[----:B------:R-:W-:-:S02]  /*520a0*/  SHF.R.U32.HI R36, RZ, 0x8, R34 ;  /* 0x00000008ff247819 */ /* 0x000fc40000011622 */
[--C-:B------:R-:W-:Y:S02]  /*520b0*/  PRMT R34, R34, 0x3340, R33.reuse ;  /* 0x0000334022227816 */ /* 0x100fe40000000021 */
[----:B------:R-:W-:Y:S01]  /*520c0*/  SHF.R.U32.HI R33, RZ, 0x8, R33 ;  /* 0x00000008ff217819 */ /* 0x000fe20000011621 */
[----:B------:R0:W-:Y:S01]  /*520d0*/  STL [R1+0x370], R5 ;  /* 0x0003700501007387 */ /* 0x0001e20000100800 */
[----:B------:R-:W-:Y:S02]  /*520e0*/  LOP3.LUT R35, R35, 0xffff, RZ, 0xc0, !PT ;  /* 0x0000ffff23237812 */ /* 0x000fe400078ec0ff */
[----:B------:R-:W-:Y:S01]  /*520f0*/  LOP3.LUT R37, R37, 0xffff, RZ, 0xc0, !PT ;  /* 0x0000ffff25257812 */ /* 0x000fe200078ec0ff */
[----:B------:R-:W3:Y:S01]  /*52100*/  LDL.LU R229, [R1+0x1af4] ;  /* 0x001af40001e57983 */ /* 0x000ee20000300800 */
[----:B------:R-:W-:Y:S02]  /*52110*/  LOP3.LUT R36, R36, 0xffff, RZ, 0xc0, !PT ;  /* 0x0000ffff24247812 */ /* 0x000fe400078ec0ff */
[----:B------:R-:W-:Y:S01]  /*52120*/  LOP3.LUT R33, R33, 0xffff, RZ, 0xc0, !PT ;  /* 0x0000ffff21217812 */ /* 0x000fe200078ec0ff */
[----:B------:R-:W-:Y:S01]  /*52130*/  STL [R1+0x804], R38 ;  /* 0x0008042601007387 */ /* 0x000fe20000100800 */
[----:B0-----:R-:W-:-:S02]  /*52140*/  VIADD R5, R5, UR4 ;  /* 0x0000000405057c36 */ /* 0x001fc40008000000 */
        /* <DEDUP_REMOVED lines=12> */
[----:B------:R-:W4:Y:S01]  /*52210*/  LDL.LU R230, [R1+0x1af0] ;  /* 0x001af00001e67983 */ /* 0x000f220000300800 */
        /* <DEDUP_REMOVED lines=19> */
[----:B0-----:R-:W-:-:S05]  /*52350*/  PRMT R34, R35, 0x3340, R37 ;  /* 0x0000334023227816 */ /* 0x001fca0000000025 */
[----:B------:R0:W-:Y:S04]  /*52360*/  STL [R1+0x94], R34 ;  /* 0x0000942201007387 */ /* 0x0001e80000100800 */
[----:B------:R-:W-:Y:S04]  /*52370*/  STL [R1+0x320], R5 ;  /* 0x0003200501007387 */ /* 0x000fe80000100800 */
[----:B------:R1:W-:Y:S04]  /*52380*/  STL [R1+0x310], R33 ;  /* 0x0003102101007387 */ /* 0x0003e80000100800 */
[----:B------:R-:W3:Y:S01]  /*52390*/  LDL.LU R232, [R1+0x1ae8] ;  /* 0x001ae80001e87983 */ /* 0x000ee20000300800 */
[----:B------:R-:W-:-:S02]  /*523a0*/  F2FP.SATFINITE.E4M3.F32.PACK_AB_MERGE_C R78, R79, R78, RZ ;  /* 0x0000004e4f4e723e */ /* 0x000fc400048070ff */
[----:B------:R-:W-:Y:S02]  /*523b0*/  F2FP.SATFINITE.E4M3.F32.PACK_AB_MERGE_C R86, R87, R86, RZ ;  /* 0x000000565756723e */ /* 0x000fe400048070ff */
[----:B------:R-:W-:Y:S02]  /*523c0*/  LOP3.LUT R37, R78, 0xffff, RZ, 0xc0, !PT ;  /* 0x0000ffff4e257812 */ /* 0x000fe400078ec0ff */
[----:B0-----:R-:W-:Y:S02]  /*523d0*/  LOP3.LUT R34, R188, 0xffff, RZ, 0xc0, !PT ;  /* 0x0000ffffbc227812 */ /* 0x001fe400078ec0ff */
[----:B-1----:R-:W-:Y:S01]  /*523e0*/  LOP3.LUT R33, R86, 0xffff, RZ, 0xc0, !PT ;  /* 0x0000ffff56217812 */ /* 0x002fe200078ec0ff */
[----:B------:R-:W-:Y:S01]  /*523f0*/  VIADD R5, R5, UR4 ;  /* 0x0000000405057c36 */ /* 0x000fe20008000000 */
[----:B------:R-:W-:Y:S01]  /*52400*/  SHF.R.U32.HI R35, RZ, 0x8, R36 ;  /* 0x00000008ff237819 */ /* 0x000fe20000011624 */
[----:B------:R-:W-:Y:S01]  /*52410*/  ULDC UR4, c[0x0][0x248] ;  /* 0x0000920000047ab9 */ /* 0x000fe20000000800 */
[----:B------:R-:W-:-:S02]  /*52420*/  PRMT R38, R36, 0x3340, R37 ;  /* 0x0000334024267816 */ /* 0x000fc40000000025 */
[----:B------:R-:W-:Y:S02]  /*52430*/  SHF.R.U32.HI R37, RZ, 0x8, R37 ;  /* 0x00000008ff257819 */ /* 0x000fe40000011625 */
        /* <DEDUP_REMOVED lines=10> */
[----:B------:R-:W-:Y:S01]  /*524e0*/  F2FP.SATFINITE.E4M3.F32.PACK_AB_MERGE_C R94, R95, R94, RZ ;  /* 0x0000005e5f5e723e */ /* 0x000fe200048070ff */
[----:B0-----:R-:W-:Y:S01]  /*524f0*/  VIADD R5, R5, UR4 ;  /* 0x0000000405057c36 */ /* 0x001fe20008000000 */
[----:B------:R-:W-:Y:S01]  /*52500*/  PRMT R33, R36, 0x3340, R33 ;  /* 0x0000334024217816 */ /* 0x000fe20000000021 */
[----:B------:R0:W-:Y:S01]  /*52510*/  STL [R1+0x9b4], R34 ;  /* 0x0009b42201007387 */ /* 0x0001e20000100800 */
[----:B------:R-:W-:Y:S01]  /*52520*/  F2FP.SATFINITE.E4M3.F32.PACK_AB_MERGE_C R102, R103, R102, RZ ;  /* 0x000000666766723e */ /* 0x000fe200048070ff */
[----:B------:R-:W-:Y:S01]  /*52530*/  ULDC UR4, c[0x0][0x248] ;  /* 0x0000920000047ab9 */ /* 0x000fe20000000800 */
[----:B------:R-:W-:Y:S02]  /*52540*/  LOP3.LUT R36, R6, 0xffff, RZ, 0xc0, !PT ;  /* 0x0000ffff06247812 */ /* 0x000fe400078ec0ff */
[----:B0-----:R-:W-:-:S02]  /*52550*/  PRMT R34, R35, 0x3340, R37 ;  /* 0x0000334023227816 */ /* 0x001fc40000000025 */
[----:B------:R-:W-:-:S03]  /*52560*/  LOP3.LUT R37, R94, 0xffff, RZ, 0xc0, !PT ;  /* 0x0000ffff5e257812 */ /* 0x000fc600078ec0ff */
[----:B------:R0:W-:Y:S01]  /*52570*/  STL [R1+0x328], R34 ;  /* 0x0003282201007387 */ /* 0x0001e20000100800 */
[----:B------:R-:W-:-:S03]  /*52580*/  PRMT R38, R36, 0x3340, R37 ;  /* 0x0000334024267816 */ /* 0x000fc60000000025 */
[----:B------:R1:W-:Y:S01]  /*52590*/  STL [R1+0x314], R5 ;  /* 0x0003140501007387 */ /* 0x0003e20000100800 */
[----:B------:R-:W-:-:S03]  /*525a0*/  SHF.R.U32.HI R35, RZ, 0x8, R36 ;  /* 0x00000008ff237819 */ /* 0x000fc60000011624 */
[----:B------:R1:W-:Y:S01]  /*525b0*/  STL [R1+0x358], R33 ;  /* 0x0003582101007387 */ /* 0x0003e20000100800 */
[----:B0-----:R-:W-:Y:S02]  /*525c0*/  LOP3.LUT R34, R4, 0xffff, RZ, 0xc0, !PT ;  /* 0x0000ffff04227812 */ /* 0x001fe400078ec0ff */
[----:B------:R-:W-:Y:S01]  /*525d0*/  SHF.R.U32.HI R37, RZ, 0x8, R37 ;  /* 0x00000008ff257819 */ /* 0x000fe20000011625 */
[----:B------:R-:W4:Y:S01]  /*525e0*/  LDL.LU R6, [R1+0x1ae0] ;  /* 0x001ae00001067983 */ /* 0x000f220000300800 */
[----:B-1----:R-:W-:Y:S01]  /*525f0*/  VIADD R5, R5, UR4 ;  /* 0x0000000405057c36 */ /* 0x002fe20008000000 */
[----:B------:R-:W-:Y:S01]  /*52600*/  SHF.R.U32.HI R36, RZ, 0x8, R34 ;  /* 0x00000008ff247819 */ /* 0x000fe20000011622 */
[----:B------:R-:W-:Y:S01]  /*52610*/  ULDC UR4, c[0x0][0x248] ;  /* 0x0000920000047ab9 */ /* 0x000fe20000000800 */
[----:B------:R-:W-:Y:S02]  /*52620*/  LOP3.LUT R33, R102, 0xffff, RZ, 0xc0, !PT ;  /* 0x0000ffff66217812 */ /* 0x000fe400078ec0ff */
[----:B------:R0:W-:Y:S01]  /*52630*/  STL [R1+0x318], R5 ;  /* 0x0003180501007387 */ /* 0x0001e20000100800 */
[----:B------:R-:W-:-:S02]  /*52640*/  LOP3.LUT R35, R35, 0xffff, RZ, 0xc0, !PT ;  /* 0x0000ffff23237812 */ /* 0x000fc400078ec0ff */
[--C-:B------:R-:W-:Y:S01]  /*52650*/  PRMT R34, R34, 0x3340, R33.reuse ;  /* 0x0000334022227816 */ /* 0x100fe20000000021 */
[----:B------:R-:W4:Y:S01]  /*52660*/  LDL.LU R4, [R1+0x1adc] ;  /* 0x001adc0001047983 */ /* 0x000f220000300800 */
[----:B------:R-:W-:Y:S02]  /*52670*/  SHF.R.U32.HI R33, RZ, 0x8, R33 ;  /* 0x00000008ff217819 */ /* 0x000fe40000011621 */
[----:B------:R-:W-:Y:S01]  /*52680*/  LOP3.LUT R37, R37, 0xffff, RZ, 0xc0, !PT ;  /* 0x0000ffff25257812 */ /* 0x000fe200078ec0ff */
[----:B------:R-:W-:Y:S01]  /*52690*/  STL [R1+0x9c0], R38 ;  /* 0x0009c02601007387 */ /* 0x000fe20000100800 */
[----:B------:R-:W-:Y:S02]  /*526a0*/  LOP3.LUT R36, R36, 0xffff, RZ, 0xc0, !PT ;  /* 0x0000ffff24247812 */ /* 0x000fe400078ec0ff */
[----:B------:R-:W-:Y:S01]  /*526b0*/  LOP3.LUT R33, R33, 0xffff, RZ, 0xc0, !PT ;  /* 0x0000ffff21217812 */ /* 0x000fe200078ec0ff */
[----:B------:R1:W-:Y:S01]  /*526c0*/  STL [R1+0x9cc], R34 ;  /* 0x0009cc2201007387 */ /* 0x0003e20000100800 */
[----:B0-----:R-:W-:Y:S01]  /*526d0*/  VIADD R5, R5, UR4 ;  /* 0x0000000405057c36 */ /* 0x001fe20008000000 */
[----:B------:R-:W-:Y:S01]  /*526e0*/  ULDC UR4, c[0x0][0x248] ;  /* 0x0000920000047ab9 */ /* 0x000fe20000000800 */
[----:B------:R-:W-:-:S02]  /*526f0*/  PRMT R33, R36, 0x3340, R33 ;  /* 0x0000334024217816 */ /* 0x000fc40000000021 */
[----:B-1----:R-:W-:Y:S02]  /*52700*/  PRMT R34, R35, 0x3340, R37 ;  /* 0x0000334023227816 */ /* 0x002fe40000000025 */
[----:B------:R-:W-:-:S03]  /*52710*/  F2FP.SATFINITE.E4M3.F32.PACK_AB_MERGE_C R110, R111, R110, RZ ;  /* 0x0000006e6f6e723e */ /* 0x000fc600048070ff */
[----:B------:R0:W-:Y:S04]  /*52720*/  STL [R1+0x374], R34 ;  /* 0x0003742201007387 */ /* 0x0001e80000100800 */
[----:B------:R1:W-:Y:S04]  /*52730*/  STL [R1+0x304], R5 ;  /* 0x0003040501007387 */ /* 0x0003e80000100800 */
[----:B------:R1:W-:Y:S01]  /*52740*/  STL [R1+0x3a8], R33 ;  /* 0x0003a82101007387 */ /* 0x0003e20000100800 */
[----:B0-----:R-:W-:Y:S01]  /*52750*/  LOP3.LUT R34, R110, 0xffff, RZ, 0xc0, !PT ;  /* 0x0000ffff6e227812 */ /* 0x001fe200078ec0ff */
[----:B-1----:R-:W-:Y:S01]  /*52760*/  VIADD R5, R5, UR4 ;  /* 0x0000000405057c36 */ /* 0x002fe20008000000 */
[----:B------:R-:W-:Y:S01]  /*52770*/  ULDC UR4, c[0x0][0x248] ;  /* 0x0000920000047ab9 */ /* 0x000fe20000000800 */
[----:B------:R-:W-:-:S02]  /*52780*/  LOP3.LUT R33, R7, 0xffff, RZ, 0xc0, !PT ;  /* 0x0000ffff07217812 */ /* 0x000fc400078ec0ff */
[----:B------:R-:W4:Y:S02]  /*52790*/  LDL.LU R7, [R1+0x1ad8] ;  /* 0x001ad80001077983 */ /* 0x000f240000300800 */
[----:B------:R-:W-:Y:S02]  /*527a0*/  SHF.R.U32.HI R35, RZ, 0x8, R33 ;  /* 0x00000008ff237819 */ /* 0x000fe40000011621 */
[----:B------:R0:W-:Y:S01]  /*527b0*/  STL [R1+0x308], R5 ;  /* 0x0003080501007387 */ /* 0x0001e20000100800 */
[----:B------:R-:W-:Y:S01]  /*527c0*/  PRMT R33, R33, 0x3340, R34 ;  /* 0x0000334021217816 */ /* 0x000fe20000000022 */
[----:B0-----:R-:W-:Y:S01]  /*527d0*/  VIADD R5, R5, UR4 ;  /* 0x0000000405057c36 */ /* 0x001fe20008000000 */
[----:B------:R-:W-:-:S04]  /*527e0*/  ULDC UR4, c[0x0][0x248] ;  /* 0x0000920000047ab9 */ /* 0x000fc80000000800 */
[----:B------:R-:W-:Y:S04]  /*527f0*/  STL [R1+0x33c], R5 ;  /* 0x00033c0501007387 */ /* 0x000fe80000100800 */
[----:B------:R0:W-:Y:S01]  /*52800*/  STL [R1+0x9d0], R33 ;  /* 0x0009d02101007387 */ /* 0x0001e20000100800 */
[----:B------:R-:W-:Y:S01]  /*52810*/  SHF.R.U32.HI R34, RZ, 0x8, R34 ;  /* 0x00000008ff227819 */ /* 0x000fe20000011622 */
[----:B0-----:R-:W-:Y:S02]  /*52820*/  VIADD R33, R0, 0x125 ;  /* 0x0000012500217836 */ /* 0x001fe40000000000 */
[----:B------:R-:W-:Y:S01]  /*52830*/  VIADD R5, R5, UR4 ;  /* 0x0000000405057c36 */ /* 0x000fe20008000000 */
[----:B------:R-:W-:Y:S02]  /*52840*/  ULDC UR4, c[0x0][0x228] ;  /* 0x00008a0000047ab9 */ /* 0x000fe40000000800 */
[----:B------:R-:W-:-:S02]  /*52850*/  ISETP.GE.AND P0, PT, R33, UR10, PT ;  /* 0x0000000a21007c0c */ /* 0x000fc4000bf06270 */
[----:B------:R-:W-:Y:S02]  /*52860*/  LOP3.LUT R35, R35, 0xffff, RZ, 0xc0, !PT ;  /* 0x0000ffff23237812 */ /* 0x000fe400078ec0ff */
[----:B------:R-:W-:Y:S02]  /*52870*/  LOP3.LUT R34, R34, 0xffff, RZ, 0xc0, !PT ;  /* 0x0000ffff22227812 */ /* 0x000fe400078ec0ff */
[----:B------:R-:W-:Y:S01]  /*52880*/  ISETP.LT.AND P1, PT, R3, UR6, !P0 ;  /* 0x0000000603007c0c */ /* 0x000fe2000c721270 */
[----:B------:R0:W-:Y:S01]  /*52890*/  STL [R1+0x824], R5 ;  /* 0x0008240501007387 */ /* 0x0001e20000100800 */
[----:B------:R-:W-:Y:S01]  /*528a0*/  ISETP.LT.AND P0, PT, R2, UR4, !P0 ;  /* 0x0000000402007c0c */ /* 0x000fe2000c701270 */
[----:B------:R-:W-:Y:S01]  /*528b0*/  ULDC UR4, c[0x0][0x248] ;  /* 0x0000920000047ab9 */ /* 0x000fe20000000800 */
[----:B------:R-:W-:Y:S01]  /*528c0*/  PRMT R33, R35, 0x3340, R34 ;  /* 0x0000334023217816 */ /* 0x000fe20000000022 */
[----:B------:R-:W-:-:S04]  /*528d0*/  ULDC UR6, c[0x0][0x228] ;  /* 0x00008a0000067ab9 */ /* 0x000fc80000000800 */
[----:B------:R1:W-:Y:S01]  /*528e0*/  STL [R1+0x3c4], R33 ;  /* 0x0003c42101007387 */ /* 0x0003e20000100800 */
[----:B------:R-:W-:Y:S01]  /*528f0*/  LOP3.LUT R233, R233, 0xfffffffe, RZ, 0xc0, !PT ;  /* 0xfffffffee9e97812 */ /* 0x000fe200078ec0ff */
[----:B0-----:R-:W-:Y:S01]  /*52900*/  VIADD R5, R5, UR4 ;  /* 0x0000000405057c36 */ /* 0x001fe20008000000 */
[----:B------:R-:W-:Y:S01]  /*52910*/  ULDC UR4, c[0x0][0x248] ;  /* 0x0000920000047ab9 */ /* 0x000fe20000000800 */
[----:B-1----:R-:W-:Y:S01]  /*52920*/  VIADD R33, R0, 0x123 ;  /* 0x0000012300217836 */ /* 0x002fe20000000000 */
[----:B------:R-:W-:Y:S02]  /*52930*/  @P1 LOP3.LUT R233, R233, 0x1, RZ, 0xfc, !PT ;  /* 0x00000001e9e91812 */ /* 0x000fe400078efcff */
[----:B------:R0:W-:Y:S02]  /*52940*/  STL [R1+0x820], R5 ;  /* 0x0008200501007387 */ /* 0x0001e40000100800 */
[----:B0-----:R-:W-:Y:S01]  /*52950*/  VIADD R5, R5, UR4 ;  /* 0x0000000405057c36 */ /* 0x001fe20008000000 */
[----:B------:R-:W-:Y:S01]  /*52960*/  ULDC UR4, c[0x0][0x228] ;  /* 0x00008a0000047ab9 */ /* 0x000fe20000000800 */
[----:B------:R-:W-:Y:S01]  /*52970*/  UMOV UR10, UR40 ;  /* 0x00000028000a7c82 */ /* 0x000fe20008000000 */
[----:B------:R-:W-:Y:S01]  /*52980*/  UMOV UR40, UR8 ;  /* 0x0000000800287c82 */ /* 0x000fe20008000000 */
[----:B------:R-:W-:Y:S01]  /*52990*/  ULDC UR8, c[0x0][0x248] ;  /* 0x0000920000087ab9 */ /* 0x000fe20000000800 */
[----:B------:R0:W-:Y:S02]  /*529a0*/  STL [R1+0x828], R5 ;  /* 0x0008280501007387 */ /* 0x0001e40000100800 */
[----:B0-----:R-:W-:Y:S01]  /*529b0*/  VIADD R5, R5, UR8 ;  /* 0x0000000805057c36 */ /* 0x001fe20008000000 */
[----:B------:R-:W-:-:S04]  /*529c0*/  ULDC UR8, c[0x0][0x228] ;  /* 0x00008a0000087ab9 */ /* 0x000fc80000000800 */
[----:B------:R0:W-:Y:S01]  /*529d0*/  STL [R1+0x82c], R5 ;  /* 0x00082c0501007387 */ /* 0x0001e20000100800 */
[----:B---3--:R-:W-:-:S04]  /*529e0*/  LOP3.LUT R232, R232, 0x7fffffff, RZ, 0xc0, !PT ;  /* 0x7fffffffe8e87812 */ /* 0x008fc800078ec0ff */
[----:B------:R-:W-:Y:S02]  /*529f0*/  @P0 LOP3.LUT R232, R232, 0x80000000, RZ, 0xfc, !PT ;  /* 0x80000000e8e80812 */ /* 0x000fe400078efcff */
[----:B------:R-:W-:-:S04]  /*52a00*/  ISETP.GE.AND P0, PT, R33, UR54, PT ;  /* 0x0000003621007c0c */ /* 0x000fc8000bf06270 */
[----:B------:R-:W-:Y:S02]  /*52a10*/  ISETP.LT.AND P1, PT, R3, UR6, !P0 ;  /* 0x0000000603007c0c */ /* 0x000fe4000c721270 */
[----:B------:R-:W-:Y:S01]  /*52a20*/  LOP3.LUT R232, R232, 0xefffffff, RZ, 0xc0, !PT ;  /* 0xefffffffe8e87812 */ /* 0x000fe200078ec0ff */
[----:B------:R-:W-:Y:S01]  /*52a30*/  VIADD R33, R0, 0x121 ;  /* 0x0000012100217836 */ /* 0x000fe20000000000 */
[----:B------:R-:W-:Y:S01]  /*52a40*/  ISETP.LT.AND P0, PT, R2, UR4, !P0 ;  /* 0x0000000402007c0c */ /* 0x000fe2000c701270 */
[----:B------:R-:W-:Y:S01]  /*52a50*/  ULDC UR4, c[0x0][0x228] ;  /* 0x00008a0000047ab9 */ /* 0x000fe20000000800 */
[----:B------:R-:W-:-:S07]  /*52a60*/  ULDC UR6, c[0x0][0x248] ;  /* 0x0000920000067ab9 */ /* 0x000fce0000000800 */
[----:B------:R-:W-:-:S04]  /*52a70*/  @P1 LOP3.LUT R232, R232, 0x10000000, RZ, 0xfc, !PT ;  /* 0x10000000e8e81812 */ /* 0x000fc800078efcff */
[----:B------:R-:W-:-:S04]  /*52a80*/  LOP3.LUT R232, R232, 0xf7ffffff, RZ, 0xc0, !PT ;  /* 0xf7ffffffe8e87812 */ /* 0x000fc800078ec0ff */
[----:B------:R-:W-:Y:S02]  /*52a90*/  @P0 LOP3.LUT R232, R232, 0x8000000, RZ, 0xfc, !PT ;  /* 0x08000000e8e80812 */ /* 0x000fe400078efcff */
[----:B------:R-:W-:Y:S02]  /*52aa0*/  ISETP.GE.AND P0, PT, R33, UR10, PT ;  /* 0x0000000a21007c0c */ /* 0x000fe4000bf06270 */
[----:B------:R-:W-:Y:S01]  /*52ab0*/  LOP3.LUT R232, R232, 0xfeffffff, RZ, 0xc0, !PT ;  /* 0xfeffffffe8e87812 */ /* 0x000fe200078ec0ff */
[----:B------:R-:W-:Y:S01]  /*52ac0*/  VIADD R33, R0, 0x11f ;  /* 0x0000011f00217836 */ /* 0x000fe20000000000 */
[----:B------:R-:W-:Y:S01]  /*52ad0*/  ISETP.LT.AND P1, PT, R3, UR4, !P0 ;  /* 0x0000000403007c0c */ /* 0x000fe2000c721270 */
[----:B------:R-:W-:Y:S01]  /*52ae0*/  ULDC UR4, c[0x0][0x228] ;  /* 0x00008a0000047ab9 */ /* 0x000fe20000000800 */
[----:B------:R-:W-:Y:S01]  /*52af0*/  ISETP.LT.AND P0, PT, R2, UR8, !P0 ;  /* 0x0000000802007c0c */ /* 0x000fe2000c701270 */
[----:B0-----:R-:W-:Y:S01]  /*52b00*/  VIADD R5, R5, UR6 ;  /* 0x0000000605057c36 */ /* 0x001fe20008000000 */
[----:B------:R-:W-:Y:S01]  /*52b10*/  ULDC UR6, c[0x0][0x248] ;  /* 0x0000920000067ab9 */ /* 0x000fe20000000800 */
[----:B------:R-:W-:Y:S01]  /*52b20*/  ULDC UR8, c[0x0][0x248] ;  /* 0x0000920000087ab9 */ /* 0x000fe20000000800 */
[----:B------:R-:W-:-:S07]  /*52b30*/  ULDC UR10, c[0x0][0x248] ;  /* 0x00009200000a7ab9 */ /* 0x000fce0000000800 */
[----:B------:R-:W-:-:S04]  /*52b40*/  @P1 LOP3.LUT R232, R232, 0x1000000, RZ, 0xfc, !PT ;  /* 0x01000000e8e81812 */ /* 0x000fc800078efcff */
[----:B------:R-:W-:-:S04]  /*52b50*/  LOP3.LUT R232, R232, 0xff7fffff, RZ, 0xc0, !PT ;  /* 0xff7fffffe8e87812 */ /* 0x000fc800078ec0ff */
[----:B------:R-:W-:Y:S02]  /*52b60*/  @P0 LOP3.LUT R232, R232, 0x800000, RZ, 0xfc, !PT ;  /* 0x00800000e8e80812 */ /* 0x000fe400078efcff */
[----:B------:R-:W-:Y:S02]  /*52b70*/  ISETP.GE.AND P0, PT, R33, UR20, PT ;  /* 0x0000001421007c0c */ /* 0x000fe4000bf06270 */
[----:B------:R-:W-:Y:S01]  /*52b80*/  LOP3.LUT R232, R232, 0xffefffff, RZ, 0xc0, !PT ;  /* 0xffefffffe8e87812 */ /* 0x000fe200078ec0ff */
[----:B------:R0:W-:Y:S01]  /*52b90*/  STL [R1+0x830], R5 ;  /* 0x0008300501007387 */ /* 0x0001e20000100800 */
[----:B------:R-:W-:Y:S01]  /*52ba0*/  ISETP.LT.AND P1, PT, R3, UR12, !P0 ;  /* 0x0000000c03007c0c */ /* 0x000fe2000c721270 */
[----:B------:R-:W-:Y:S01]  /*52bb0*/  VIADD R33, R0, 0x11d ;  /* 0x0000011d00217836 */ /* 0x000fe20000000000 */
[----:B------:R-:W-:Y:S01]  /*52bc0*/  ISETP.LT.AND P0, PT, R2, UR4, !P0 ;  /* 0x0000000402007c0c */ /* 0x000fe2000c701270 */
[----:B------:R-:W-:Y:S01]  /*52bd0*/  ULDC UR12, c[0x0][0x248] ;  /* 0x00009200000c7ab9 */ /* 0x000fe20000000800 */
[----:B------:R-:W-:Y:S01]  /*52be0*/  ULDC UR4, c[0x0][0x228] ;  /* 0x00008a0000047ab9 */ /* 0x000fe20000000800 */
[----:B--2---:R-:W-:Y:S01]  /*52bf0*/  LOP3.LUT R231, R231, 0x7fffffff, RZ, 0xc0, !PT ;  /* 0x7fffffffe7e77812 */ /* 0x004fe200078ec0ff */
[----:B------:R-:W-:Y:S01]  /*52c00*/  ULDC UR20, c[0x0][0x228] ;  /* 0x00008a0000147ab9 */ /* 0x000fe20000000800 */
[----:B0-----:R-:W-:Y:S01]  /*52c10*/  VIADD R5, R5, UR6 ;  /* 0x0000000605057c36 */ /* 0x001fe20008000000 */
[----:B------:R-:W-:-:S05]  /*52c20*/  ULDC UR6, c[0x0][0x228] ;  /* 0x00008a0000067ab9 */ /* 0x000fca0000000800 */
[----:B------:R-:W-:-:S04]  /*52c30*/  @P1 LOP3.LUT R232, R232, 0x100000, RZ, 0xfc, !PT ;  /* 0x00100000e8e81812 */ /* 0x000fc800078efcff */
[----:B------:R-:W-:Y:S01]  /*52c40*/  LOP3.LUT R232, R232, 0xfff7ffff, RZ, 0xc0, !PT ;  /* 0xfff7ffffe8e87812 */ /* 0x000fe200078ec0ff */
[----:B------:R0:W-:Y:S03]  /*52c50*/  STL [R1+0x834], R5 ;  /* 0x0008340501007387 */ /* 0x0001e60000100800 */
[----:B------:R-:W-:Y:S02]  /*52c60*/  @P0 LOP3.LUT R232, R232, 0x80000, RZ, 0xfc, !PT ;  /* 0x00080000e8e80812 */ /* 0x000fe400078efcff */
[----:B------:R-:W-:Y:S01]  /*52c70*/  ISETP.GE.AND P0, PT, R33, UR40, PT ;  /* 0x0000002821007c0c */ /* 0x000fe2000bf06270 */
[----:B0-----:R-:W-:-:S03]  /*52c80*/  VIADD R5, R5, UR8 ;  /* 0x0000000805057c36 */ /* 0x001fc60008000000 */
[----:B------:R-:W-:Y:S01]  /*52c90*/  ISETP.LT.AND P1, PT, R3, UR6, !P0 ;  /* 0x0000000603007c0c */ /* 0x000fe2000c721270 */
[----:B------:R-:W-:Y:S01]  /*52ca0*/  ULDC UR8, c[0x0][0x228] ;  /* 0x00008a0000087ab9 */ /* 0x000fe20000000800 */
[----:B------:R-:W-:Y:S01]  /*52cb0*/  LOP3.LUT R232, R232, 0xfffeffff, RZ, 0xc0, !PT ;  /* 0xfffeffffe8e87812 */ /* 0x000fe200078ec0ff */
[----:B------:R-:W-:Y:S01]  /*52cc0*/  VIADD R33, R0, 0x11b ;  /* 0x0000011b00217836 */ /* 0x000fe20000000000 */
[----:B------:R0:W-:Y:S01]  /*52cd0*/  STL [R1+0x838], R5 ;  /* 0x0008380501007387 */ /* 0x0001e20000100800 */
[----:B------:R-:W-:Y:S01]  /*52ce0*/  ISETP.LT.AND P0, PT, R2, UR8, !P0 ;  /* 0x0000000802007c0c */ /* 0x000fe2000c701270 */
[----:B------:R-:W-:Y:S01]  /*52cf0*/  UMOV UR40, UR14 ;  /* 0x0000000e00287c82 */ /* 0x000fe20008000000 */
[----:B------:R-:W-:Y:S01]  /*52d00*/  ULDC UR14, c[0x0][0x248] ;  /* 0x00009200000e7ab9 */ /* 0x000fe20000000800 */
[----:B------:R-:W-:Y:S01]  /*52d10*/  ULDC UR6, c[0x0][0x228] ;  /* 0x00008a0000067ab9 */ /* 0x000fe20000000800 */
[----:B------:R-:W-:Y:S01]  /*52d20*/  ULDC UR8, c[0x0][0x228] ;  /* 0x00008a0000087ab9 */ /* 0x000fe20000000800 */
[----:B0-----:R-:W-:Y:S01]  /*52d30*/  VIADD R5, R5, UR10 ;  /* 0x0000000a05057c36 */ /* 0x001fe20008000000 */
[----:B------:R-:W-:-:S04]  /*52d40*/  ULDC UR10, c[0x0][0x248] ;  /* 0x00009200000a7ab9 */ /* 0x000fc80000000800 */
[----:B------:R0:W-:Y:S01]  /*52d50*/  STL [R1+0x83c], R5 ;  /* 0x00083c0501007387 */ /* 0x0001e20000100800 */
[----:B------:R-:W-:Y:S01]  /*52d60*/  @P1 LOP3.LUT R232, R232, 0x10000, RZ, 0xfc, !PT ;  /* 0x00010000e8e81812 */ /* 0x000fe200078efcff */
[----:B0-----:R-:W-:-:S03]  /*52d70*/  VIADD R5, R5, UR10 ;  /* 0x0000000a05057c36 */ /* 0x001fc60008000000 */
[----:B------:R-:W-:Y:S01]  /*52d80*/  LOP3.LUT R232, R232, 0xffff7fff, RZ, 0xc0, !PT ;  /* 0xffff7fffe8e87812 */ /* 0x000fe200078ec0ff */
[----:B------:R-:W-:Y:S01]  /*52d90*/  ULDC UR10, c[0x0][0x228] ;  /* 0x00008a00000a7ab9 */ /* 0x000fe20000000800 */
[----:B------:R0:W-:Y:S02]  /*52da0*/  STL [R1+0x840], R5 ;  /* 0x0008400501007387 */ /* 0x0001e40000100800 */
[----:B------:R-:W-:Y:S02]  /*52db0*/  @P0 LOP3.LUT R232, R232, 0x8000, RZ, 0xfc, !PT ;  /* 0x00008000e8e80812 */ /* 0x000fe400078efcff */
[----:B------:R-:W-:Y:S01]  /*52dc0*/  ISETP.GE.AND P0, PT, R33, UR30, PT ;  /* 0x0000001e21007c0c */ /* 0x000fe2000bf06270 */
[----:B0-----:R-:W-:Y:S01]  /*52dd0*/  VIADD R5, R5, UR12 ;  /* 0x0000000c05057c36 */ /* 0x001fe20008000000 */
[----:B------:R-:W-:Y:S01]  /*52de0*/  ULDC UR12, c[0x0][0x248] ;  /* 0x00009200000c7ab9 */ /* 0x000fe20000000800 */
[----:B------:R-:W-:Y:S01]  /*52df0*/  LOP3.LUT R232, R232, 0xffffefff, RZ, 0xc0, !PT ;  /* 0xffffefffe8e87812 */ /* 0x000fe200078ec0ff */
[----:B------:R-:W-:Y:S01]  /*52e00*/  VIADD R33, R0, 0x119 ;  /* 0x0000011900217836 */ /* 0x000fe20000000000 */
[----:B------:R-:W-:Y:S01]  /*52e10*/  ULDC UR30, c[0x0][0x228] ;  /* 0x00008a00001e7ab9 */ /* 0x000fe20000000800 */
[----:B------:R0:W-:Y:S01]  /*52e20*/  STL [R1+0x844], R5 ;  /* 0x0008440501007387 */ /* 0x0001e20000100800 */
[----:B------:R-:W-:Y:S01]  /*52e30*/  ISETP.LT.AND P1, PT, R3, UR16, !P0 ;  /* 0x0000001003007c0c */ /* 0x000fe2000c721270 */
[----:B------:R-:W-:Y:S01]  /*52e40*/  ULDC UR16, c[0x0][0x248] ;  /* 0x0000920000107ab9 */ /* 0x000fe20000000800 */
[----:B0-----:R-:W-:Y:S01]  /*52e50*/  VIADD R5, R5, UR12 ;  /* 0x0000000c05057c36 */ /* 0x001fe20008000000 */
[----:B------:R-:W-:Y:S01]  /*52e60*/  ISETP.LT.AND P0, PT, R2, UR4, !P0 ;  /* 0x0000000402007c0c */ /* 0x000fe2000c701270 */
[----:B------:R-:W-:Y:S01]  /*52e70*/  ULDC UR12, c[0x0][0x228] ;  /* 0x00008a00000c7ab9 */ /* 0x000fe20000000800 */
[----:B------:R-:W-:-:S02]  /*52e80*/  ULDC UR4, c[0x0][0x228] ;  /* 0x00008a0000047ab9 */ /* 0x000fc40000000800 */
[----:B------:R0:W-:Y:S02]  /*52e90*/  STL [R1+0x848], R5 ;  /* 0x0008480501007387 */ /* 0x0001e40000100800 */
[----:B0-----:R-:W-:-:S04]  /*52ea0*/  VIADD R5, R5, UR14 ;  /* 0x0000000e05057c36 */ /* 0x001fc80008000000 */
[----:B------:R-:W-:Y:S01]  /*52eb0*/  @P1 LOP3.LUT R232, R232, 0x1000, RZ, 0xfc, !PT ;  /* 0x00001000e8e81812 */ /* 0x000fe200078efcff */
[----:B------:R-:W-:Y:S01]  /*52ec0*/  ULDC UR14, c[0x0][0x228] ;  /* 0x00008a00000e7ab9 */ /* 0x000fe20000000800 */
[----:B------:R0:W-:Y:S02]  /*52ed0*/  STL [R1+0x84c], R5 ;  /* 0x00084c0501007387 */ /* 0x0001e40000100800 */
[----:B0-----:R-:W-:Y:S01]  /*52ee0*/  VIADD R5, R5, UR16 ;  /* 0x0000001005057c36 */ /* 0x001fe20008000000 */
[----:B------:R-:W-:-:S04]  /*52ef0*/  ULDC UR16, c[0x0][0x248] ;  /* 0x0000920000107ab9 */ /* 0x000fc80000000800 */
[----:B------:R0:W-:Y:S01]  /*52f00*/  STL [R1+0x850], R5 ;  /* 0x0008500501007387 */ /* 0x0001e20000100800 */
[----:B------:R-:W-:Y:S01]  /*52f10*/  LOP3.LUT R232, R232, 0xfffff7ff, RZ, 0xc0, !PT ;  /* 0xfffff7ffe8e87812 */ /* 0x000fe200078ec0ff */
[----:B0-----:R-:W-:Y:S01]  /*52f20*/  VIADD R5, R5, UR16 ;  /* 0x0000001005057c36 */ /* 0x001fe20008000000 */
[----:B------:R-:W-:Y:S02]  /*52f30*/  ULDC UR16, c[0x0][0x248] ;  /* 0x0000920000107ab9 */ /* 0x000fe40000000800 */
[----:B------:R-:W-:Y:S02]  /*52f40*/  @P0 LOP3.LUT R232, R232, 0x800, RZ, 0xfc, !PT ;  /* 0x00000800e8e80812 */ /* 0x000fe400078efcff */
[----:B------:R0:W-:Y:S01]  /*52f50*/  STL [R1+0x854], R5 ;  /* 0x0008540501007387 */ /* 0x0001e20000100800 */
[----:B------:R-:W-:Y:S01]  /*52f60*/  ISETP.GE.AND P0, PT, R33, UR18, PT ;  /* 0x0000001221007c0c */ /* 0x000fe2000bf06270 */
[----:B------:R-:W-:Y:S01]  /*52f70*/  ULDC UR18, c[0x0][0x248] ;  /* 0x0000920000127ab9 */ /* 0x000fe20000000800 */
[----:B0-----:R-:W-:-:S02]  /*52f80*/  VIADD R5, R5, UR16 ;  /* 0x0000001005057c36 */ /* 0x001fc40008000000 */
[----:B------:R-:W-:Y:S02]  /*52f90*/  ISETP.LT.AND P1, PT, R3, UR10, !P0 ;  /* 0x0000000a03007c0c */ /* 0x000fe4000c721270 */
[----:B------:R-:W-:Y:S01]  /*52fa0*/  LOP3.LUT R232, R232, 0xfffffeff, RZ, 0xc0, !PT ;  /* 0xfffffeffe8e87812 */ /* 0x000fe200078ec0ff */
[----:B------:R-:W-:Y:S01]  /*52fb0*/  VIADD R33, R0, 0x117 ;  /* 0x0000011700217836 */ /* 0x000fe20000000000 */
[----:B------:R0:W-:Y:S01]  /*52fc0*/  STL [R1+0x858], R5 ;  /* 0x0008580501007387 */ /* 0x0001e20000100800 */
[----:B------:R-:W-:Y:S01]  /*52fd0*/  ULDC UR10, c[0x0][0x228] ;  /* 0x00008a00000a7ab9 */ /* 0x000fe20000000800 */
[----:B------:R-:W-:Y:S01]  /*52fe0*/  ULDC UR16, c[0x0][0x228] ;  /* 0x00008a0000107ab9 */ /* 0x000fe20000000800 */
[----:B0-----:R-:W-:Y:S01]  /*52ff0*/  VIADD R5, R5, UR18 ;  /* 0x0000001205057c36 */ /* 0x001fe20008000000 */
[----:B------:R-:W-:-:S04]  /*53000*/  ULDC UR18, c[0x0][0x248] ;  /* 0x0000920000127ab9 */ /* 0x000fc80000000800 */
[----:B------:R0:W-:Y:S02]  /*53010*/  STL [R1+0x85c], R5 ;  /* 0x00085c0501007387 */ /* 0x0001e40000100800 */
[----:B0-----:R-:W-:Y:S01]  /*53020*/  VIADD R5, R5, UR18 ;  /* 0x0000001205057c36 */ /* 0x001fe20008000000 */
[----:B------:R-:W-:-:S04]  /*53030*/  ULDC UR18, c[0x0][0x248] ;  /* 0x0000920000127ab9 */ /* 0x000fc80000000800 */
[----:B------:R0:W-:Y:S02]  /*53040*/  STL [R1+0x860], R5 ;  /* 0x0008600501007387 */ /* 0x0001e40000100800 */
[----:B0-----:R-:W-:Y:S01]  /*53050*/  VIADD R5, R5, UR18 ;  /* 0x0000001205057c36 */ /* 0x001fe20008000000 */
[----:B------:R-:W-:Y:S01]  /*53060*/  ISETP.LT.AND P0, PT, R2, UR6, !P0 ;  /* 0x0000000602007c0c */ /* 0x000fe2000c701270 */
[----:B------:R-:W-:Y:S01]  /*53070*/  ULDC UR6, c[0x0][0x228] ;  /* 0x00008a0000067ab9 */ /* 0x000fe20000000800 */
[----:B------:R-:W-:Y:S01]  /*53080*/  @P1 LOP3.LUT R232, R232, 0x100, RZ, 0xfc, !PT ;  /* 0x00000100e8e81812 */ /* 0x000fe200078efcff */
[----:B------:R-:W-:Y:S01]  /*53090*/  ULDC UR18, c[0x0][0x248] ;  /* 0x0000920000127ab9 */ /* 0x000fe20000000800 */
[----:B------:R0:W-:Y:S04]  /*530a0*/  STL [R1+0x864], R5 ;  /* 0x0008640501007387 */ /* 0x0001e80000100800 */
[----:B------:R-:W2:Y:S01]  /*530b0*/  LDL.LU R39, [R1+0xec0] ;  /* 0x000ec00001277983 */ /* 0x000ea20000300800 */
[----:B------:R-:W-:-:S04]  /*530c0*/  LOP3.LUT R232, R232, 0xffffff7f, RZ, 0xc0, !PT ;  /* 0xffffff7fe8e87812 */ /* 0x000fc800078ec0ff */
        /* <DEDUP_REMOVED lines=11> */
[----:B------:R-:W-:-:S04]  /*53180*/  ISETP.GE.AND P0, PT, R33, UR56, PT ;  /* 0x0000003821007c0c */ /* 0x000fc8000bf06270 */
[----:B------:R-:W-:Y:S01]  /*53190*/  ISETP.LT.AND P1, PT, R3, UR4, !P0 ;  /* 0x0000000403007c0c */ /* 0x000fe2000c721270 */
[----:B------:R-:W-:Y:S01]  /*531a0*/  VIADD R33, R0, 0x113 ;  /* 0x0000011300217836 */ /* 0x000fe20000000000 */
[----:B------:R-:W-:Y:S01]  /*531b0*/  ISETP.LT.AND P0, PT, R2, UR14, !P0 ;  /* 0x0000000e02007c0c */ /* 0x000fe2000c701270 */
[----:B------:R-:W-:Y:S01]  /*531c0*/  ULDC UR14, c[0x0][0x248] ;  /* 0x00009200000e7ab9 */ /* 0x000fe20000000800 */
[----:B------:R-:W-:Y:S01]  /*531d0*/  LOP3.LUT R232, R232, 0xfffffffe, RZ, 0xc0, !PT ;  /* 0xfffffffee8e87812 */ /* 0x000fe200078ec0ff */
[----:B------:R-:W-:-:S10]  /*531e0*/  ULDC UR4, c[0x0][0x228] ;  /* 0x00008a0000047ab9 */ /* 0x000fd40000000800 */
[----:B------:R-:W-:Y:S02]  /*531f0*/  @P0 LOP3.LUT R231, R231, 0x80000000, RZ, 0xfc, !PT ;  /* 0x80000000e7e70812 */ /* 0x000fe400078efcff */
[----:B------:R-:W-:Y:S02]  /*53200*/  ISETP.GE.AND P0, PT, R33, UR28, PT ;  /* 0x0000001c21007c0c */ /* 0x000fe4000bf06270 */
[----:B------:R-:W-:Y:S02]  /*53210*/  @P1 LOP3.LUT R232, R232, 0x1, RZ, 0xfc, !PT ;  /* 0x00000001e8e81812 */ /* 0x000fe400078efcff */
[----:B------:R-:W-:Y:S01]  /*53220*/  LOP3.LUT R231, R231, 0xefffffff, RZ, 0xc0, !PT ;  /* 0xefffffffe7e77812 */ /* 0x000fe200078ec0ff */
[----:B0-----:R-:W-:Y:S01]  /*53230*/  VIADD R5, R5, UR14 ;  /* 0x0000000e05057c36 */ /* 0x001fe20008000000 */
[----:B------:R-:W-:Y:S01]  /*53240*/  ISETP.LT.AND P1, PT, R3, UR20, !P0 ;  /* 0x0000001403007c0c */ /* 0x000fe2000c721270 */
[----:B------:R-:W-:Y:S01]  /*53250*/  VIADD R33, R0, 0x111 ;  /* 0x0000011100217836 */ /* 0x000fe20000000000 */
[----:B------:R-:W-:Y:S01]  /*53260*/  ISETP.LT.AND P0, PT, R2, UR6, !P0 ;  /* 0x0000000602007c0c */ /* 0x000fe2000c701270 */
[----:B------:R-:W-:Y:S01]  /*53270*/  ULDC UR20, c[0x0][0x248] ;  /* 0x0000920000147ab9 */ /* 0x000fe20000000800 */
[----:B------:R0:W-:Y:S01]  /*53280*/  STL [R1+0x868], R5 ;  /* 0x0008680501007387 */ /* 0x0001e20000100800 */
[----:B------:R-:W-:Y:S01]  /*53290*/  ULDC UR14, c[0x0][0x228] ;  /* 0x00008a00000e7ab9 */ /* 0x000fe20000000800 */
[----:B------:R-:W-:Y:S01]  /*532a0*/  ULDC UR28, c[0x0][0x248] ;  /* 0x00009200001c7ab9 */ /* 0x000fe20000000800 */
[----:B------:R-:W-:-:S06]  /*532b0*/  ULDC UR6, c[0x0][0x228] ;  /* 0x00008a0000067ab9 */ /* 0x000fcc0000000800 */
[----:B------:R-:W-:Y:S01]  /*532c0*/  @P1 LOP3.LUT R231, R231, 0x10000000, RZ, 0xfc, !PT ;  /* 0x10000000e7e71812 */ /* 0x000fe200078efcff */
[----:B0-----:R-:W-:Y:S01]  /*532d0*/  VIADD R5, R5, UR18 ;  /* 0x0000001205057c36 */ /* 0x001fe20008000000 */
[----:B------:R-:W-:Y:S02]  /*532e0*/  ULDC UR18, c[0x0][0x228] ;  /* 0x00008a0000127ab9 */ /* 0x000fe40000000800 */
[----:B------:R-:W-:Y:S02]  /*532f0*/  LOP3.LUT R231, R231, 0xf7ffffff, RZ, 0xc0, !PT ;  /* 0xf7ffffffe7e77812 */ /* 0x000fe400078ec0ff */
[----:B------:R0:W-:Y:S02]  /*53300*/  STL [R1+0x86c], R5 ;  /* 0x00086c0501007387 */ /* 0x0001e40000100800 */
[----:B------:R-:W-:Y:S02]  /*53310*/  @P0 LOP3.LUT R231, R231, 0x8000000, RZ, 0xfc, !PT ;  /* 0x08000000e7e70812 */ /* 0x000fe400078efcff */
[----:B------:R-:W-:Y:S01]  /*53320*/  ISETP.GE.AND P0, PT, R33, UR24, PT ;  /* 0x0000001821007c0c */ /* 0x000fe2000bf06270 */
[----:B------:R-:W3:Y:S01]  /*53330*/  LDL.LU R41, [R1+0xec8] ;  /* 0x000ec80001297983 */ /* 0x000ee20000300800 */
[----:B------:R-:W-:Y:S01]  /*53340*/  LOP3.LUT R231, R231, 0xfeffffff, RZ, 0xc0, !PT ;  /* 0xfeffffffe7e77812 */ /* 0x000fe200078ec0ff */
[----:B0-----:R-:W-:Y:S01]  /*53350*/  VIADD R5, R5, UR20 ;  /* 0x0000001405057c36 */ /* 0x001fe20008000000 */
[----:B------:R-:W-:Y:S01]  /*53360*/  ISETP.LT.AND P1, PT, R3, UR10, !P0 ;  /* 0x0000000a03007c0c */ /* 0x000fe2000c721270 */
[----:B------:R-:W-:Y:S01]  /*53370*/  ULDC UR10, c[0x0][0x248] ;  /* 0x00009200000a7ab9 */ /* 0x000fe20000000800 */
[----:B------:R-:W-:Y:S01]  /*53380*/  ISETP.LT.AND P0, PT, R2, UR16, !P0 ;  /* 0x0000001002007c0c */ /* 0x000fe2000c701270 */
[----:B------:R-:W-:Y:S01]  /*53390*/  VIADD R33, R0, 0x10f ;  /* 0x0000010f00217836 */ /* 0x000fe20000000000 */
        /* <DEDUP_REMOVED lines=11> */
[----:B0-----:R-:W-:Y:S01]  /*53450*/  VIADD R5, R5, UR10 ;  /* 0x0000000a05057c36 */ /* 0x001fe20008000000 */
[----:B--2---:R-:W-:-:S04]  /*53460*/  R2UR UR52, R39 ;  /* 0x00000000273472ca */ /* 0x004fc800000e0000 */
[----:B------:R0:W-:Y:S01]  /*53470*/  STL [R1+0x878], R5 ;  /* 0x0008780501007387 */ /* 0x0001e20000100800 */
[----:B------:R-:W-:Y:S01]  /*53480*/  ISETP.LT.AND P1, PT, R3, UR8, !P0 ;  /* 0x0000000803007c0c */ /* 0x000fe2000c721270 */
[----:B------:R-:W-:Y:S01]  /*53490*/  ULDC UR8, c[0x0][0x248] ;  /* 0x0000920000087ab9 */ /* 0x000fe20000000800 */
[----:B------:R-:W-:Y:S01]  /*534a0*/  LOP3.LUT R231, R231, 0xffefffff, RZ, 0xc0, !PT ;  /* 0xffefffffe7e77812 */ /* 0x000fe200078ec0ff */
[----:B------:R-:W2:Y:S01]  /*534b0*/  LDL.LU R39, [R1+0xec4] ;  /* 0x000ec40001277983 */ /* 0x000ea20000300800 */
[----:B------:R-:W-:Y:S01]  /*534c0*/  ISETP.LT.AND P0, PT, R2, UR12, !P0 ;  /* 0x0000000c02007c0c */ /* 0x000fe2000c701270 */
[----:B------:R-:W-:Y:S01]  /*534d0*/  VIADD R33, R0, 0x10d ;  /* 0x0000010d00217836 */ /* 0x000fe20000000000 */
[----:B------:R-:W-:Y:S01]  /*534e0*/  ULDC UR10, c[0x0][0x228] ;  /* 0x00008a00000a7ab9 */ /* 0x000fe20000000800 */
[----:B----4-:R-:W-:Y:S01]  /*534f0*/  LOP3.LUT R230, R230, 0x7fffffff, RZ, 0xc0, !PT ;  /* 0x7fffffffe6e67812 */ /* 0x010fe200078ec0ff */
[----:B------:R-:W-:Y:S01]  /*53500*/  ULDC UR12, c[0x0][0x228] ;  /* 0x00008a00000c7ab9 */ /* 0x000fe20000000800 */
[----:B0-----:R-:W-:Y:S01]  /*53510*/  VIADD R5, R5, UR22 ;  /* 0x0000001605057c36 */ /* 0x001fe20008000000 */
[----:B------:R-:W-:-:S03]  /*53520*/  ULDC UR22, c[0x0][0x228] ;  /* 0x00008a0000167ab9 */ /* 0x000fc60000000800 */
[----:B------:R-:W-:Y:S01]  /*53530*/  @P1 LOP3.LUT R231, R231, 0x100000, RZ, 0xfc, !PT ;  /* 0x00100000e7e71812 */ /* 0x000fe200078efcff */
[----:B------:R0:W-:Y:S03]  /*53540*/  STL [R1+0x87c], R5 ;  /* 0x00087c0501007387 */ /* 0x0001e60000100800 */
[----:B------:R-:W-:-:S04]  /*53550*/  LOP3.LUT R231, R231, 0xfff7ffff, RZ, 0xc0, !PT ;  /* 0xfff7ffffe7e77812 */ /* 0x000fc800078ec0ff */
[----:B------:R-:W-:Y:S01]  /*53560*/  @P0 LOP3.LUT R231, R231, 0x80000, RZ, 0xfc, !PT ;  /* 0x00080000e7e70812 */ /* 0x000fe200078efcff */
[----:B0-----:R-:W-:Y:S01]  /*53570*/  VIADD R5, R5, UR8 ;  /* 0x0000000805057c36 */ /* 0x001fe20008000000 */
[----:B------:R-:W-:Y:S01]  /*53580*/  ISETP.GE.AND P0, PT, R33, UR42, PT ;  /* 0x0000002a21007c0c */ /* 0x000fe2000bf06270 */
[----:B------:R-:W-:-:S03]  /*53590*/  ULDC UR8, c[0x0][0x228] ;  /* 0x00008a0000087ab9 */ /* 0x000fc60000000800 */
[----:B------:R0:W-:Y:S02]  /*535a0*/  STL [R1+0x880], R5 ;  /* 0x0008800501007387 */ /* 0x0001e40000100800 */
[----:B0-----:R-:W-:Y:S01]  /*535b0*/  VIADD R5, R5, UR24 ;  /* 0x0000001805057c36 */ /* 0x001fe20008000000 */
[----:B------:R-:W-:Y:S01]  /*535c0*/  ULDC UR24, c[0x0][0x248] ;  /* 0x0000920000187ab9 */ /* 0x000fe20000000800 */
[----:B---3--:R-:W-:Y:S02]  /*535d0*/  R2UR UR42, R41 ;  /* 0x00000000292a72ca */ /* 0x008fe400000e0000 */
[----:B------:R-:W3:Y:S04]  /*535e0*/  LDL.LU R41, [R1+0xecc] ;  /* 0x000ecc0001297983 */ /* 0x000ee80000300800 */
[----:B------:R0:W-:Y:S02]  /*535f0*/  STL [R1+0x884], R5 ;  /* 0x0008840501007387 */ /* 0x0001e40000100800 */
[----:B0-----:R-:W-:Y:S01]  /*53600*/  VIADD R5, R5, UR24 ;  /* 0x0000001805057c36 */ /* 0x001fe20008000000 */
[----:B--2---:R-:W-:-:S04]  /*53610*/  R2UR UR40, R39 ;  /* 0x00000000272872ca */ /* 0x004fc800000e0000 */
[----:B------:R0:W-:Y:S01]  /*53620*/  STL [R1+0x888], R5 ;  /* 0x0008880501007387 */ /* 0x0001e20000100800 */
[----:B------:R-:W-:Y:S02]  /*53630*/  ISETP.LT.AND P1, PT, R3, UR26, !P0 ;  /* 0x0000001a03007c0c */ /* 0x000fe4000c721270 */
[----:B------:R-:W-:Y:S01]  /*53640*/  LOP3.LUT R231, R231, 0xfffeffff, RZ, 0xc0, !PT ;  /* 0xfffeffffe7e77812 */ /* 0x000fe200078ec0ff */
[----:B------:R-:W2:Y:S01]  /*53650*/  LDL.LU R39, [R1+0xed0] ;  /* 0x000ed00001277983 */ /* 0x000ea20000300800 */
[----:B------:R-:W-:Y:S01]  /*53660*/  ISETP.LT.AND P0, PT, R2, UR4, !P0 ;  /* 0x0000000402007c0c */ /* 0x000fe2000c701270 */
[----:B------:R-:W-:Y:S01]  /*53670*/  VIADD R33, R0, 0x10b ;  /* 0x0000010b00217836 */ /* 0x000fe20000000000 */
[----:B------:R-:W-:Y:S01]  /*53680*/  ULDC UR4, c[0x0][0x228] ;  /* 0x00008a0000047ab9 */ /* 0x000fe20000000800 */
[----:B------:R-:W-:Y:S01]  /*53690*/  ULDC UR26, c[0x0][0x228] ;  /* 0x00008a00001a7ab9 */ /* 0x000fe20000000800 */
[----:B------:R-:W-:-:S05]  /*536a0*/  ULDC UR24, c[0x0][0x228] ;  /* 0x00008a0000187ab9 */ /* 0x000fca0000000800 */
[----:B------:R-:W-:-:S04]  /*536b0*/  @P1 LOP3.LUT R231, R231, 0x10000, RZ, 0xfc, !PT ;  /* 0x00010000e7e71812 */ /* 0x000fc800078efcff */
[----:B------:R-:W-:-:S04]  /*536c0*/  LOP3.LUT R231, R231, 0xffff7fff, RZ, 0xc0, !PT ;  /* 0xffff7fffe7e77812 */ /* 0x000fc800078ec0ff */
[----:B------:R-:W-:Y:S02]  /*536d0*/  @P0 LOP3.LUT R231, R231, 0x8000, RZ, 0xfc, !PT ;  /* 0x00008000e7e70812 */ /* 0x000fe400078efcff */
[----:B------:R-:W-:Y:S02]  /*536e0*/  ISETP.GE.AND P0, PT, R33, UR36, PT ;  /* 0x0000002421007c0c */ /* 0x000fe4000bf06270 */
        /* <DEDUP_REMOVED lines=9> */
[----:B------:R-:W-:Y:S01]  /*53780*/  R2UR UR48, R4 ;  /* 0x00000000043072ca */ /* 0x000fe200000e0000 */
[----:B------:R-:W-:-:S05]  /*53790*/  ULDC UR36, c[0x0][0x228] ;  /* 0x00008a0000247ab9 */ /* 0x000fca0000000800 */
[----:B------:R-:W-:Y:S01]  /*537a0*/  @P1 LOP3.LUT R231, R231, 0x1000, RZ, 0xfc, !PT ;  /* 0x00001000e7e71812 */ /* 0x000fe200078efcff */
[----:B0-----:R-:W-:Y:S01]  /*537b0*/  VIADD R5, R5, UR30 ;  /* 0x0000001e05057c36 */ /* 0x001fe20008000000 */
[----:B------:R-:W-:Y:S02]  /*537c0*/  ULDC UR30, c[0x0][0x248] ;  /* 0x00009200001e7ab9 */ /* 0x000fe40000000800 */
[----:B------:R-:W-:Y:S02]  /*537d0*/  LOP3.LUT R231, R231, 0xfffff7ff, RZ, 0xc0, !PT ;  /* 0xfffff7ffe7e77812 */ /* 0x000fe400078ec0ff */
[----:B------:R0:W-:Y:S02]  /*537e0*/  STL [R1+0x890], R5 ;  /* 0x0008900501007387 */ /* 0x0001e40000100800 */
[----:B------:R-:W-:Y:S02]  /*537f0*/  @P0 LOP3.LUT R231, R231, 0x800, RZ, 0xfc, !PT ;  /* 0x00000800e7e70812 */ /* 0x000fe400078efcff */
[----:B------:R-:W-:Y:S01]  /*53800*/  ISETP.GE.AND P0, PT, R33, UR52, PT ;  /* 0x0000003421007c0c */ /* 0x000fe2000bf06270 */
[----:B0-----:R-:W-:-:S03]  /*53810*/  VIADD R5, R5, UR30 ;  /* 0x0000001e05057c36 */ /* 0x001fc60008000000 */
[----:B------:R-:W-:Y:S01]  /*53820*/  ISETP.LT.AND P1, PT, R3, UR6, !P0 ;  /* 0x0000000603007c0c */ /* 0x000fe2000c721270 */
[----:B------:R-:W-:Y:S01]  /*53830*/  ULDC UR6, c[0x0][0x248] ;  /* 0x0000920000067ab9 */ /* 0x000fe20000000800 */
[----:B---3--:R-:W-:Y:S02]  /*53840*/  R2UR UR52, R41 ;  /* 0x00000000293472ca */ /* 0x008fe400000e0000 */
[----:B------:R-:W-:Y:S01]  /*53850*/  LOP3.LUT R231, R231, 0xfffffeff, RZ, 0xc0, !PT ;  /* 0xfffffeffe7e77812 */ /* 0x000fe200078ec0ff */
[----:B------:R-:W3:Y:S01]  /*53860*/  LDL.LU R41, [R1+0xed4] ;  /* 0x000ed40001297983 */ /* 0x000ee20000300800 */
[----:B------:R-:W-:Y:S01]  /*53870*/  VIADD R33, R0, 0x107 ;  /* 0x0000010700217836 */ /* 0x000fe20000000000 */
[----:B------:R-:W-:Y:S02]  /*53880*/  ULDC UR30, c[0x0][0x228] ;  /* 0x00008a00001e7ab9 */ /* 0x000fe40000000800 */
[----:B------:R0:W-:Y:S02]  /*53890*/  STL [R1+0x894], R5 ;  /* 0x0008940501007387 */ /* 0x0001e40000100800 */
[----:B0-----:R-:W-:Y:S01]  /*538a0*/  VIADD R5, R5, UR6 ;  /* 0x0000000605057c36 */ /* 0x001fe20008000000 */
[----:B------:R-:W-:Y:S01]  /*538b0*/  ISETP.LT.AND P0, PT, R2, UR18, !P0 ;  /* 0x0000001202007c0c */ /* 0x000fe2000c701270 */
[----:B------:R-:W-:Y:S01]  /*538c0*/  ULDC UR18, c[0x0][0x228] ;  /* 0x00008a0000127ab9 */ /* 0x000fe20000000800 */
[----:B------:R-:W-:Y:S01]  /*538d0*/  @P1 LOP3.LUT R231, R231, 0x100, RZ, 0xfc, !PT ;  /* 0x00000100e7e71812 */ /* 0x000fe200078efcff */
[----:B------:R-:W-:Y:S01]  /*538e0*/  ULDC UR6, c[0x0][0x228] ;  /* 0x00008a0000067ab9 */ /* 0x000fe20000000800 */
[----:B------:R0:W-:Y:S02]  /*538f0*/  STL [R1+0x898], R5 ;  /* 0x0008980501007387 */ /* 0x0001e40000100800 */
[----:B------:R-:W-:-:S07]  /*53900*/  LOP3.LUT R231, R231, 0xffffff7f, RZ, 0xc0, !PT ;  /* 0xffffff7fe7e77812 */ /* 0x000fce00078ec0ff */
[----:B------:R-:W-:Y:S02]  /*53910*/  @P0 LOP3.LUT R231, R231, 0x80, RZ, 0xfc, !PT ;  /* 0x00000080e7e70812 */ /* 0x000fe400078efcff */
[----:B--2---:R-:W-:Y:S02]  /*53920*/  R2UR UR56, R39 ;  /* 0x00000000273872ca */ /* 0x004fe400000e0000 */
[----:B------:R-:W2:Y:S01]  /*53930*/  LDL.LU R39, [R1+0xed8] ;  /* 0x000ed80001277983 */ /* 0x000ea20000300800 */
[----:B------:R-:W-:Y:S02]  /*53940*/  ISETP.GE.AND P0, PT, R33, UR42, PT ;  /* 0x0000002a21007c0c */ /* 0x000fe4000bf06270 */
[----:B------:R-:W-:Y:S01]  /*53950*/  LOP3.LUT R231, R231, 0xffffffef, RZ, 0xc0, !PT ;  /* 0xffffffefe7e77812 */ /* 0x000fe200078ec0ff */
[----:B------:R-:W-:Y:S01]  /*53960*/  VIADD R33, R0, 0x105 ;  /* 0x0000010500217836 */ /* 0x000fe20000000000 */
[----:B------:R-:W-:Y:S01]  /*53970*/  ISETP.LT.AND P1, PT, R3, UR34, !P0 ;  /* 0x0000002203007c0c */ /* 0x000fe2000c721270 */
[----:B------:R-:W-:Y:S01]  /*53980*/  ULDC UR34, c[0x0][0x228] ;  /* 0x00008a0000227ab9 */ /* 0x000fe20000000800 */
[----:B------:R-:W-:-:S02]  /*53990*/  ISETP.LT.AND P0, PT, R2, UR20, !P0 ;  /* 0x0000001402007c0c */ /* 0x000fc4000c701270 */
[----:B---3--:R-:W-:Y:S01]  /*539a0*/  R2UR UR54, R41 ;  /* 0x00000000293672ca */ /* 0x008fe200000e0000 */
[----:B0-----:R-:W-:-:S08]  /*539b0*/  VIADD R5, R5, UR32 ;  /* 0x0000002005057c36 */ /* 0x001fd00008000000 */
[----:B------:R-:W-:Y:S01]  /*539c0*/  @P1 LOP3.LUT R231, R231, 0x10, RZ, 0xfc, !PT ;  /* 0x00000010e7e71812 */ /* 0x000fe200078efcff */
[----:B------:R-:W-:Y:S01]  /*539d0*/  ULDC UR42, c[0x0][0x228] ;  /* 0x00008a00002a7ab9 */ /* 0x000fe20000000800 */
[----:B------:R-:W-:Y:S01]  /*539e0*/  ULDC UR32, c[0x0][0x228] ;  /* 0x00008a0000207ab9 */ /* 0x000fe20000000800 */
[----:B------:R-:W-:Y:S01]  /*539f0*/  R2UR UR61, R188 ;  /* 0x00000000bc3d72ca */ /* 0x000fe200000e0000 */
[----:B------:R-:W-:Y:S01]  /*53a00*/  ULDC UR20, c[0x0][0x248] ;  /* 0x0000920000147ab9 */ /* 0x000fe20000000800 */
[----:B------:R-:W-:-:S04]  /*53a10*/  LOP3.LUT R231, R231, 0xfffffff7, RZ, 0xc0, !PT ;  /* 0xfffffff7e7e77812 */ /* 0x000fc800078ec0ff */
[----:B------:R-:W-:Y:S02]  /*53a20*/  @P0 LOP3.LUT R231, R231, 0x8, RZ, 0xfc, !PT ;  /* 0x00000008e7e70812 */ /* 0x000fe400078efcff */
[----:B------:R-:W-:-:S04]  /*53a30*/  ISETP.GE.AND P0, PT, R33, UR40, PT ;  /* 0x0000002821007c0c */ /* 0x000fc8000bf06270 */
[----:B------:R-:W-:Y:S01]  /*53a40*/  ISETP.LT.AND P1, PT, R3, UR16, !P0 ;  /* 0x0000001003007c0c */ /* 0x000fe2000c721270 */
[----:B------:R-:W-:Y:S01]  /*53a50*/  VIADD R33, R0, 0x103 ;  /* 0x0000010300217836 */ /* 0x000fe20000000000 */
[----:B------:R-:W-:Y:S02]  /*53a60*/  ISETP.LT.AND P0, PT, R2, UR10, !P0 ;  /* 0x0000000a02007c0c */ /* 0x000fe4000c701270 */
[----:B------:R-:W-:Y:S01]  /*53a70*/  LOP3.LUT R229, R229, 0x7fffffff, RZ, 0xc0, !PT ;  /* 0x7fffffffe5e57812 */ /* 0x000fe200078ec0ff */
[----:B------:R0:W-:Y:S01]  /*53a80*/  STL [R1+0x89c], R5 ;  /* 0x00089c0501007387 */ /* 0x0001e20000100800 */
[----:B------:R-:W-:Y:S01]  /*53a90*/  LOP3.LUT R231, R231, 0xfffffffe, RZ, 0xc0, !PT ;  /* 0xfffffffee7e77812 */ /* 0x000fe200078ec0ff */
[----:B------:R-:W-:Y:S01]  /*53aa0*/  ULDC UR10, c[0x0][0x248] ;  /* 0x00009200000a7ab9 */ /* 0x000fe20000000800 */
[----:B------:R-:W-:-:S07]  /*53ab0*/  ULDC UR16, c[0x0][0x228] ;  /* 0x00008a0000107ab9 */ /* 0x000fce0000000800 */
[----:B------:R-:W-:Y:S02]  /*53ac0*/  @P0 LOP3.LUT R230, R230, 0x80000000, RZ, 0xfc, !PT ;  /* 0x80000000e6e60812 */ /* 0x000fe400078efcff */
[----:B------:R-:W-:Y:S02]  /*53ad0*/  ISETP.GE.AND P0, PT, R33, UR52, PT ;  /* 0x0000003421007c0c */ /* 0x000fe4000bf06270 */
[----:B------:R-:W-:Y:S02]  /*53ae0*/  @P1 LOP3.LUT R231, R231, 0x1, RZ, 0xfc, !PT ;  /* 0x00000001e7e71812 */ /* 0x000fe400078efcff */
[----:B------:R-:W-:Y:S01]  /*53af0*/  LOP3.LUT R230, R230, 0xefffffff, RZ, 0xc0, !PT ;  /* 0xefffffffe6e67812 */ /* 0x000fe200078ec0ff */
[----:B------:R-:W-:Y:S01]  /*53b00*/  VIADD R33, R0, 0x101 ;  /* 0x0000010100217836 */ /* 0x000fe20000000000 */
[----:B------:R-:W-:Y:S01]  /*53b10*/  ISETP.LT.AND P1, PT, R3, UR12, !P0 ;  /* 0x0000000c03007c0c */ /* 0x000fe2000c721270 */
[----:B------:R-:W-:Y:S01]  /*53b20*/  ULDC UR52, c[0x0][0x228] ;  /* 0x00008a0000347ab9 */ /* 0x000fe20000000800 */
[----:B------:R-:W-:-:S02]  /*53b30*/  ISETP.LT.AND P0, PT, R2, UR22, !P0 ;  /* 0x0000001602007c0c */ /* 0x000fc4000c701270 */
[----:B--2---:R-:W-:Y:S01]  /*53b40*/  R2UR UR40, R39 ;  /* 0x00000000272872ca */ /* 0x004fe200000e0000 */
[----:B0-----:R-:W-:-:S08]  /*53b50*/  VIADD R5, R5, UR20 ;  /* 0x0000001405057c36 */ /* 0x001fd00008000000 */
[----:B------:R-:W-:Y:S01]  /*53b60*/  @P1 LOP3.LUT R230, R230, 0x10000000, RZ, 0xfc, !PT ;  /* 0x10000000e6e61812 */ /* 0x000fe200078efcff */
[----:B------:R-:W-:Y:S01]  /*53b70*/  ULDC UR20, c[0x0][0x248] ;  /* 0x0000920000147ab9 */ /* 0x000fe20000000800 */
[----:B------:R-:W-:Y:S01]  /*53b80*/  ULDC UR12, c[0x0][0x248] ;  /* 0x00009200000c7ab9 */ /* 0x000fe20000000800 */
[----:B------:R-:W-:Y:S01]  /*53b90*/  ULDC UR22, c[0x0][0x248] ;  /* 0x0000920000167ab9 */ /* 0x000fe20000000800 */
[----:B------:R-:W-:-:S04]  /*53ba0*/  LOP3.LUT R230, R230, 0xf7ffffff, RZ, 0xc0, !PT ;  /* 0xf7ffffffe6e67812 */ /* 0x000fc800078ec0ff */
[----:B------:R-:W-:Y:S02]  /*53bb0*/  @P0 LOP3.LUT R230, R230, 0x8000000, RZ, 0xfc, !PT ;  /* 0x08000000e6e60812 */ /* 0x000fe400078efcff */
[----:B------:R-:W-:-:S04]  /*53bc0*/  ISETP.GE.AND P0, PT, R33, UR56, PT ;  /* 0x0000003821007c0c */ /* 0x000fc8000bf06270 */
[----:B------:R-:W-:Y:S02]  /*53bd0*/  ISETP.LT.AND P1, PT, R3, UR8, !P0 ;  /* 0x0000000803007c0c */ /* 0x000fe4000c721270 */
[----:B------:R-:W-:Y:S01]  /*53be0*/  LOP3.LUT R230, R230, 0xfeffffff, RZ, 0xc0, !PT ;  /* 0xfeffffffe6e67812 */ /* 0x000fe200078ec0ff */
[----:B------:R-:W-:Y:S01]  /*53bf0*/  VIADD R33, R0, 0xff ;  /* 0x000000ff00217836 */ /* 0x000fe20000000000 */
[----:B------:R-:W-:Y:S01]  /*53c00*/  ISETP.LT.AND P0, PT, R2, UR4, !P0 ;  /* 0x0000000402007c0c */ /* 0x000fe2000c701270 */
[----:B------:R0:W-:Y:S01]  /*53c10*/  STL [R1+0x8a0], R5 ;  /* 0x0008a00501007387 */ /* 0x0001e20000100800 */
[----:B------:R-:W-:Y:S01]  /*53c20*/  R2UR UR56, R7 ;  /* 0x00000000073872ca */ /* 0x000fe200000e0000 */
[----:B------:R-:W-:Y:S01]  /*53c30*/  ULDC UR4, c[0x0][0x228] ;  /* 0x00008a0000047ab9 */ /* 0x000fe20000000800 */
[----:B------:R-:W-:-:S05]  /*53c40*/  ULDC UR8, c[0x0][0x228] ;  /* 0x00008a0000087ab9 */ /* 0x000fca0000000800 */
[----:B------:R-:W-:-:S04]  /*53c50*/  @P1 LOP3.LUT R230, R230, 0x1000000, RZ, 0xfc, !PT ;  /* 0x01000000e6e61812 */ /* 0x000fc800078efcff */
[----:B------:R-:W-:-:S04]  /*53c60*/  LOP3.LUT R230, R230, 0xff7fffff, RZ, 0xc0, !PT ;  /* 0xff7fffffe6e67812 */ /* 0x000fc800078ec0ff */
[----:B------:R-:W-:Y:S02]  /*53c70*/  @P0 LOP3.LUT R230, R230, 0x800000, RZ, 0xfc, !PT ;  /* 0x00800000e6e60812 */ /* 0x000fe400078efcff */
[----:B------:R-:W-:Y:S02]  /*53c80*/  ISETP.GE.AND P0, PT, R33, UR54, PT ;  /* 0x0000003621007c0c */ /* 0x000fe4000bf06270 */
[----:B------:R-:W-:Y:S01]  /*53c90*/  LOP3.LUT R230, R230, 0xffefffff, RZ, 0xc0, !PT ;  /* 0xffefffffe6e67812 */ /* 0x000fe200078ec0ff */
[----:B------:R-:W-:Y:S01]  /*53ca0*/  VIADD R33, R0, 0xfd ;  /* 0x000000fd00217836 */ /* 0x000fe20000000000 */
[----:B------:R-:W-:Y:S01]  /*53cb0*/  ISETP.LT.AND P1, PT, R3, UR26, !P0 ;  /* 0x0000001a03007c0c */ /* 0x000fe2000c721270 */
[----:B0-----:R-:W-:Y:S01]  /*53cc0*/  VIADD R5, R5, UR20 ;  /* 0x0000001405057c36 */ /* 0x001fe20008000000 */
[----:B------:R-:W-:Y:S01]  /*53cd0*/  ISETP.LT.AND P0, PT, R2, UR24, !P0 ;  /* 0x0000001802007c0c */ /* 0x000fe2000c701270 */
[----:B------:R-:W-:Y:S01]  /*53ce0*/  ULDC UR20, c[0x0][0x228] ;  /* 0x00008a0000147ab9 */ /* 0x000fe20000000800 */
[----:B------:R-:W-:Y:S01]  /*53cf0*/  ULDC UR24, c[0x0][0x228] ;  /* 0x00008a0000187ab9 */ /* 0x000fe20000000800 */
[----:B------:R-:W-:Y:S01]  /*53d00*/  ULDC UR54, c[0x0][0x228] ;  /* 0x00008a0000367ab9 */ /* 0x000fe20000000800 */
[----:B------:R-:W-:-:S07]  /*53d10*/  ULDC UR26, c[0x0][0x248] ;  /* 0x00009200001a7ab9 */ /* 0x000fce0000000800 */
[----:B------:R-:W-:-:S04]  /*53d20*/  @P1 LOP3.LUT R230, R230, 0x100000, RZ, 0xfc, !PT ;  /* 0x00100000e6e61812 */ /* 0x000fc800078efcff */
        /* <DEDUP_REMOVED lines=31> */
[----:B------:R0:W-:Y:S01]  /*53f20*/  STL [R1+0x8a8], R5 ;  /* 0x0008a80501007387 */ /* 0x0001e20000100800 */
[----:B------:R-:W-:Y:S01]  /*53f30*/  ISETP.LT.AND P0, PT, R2, UR6, !P0 ;  /* 0x0000000602007c0c */ /* 0x000fe2000c701270 */
[----:B------:R-:W-:Y:S01]  /*53f40*/  ULDC UR6, c[0x0][0x248] ;  /* 0x0000920000067ab9 */ /* 0x000fe20000000800 */
[----:B------:R-:W-:Y:S01]  /*53f50*/  ULDC UR30, c[0x0][0x248] ;  /* 0x00009200001e7ab9 */ /* 0x000fe20000000800 */
[----:B------:R-:W-:-:S08]  /*53f60*/  ULDC UR48, c[0x0][0x228] ;  /* 0x00008a0000307ab9 */ /* 0x000fd00000000800 */
        /* <DEDUP_REMOVED lines=12> */
[----:B------:R-:W-:Y:S01]  /*54030*/  VIADD R237, R0, 0xd9 ;  /* 0x000000d900ed7836 */ /* 0x000fe20000000000 */
[----:B------:R-:W-:-:S06]  /*54040*/  ULDC UR36, c[0x0][0x228] ;  /* 0x00008a0000247ab9 */ /* 0x000fcc0000000800 */
[----:B------:R-:W-:-:S04]  /*54050*/  @P1 LOP3.LUT R230, R230, 0x10, RZ, 0xfc, !PT ;  /* 0x00000010e6e61812 */ /* 0x000fc800078efcff */
[----:B------:R-:W-:-:S04]  /*54060*/  LOP3.LUT R230, R230, 0xfffffff7, RZ, 0xc0, !PT ;  /* 0xfffffff7e6e67812 */ /* 0x000fc800078ec0ff */
[----:B------:R-:W-:Y:S02]  /*54070*/  @P0 LOP3.LUT R230, R230, 0x8, RZ, 0xfc, !PT ;  /* 0x00000008e6e60812 */ /* 0x000fe400078efcff */
[----:B------:R-:W-:Y:S01]  /*54080*/  ISETP.GE.AND P0, PT, R33, UR47, PT ;  /* 0x0000002f21007c0c */ /* 0x000fe2000bf06270 */
[----:B------:R-:W-:Y:S01]  /*54090*/  VIADD R33, R0, 0xf3 ;  /* 0x000000f300217836 */ /* 0x000fe20000000000 */
[----:B------:R-:W-:Y:S01]  /*540a0*/  LOP3.LUT R230, R230, 0xfffffffe, RZ, 0xc0, !PT ;  /* 0xfffffffee6e67812 */ /* 0x000fe200078ec0ff */
[----:B------:R0:W-:Y:S01]  /*540b0*/  STL [R1+0x8ac], R5 ;  /* 0x0008ac0501007387 */ /* 0x0001e20000100800 */
[----:B------:R-:W-:Y:S01]  /*540c0*/  ISETP.LT.AND P1, PT, R3, UR42, !P0 ;  /* 0x0000002a03007c0c */ /* 0x000fe2000c721270 */
[----:B------:R-:W-:Y:S01]  /*540d0*/  ULDC UR42, c[0x0][0x228] ;  /* 0x00008a00002a7ab9 */ /* 0x000fe20000000800 */
[----:B------:R-:W-:Y:S01]  /*540e0*/  ISETP.LT.AND P0, PT, R2, UR32, !P0 ;  /* 0x0000002002007c0c */ /* 0x000fe2000c701270 */
[----:B------:R-:W-:Y:S01]  /*540f0*/  ULDC UR47, c[0x0][0x228] ;  /* 0x00008a00002f7ab9 */ /* 0x000fe20000000800 */
[----:B------:R-:W-:Y:S01]  /*54100*/  VIADD R238, R0, 0xd7 ;  /* 0x000000d700ee7836 */ /* 0x000fe20000000000 */
[----:B------:R-:W-:Y:S01]  /*54110*/  LOP3.LUT R228, R228, 0x7fffffff, RZ, 0xc0, !PT ;  /* 0x7fffffffe4e47812 */ /* 0x000fe200078ec0ff */
[----:B------:R-:W-:Y:S01]  /*54120*/  VIADD R239, R0, 0xd5 ;  /* 0x000000d500ef7836 */ /* 0x000fe20000000000 */
[----:B------:R-:W-:-:S08]  /*54130*/  ULDC UR32, c[0x0][0x228] ;  /* 0x00008a0000207ab9 */ /* 0x000fd00000000800 */
[----:B------:R-:W-:Y:S02]  /*54140*/  @P0 LOP3.LUT R229, R229, 0x80000000, RZ, 0xfc, !PT ;  /* 0x80000000e5e50812 */ /* 0x000fe400078efcff */
[----:B------:R-:W-:Y:S02]  /*54150*/  ISETP.GE.AND P0, PT, R33, UR61, PT ;  /* 0x0000003d21007c0c */ /* 0x000fe4000bf06270 */
[----:B------:R-:W-:Y:S02]  /*54160*/  @P1 LOP3.LUT R230, R230, 0x1, RZ, 0xfc, !PT ;  /* 0x00000001e6e61812 */ /* 0x000fe400078efcff */
[----:B------:R-:W-:Y:S01]  /*54170*/  LOP3.LUT R229, R229, 0xefffffff, RZ, 0xc0, !PT ;  /* 0xefffffffe5e57812 */ /* 0x000fe200078ec0ff */
[----:B------:R-:W-:Y:S01]  /*54180*/  VIADD R33, R0, 0xf1 ;  /* 0x000000f100217836 */ /* 0x000fe20000000000 */
[----:B------:R-:W-:Y:S01]  /*54190*/  ISETP.LT.AND P1, PT, R3, UR60, !P0 ;  /* 0x0000003c03007c0c */ /* 0x000fe2000c721270 */
[----:B0-----:R-:W-:Y:S01]  /*541a0*/  VIADD R5, R5, UR10 ;  /* 0x0000000a05057c36 */ /* 0x001fe20008000000 */
[----:B------:R-:W-:Y:S01]  /*541b0*/  ISETP.LT.AND P0, PT, R2, UR59, !P0 ;  /* 0x0000003b02007c0c */ /* 0x000fe2000c701270 */
[----:B------:R-:W-:Y:S01]  /*541c0*/  ULDC UR10, c[0x0][0x248] ;  /* 0x00009200000a7ab9 */ /* 0x000fe20000000800 */
[----:B------:R-:W-:Y:S01]  /*541d0*/  ULDC UR61, c[0x0][0x228] ;  /* 0x00008a00003d7ab9 */ /* 0x000fe20000000800 */
[----:B------:R-:W-:-:S08]  /*541e0*/  ULDC UR60, c[0x0][0x228] ;  /* 0x00008a00003c7ab9 */ /* 0x000fd00000000800 */
[----:B------:R-:W-:Y:S01]  /*541f0*/  @P1 LOP3.LUT R229, R229, 0x10000000, RZ, 0xfc, !PT ;  /* 0x10000000e5e51812 */ /* 0x000fe200078efcff */
[----:B------:R0:W-:Y:S01]  /*54200*/  STL [R1+0x8b0], R5 ;  /* 0x0008b00501007387 */ /* 0x0001e20000100800 */
[----:B------:R-:W-:Y:S01]  /*54210*/  VIADD R240, R0, 0xd3 ;  /* 0x000000d300f07836 */ /* 0x000fe20000000000 */
[----:B------:R-:W-:Y:S01]  /*54220*/  ULDC UR59, c[0x0][0x228] ;  /* 0x00008a00003b7ab9 */ /* 0x000fe20000000800 */
[----:B------:R-:W-:Y:S01]  /*54230*/  LOP3.LUT R229, R229, 0xf7ffffff, RZ, 0xc0, !PT ;  /* 0xf7ffffffe5e57812 */ /* 0x000fe200078ec0ff */
[----:B------:R-:W2:Y:S03]  /*54240*/  LDL.LU R7, [R1+0x1ad4] ;  /* 0x001ad40001077983 */ /* 0x000ea60000300800 */
[----:B------:R-:W-:Y:S02]  /*54250*/  @P0 LOP3.LUT R229, R229, 0x8000000, RZ, 0xfc, !PT ;  /* 0x08000000e5e50812 */ /* 0x000fe400078efcff */
[----:B------:R-:W-:-:S04]  /*54260*/  ISETP.GE.AND P0, PT, R33, UR46, PT ;  /* 0x0000002e21007c0c */ /* 0x000fc8000bf06270 */
[----:B------:R-:W-:Y:S02]  /*54270*/  ISETP.LT.AND P1, PT, R3, UR58, !P0 ;  /* 0x0000003a03007c0c */ /* 0x000fe4000c721270 */
[----:B------:R-:W-:Y:S01]  /*54280*/  LOP3.LUT R229, R229, 0xfbffffff, RZ, 0xc0, !PT ;  /* 0xfbffffffe5e57812 */ /* 0x000fe200078ec0ff */
[----:B------:R-:W-:Y:S01]  /*54290*/  VIADD R33, R0, 0xef ;  /* 0x000000ef00217836 */ /* 0x000fe20000000000 */
[----:B------:R-:W-:Y:S01]  /*542a0*/  ISETP.LT.AND P0, PT, R2, UR52, !P0 ;  /* 0x0000003402007c0c */ /* 0x000fe2000c701270 */
[----:B0-----:R-:W-:Y:S01]  /*542b0*/  VIADD R5, R5, UR10 ;  /* 0x0000000a05057c36 */ /* 0x001fe20008000000 */
[----:B------:R-:W-:Y:S01]  /*542c0*/  ULDC UR10, c[0x0][0x248] ;  /* 0x00009200000a7ab9 */ /* 0x000fe20000000800 */
[C---:B------:R-:W-:Y:S01]  /*542d0*/  VIADD R241, R0.reuse, 0xd1 ;  /* 0x000000d100f17836 */ /* 0x040fe20000000000 */
[----:B------:R-:W-:Y:S01]  /*542e0*/  ULDC UR58, c[0x0][0x228] ;  /* 0x00008a00003a7ab9 */ /* 0x000fe20000000800 */
[----:B------:R-:W-:-:S04]  /*542f0*/  VIADD R242, R0, 0xcf ;  /* 0x000000cf00f27836 */ /* 0x000fc80000000000 */
[----:B------:R-:W-:Y:S01]  /*54300*/  @P1 LOP3.LUT R229, R229, 0x4000000, RZ, 0xfc, !PT ;  /* 0x04000000e5e51812 */ /* 0x000fe200078efcff */
[----:B------:R-:W-:Y:S01]  /*54310*/  VIADD R243, R0, 0xcd ;  /* 0x000000cd00f37836 */ /* 0x000fe20000000000 */
[----:B------:R-:W-:Y:S02]  /*54320*/  ULDC UR52, c[0x0][0x228] ;  /* 0x00008a0000347ab9 */ /* 0x000fe40000000800 */
        /* <DEDUP_REMOVED lines=8> */
[----:B------:R-:W-:Y:S01]  /*543b0*/  ULDC UR4, c[0x0][0x248] ;  /* 0x0000920000047ab9 */ /* 0x000fe20000000800 */
[----:B------:R-:W-:Y:S01]  /*543c0*/  VIADD R244, R0, 0xcb ;  /* 0x000000cb00f47836 */ /* 0x000fe20000000000 */
[----:B------:R-:W-:-:S05]  /*543d0*/  ULDC UR50, c[0x0][0x228] ;  /* 0x00008a0000327ab9 */ /* 0x000fca0000000800 */
[----:B------:R-:W-:-:S04]  /*543e0*/  @P1 LOP3.LUT R229, R229, 0x1000000, RZ, 0xfc, !PT ;  /* 0x01000000e5e51812 */ /* 0x000fc800078efcff */
[----:B------:R-:W-:-:S04]  /*543f0*/  LOP3.LUT R229, R229, 0xff7fffff, RZ, 0xc0, !PT ;  /* 0xff7fffffe5e57812 */ /* 0x000fc800078ec0ff */
[----:B------:R-:W-:Y:S02]  /*54400*/  @P0 LOP3.LUT R229, R229, 0x800000, RZ, 0xfc, !PT ;  /* 0x00800000e5e50812 */ /* 0x000fe400078efcff */
[----:B------:R-:W-:Y:S01]  /*54410*/  ISETP.GE.AND P0, PT, R33, UR53, PT ;  /* 0x0000003521007c0c */ /* 0x000fe2000bf06270 */
[----:B0-----:R-:W-:Y:S01]  /*54420*/  VIADD R5, R5, UR10 ;  /* 0x0000000a05057c36 */ /* 0x001fe20008000000 */
[----:B------:R-:W-:Y:S01]  /*54430*/  ULDC UR10, c[0x0][0x228] ;  /* 0x00008a00000a7ab9 */ /* 0x000fe20000000800 */
[----:B------:R-:W-:Y:S01]  /*54440*/  LOP3.LUT R229, R229, 0xffbfffff, RZ, 0xc0, !PT ;  /* 0xffbfffffe5e57812 */ /* 0x000fe200078ec0ff */
[----:B------:R-:W-:Y:S01]  /*54450*/  VIADD R33, R0, 0xeb ;  /* 0x000000eb00217836 */ /* 0x000fe20000000000 */
[----:B------:R-:W-:Y:S01]  /*54460*/  ISETP.LT.AND P1, PT, R3, UR8, !P0 ;  /* 0x0000000803007c0c */ /* 0x000fe2000c721270 */
[----:B------:R0:W-:Y:S01]  /*54470*/  STL [R1+0x8b8], R5 ;  /* 0x0008b80501007387 */ /* 0x0001e20000100800 */
[----:B------:R-:W-:Y:S01]  /*54480*/  ISETP.LT.AND P0, PT, R2, UR10, !P0 ;  /* 0x0000000a02007c0c */ /* 0x000fe2000c701270 */
[----:B------:R-:W-:Y:S01]  /*54490*/  ULDC UR8, c[0x0][0x248] ;  /* 0x0000920000087ab9 */ /* 0x000fe20000000800 */
[----:B------:R-:W-:Y:S01]  /*544a0*/  ULDC UR10, c[0x0][0x248] ;  /* 0x00009200000a7ab9 */ /* 0x000fe20000000800 */
[----:B------:R-:W3:Y:S01]  /*544b0*/  LDL.LU R4, [R1+0x1ad0] ;  /* 0x001ad00001047983 */ /* 0x000ee20000300800 */
[----:B------:R-:W-:Y:S01]  /*544c0*/  VIADD R245, R0, 0xc9 ;  /* 0x000000c900f57836 */ /* 0x000fe20000000000 */
[----:B------:R-:W-:-:S06]  /*544d0*/  ULDC UR53, c[0x0][0x228] ;  /* 0x00008a0000357ab9 */ /* 0x000fcc0000000800 */
[----:B------:R-:W-:-:S04]  /*544e0*/  @P1 LOP3.LUT R229, R229, 0x400000, RZ, 0xfc, !PT ;  /* 0x00400000e5e51812 */ /* 0x000fc800078efcff */
[----:B------:R-:W-:-:S04]  /*544f0*/  LOP3.LUT R229, R229, 0xffdfffff, RZ, 0xc0, !PT ;  /* 0xffdfffffe5e57812 */ /* 0x000fc800078ec0ff */
[----:B------:R-:W-:Y:S02]  /*54500*/  @P0 LOP3.LUT R229, R229, 0x200000, RZ, 0xfc, !PT ;  /* 0x00200000e5e50812 */ /* 0x000fe400078efcff */
[----:B------:R-:W-:Y:S02]  /*54510*/  ISETP.GE.AND P0, PT, R33, UR43, PT ;  /* 0x0000002b21007c0c */ /* 0x000fe4000bf06270 */
        /* <DEDUP_REMOVED lines=10> */
[----:B------:R-:W-:-:S04]  /*545c0*/  @P1 LOP3.LUT R229, R229, 0x100000, RZ, 0xfc, !PT ;  /* 0x00100000e5e51812 */ /* 0x000fc800078efcff */
[----:B------:R-:W-:Y:S01]  /*545d0*/  LOP3.LUT R229, R229, 0xfff7ffff, RZ, 0xc0, !PT ;  /* 0xfff7ffffe5e57812 */ /* 0x000fe200078ec0ff */
[----:B0-----:R-:W-:Y:S01]  /*545e0*/  VIADD R5, R5, UR12 ;  /* 0x0000000c05057c36 */ /* 0x001fe20008000000 */
[----:B------:R-:W-:Y:S02]  /*545f0*/  ULDC UR12, c[0x0][0x228] ;  /* 0x00008a00000c7ab9 */ /* 0x000fe40000000800 */
        /* <DEDUP_REMOVED lines=9> */
[----:B------:R-:W4:Y:S01]  /*54690*/  LDL.LU R6, [R1+0x1acc] ;  /* 0x001acc0001067983 */ /* 0x000f220000300800 */
[----:B------:R-:W-:-:S07]  /*546a0*/  ULDC UR12, c[0x0][0x228] ;  /* 0x00008a00000c7ab9 */ /* 0x000fce0000000800 */
        /* <DEDUP_REMOVED lines=10> */
[----:B------:R-:W-:Y:S01]  /*54750*/  ULDC UR14, c[0x0][0x248] ;  /* 0x00009200000e7ab9 */ /* 0x000fe20000000800 */
[----:B------:R-:W-:Y:S01]  /*54760*/  ULDC UR25, c[0x0][0x248] ;  /* 0x0000920000197ab9 */ /* 0x000fe20000000800 */
[----:B0-----:R-:W-:Y:S01]  /*54770*/  VIADD R5, R5, UR22 ;  /* 0x0000001605057c36 */ /* 0x001fe20008000000 */
[----:B------:R-:W-:-:S02]  /*54780*/  ULDC UR22, c[0x0][0x228] ;  /* 0x00008a0000167ab9 */ /* 0x000fc40000000800 */
[----:B------:R-:W-:Y:S01]  /*54790*/  ISETP.LT.AND P0, PT, R2, UR22, !P0 ;  /* 0x0000001602007c0c */ /* 0x000fe2000c701270 */
[----:B------:R-:W-:-:S05]  /*547a0*/  VIADD R246, R0, 0xc8 ;  /* 0x000000c800f67836 */ /* 0x000fca0000000000 */
[----:B------:R-:W-:Y:S01]  /*547b0*/  @P1 LOP3.LUT R229, R229, 0x10000, RZ, 0xfc, !PT ;  /* 0x00010000e5e51812 */ /* 0x000fe200078efcff */
[----:B------:R0:W-:Y:S01]  /*547c0*/  STL [R1+0x8c8], R5 ;  /* 0x0008c80501007387 */ /* 0x0001e20000100800 */
[----:B------:R-:W-:Y:S01]  /*547d0*/  VIADD R247, R0, 0xc7 ;  /* 0x000000c700f77836 */ /* 0x000fe20000000000 */
[----:B------:R-:W-:Y:S01]  /*547e0*/  ULDC UR22, c[0x0][0x228] ;  /* 0x00008a0000167ab9 */ /* 0x000fe20000000800 */
        /* <DEDUP_REMOVED lines=11> */
[C---:B------:R-:W-:Y:S01]  /*548a0*/  VIADD R248, R0.reuse, 0xc6 ;  /* 0x000000c600f87836 */ /* 0x040fe20000000000 */
[----:B------:R-:W-:Y:S01]  /*548b0*/  ULDC UR54, c[0x0][0x248] ;  /* 0x0000920000367ab9 */ /* 0x000fe20000000800 */
[----:B------:R-:W-:Y:S01]  /*548c0*/  VIADD R249, R0, 0xc5 ;  /* 0x000000c500f97836 */ /* 0x000fe20000000000 */
[----:B------:R-:W-:-:S04]  /*548d0*/  ULDC UR56, c[0x0][0x248] ;  /* 0x0000920000387ab9 */ /* 0x000fc80000000800 */
[----:B------:R-:W-:-:S04]  /*548e0*/  @P1 LOP3.LUT R229, R229, 0x4000, RZ, 0xfc, !PT ;  /* 0x00004000e5e51812 */ /* 0x000fc800078efcff */
[----:B------:R-:W-:Y:S01]  /*548f0*/  LOP3.LUT R229, R229, 0xffffdfff, RZ, 0xc0, !PT ;  /* 0xffffdfffe5e57812 */ /* 0x000fe200078ec0ff */
[----:B0-----:R-:W-:Y:S01]  /*54900*/  VIADD R5, R5, UR18 ;  /* 0x0000001205057c36 */ /* 0x001fe20008000000 */
[----:B------:R-:W-:Y:S02]  /*54910*/  ULDC UR18, c[0x0][0x228] ;  /* 0x00008a0000127ab9 */ /* 0x000fe40000000800 */
[----:B------:R-:W-:Y:S02]  /*54920*/  @P0 LOP3.LUT R229, R229, 0x2000, RZ, 0xfc, !PT ;  /* 0x00002000e5e50812 */ /* 0x000fe400078efcff */
[----:B------:R-:W-:Y:S01]  /*54930*/  ISETP.GE.AND P0, PT, R33, UR9, PT ;  /* 0x0000000921007c0c */ /* 0x000fe2000bf06270 */
[----:B------:R0:W-:Y:S01]  /*54940*/  STL [R1+0x8d0], R5 ;  /* 0x0008d00501007387 */ /* 0x0001e20000100800 */
[----:B------:R-:W-:Y:S01]  /*54950*/  LOP3.LUT R229, R229, 0xffffefff, RZ, 0xc0, !PT ;  /* 0xffffefffe5e57812 */ /* 0x000fe200078ec0ff */
[----:B------:R-:W-:Y:S01]  /*54960*/  VIADD R33, R0, 0xe1 ;  /* 0x000000e100217836 */ /* 0x000fe20000000000 */
[----:B------:R-:W-:Y:S01]  /*54970*/  ISETP.LT.AND P1, PT, R3, UR18, !P0 ;  /* 0x0000001203007c0c */ /* 0x000fe2000c721270 */
[----:B------:R-:W2:Y:S01]  /*54980*/  LDL.LU R188, [R1+0x1ac8] ;  /* 0x001ac80001bc7983 */ /* 0x000ea20000300800 */
[----:B------:R-:W-:Y:S01]  /*54990*/  ISETP.LT.AND P0, PT, R2, UR26, !P0 ;  /* 0x0000001a02007c0c */ /* 0x000fe2000c701270 */
[----:B------:R-:W-:Y:S01]  /*549a0*/  ULDC UR9, c[0x0][0x248] ;  /* 0x0000920000097ab9 */ /* 0x000fe20000000800 */
[----:B------:R-:W-:Y:S01]  /*549b0*/  ULDC UR18, c[0x0][0x248] ;  /* 0x0000920000127ab9 */ /* 0x000fe20000000800 */
[----:B------:R-:W-:Y:S01]  /*549c0*/  ULDC UR26, c[0x0][0x248] ;  /* 0x00009200001a7ab9 */ /* 0x000fe20000000800 */
[----:B0-----:R-:W-:Y:S01]  /*549d0*/  VIADD R5, R5, UR28 ;  /* 0x0000001c05057c36 */ /* 0x001fe20008000000 */
[----:B------:R-:W-:-:S04]  /*549e0*/  ULDC UR28, c[0x0][0x228] ;  /* 0x00008a00001c7ab9 */ /* 0x000fc80000000800 */
[----:B------:R0:W-:Y:S02]  /*549f0*/  STL [R1+0x8d4], R5 ;  /* 0x0008d40501007387 */ /* 0x0001e40000100800 */
        /* <DEDUP_REMOVED lines=14> */
[----:B------:R-:W-:-:S02]  /*54ae0*/  ULDC UR28, c[0x0][0x248] ;  /* 0x00009200001c7ab9 */ /* 0x000fc40000000800 */
[----:B------:R-:W3:Y:S01]  /*54af0*/  LDL.LU R41, [R1+0xeec] ;  /* 0x000eec0001297983 */ /* 0x000ee20000300800 */
[----:B0-----:R-:W-:Y:S01]  /*54b00*/  VIADD R5, R5, UR30 ;  /* 0x0000001e05057c36 */ /* 0x001fe20008000000 */
[----:B------:R-:W-:-:S04]  /*54b10*/  ULDC UR30, c[0x0][0x248] ;  /* 0x00009200001e7ab9 */ /* 0x000fc80000000800 */
[----:B------:R0:W-:Y:S01]  /*54b20*/  STL [R1+0x8e0], R5 ;  /* 0x0008e00501007387 */ /* 0x0001e20000100800 */
[----:B------:R-:W-:Y:S01]  /*54b30*/  ISETP.LT.AND P0, PT, R2, UR6, !P0 ;  /* 0x0000000602007c0c */ /* 0x000fe2000c701270 */
[----:B------:R-:W-:Y:S01]  /*54b40*/  ULDC UR6, c[0x0][0x248] ;  /* 0x0000920000067ab9 */ /* 0x000fe20000000800 */
[----:B0-----:R-:W-:Y:S01]  /*54b50*/  VIADD R5, R5, UR30 ;  /* 0x0000001e05057c36 */ /* 0x001fe20008000000 */
[----:B------:R-:W-:-:S04]  /*54b60*/  ULDC UR30, c[0x0][0x248] ;  /* 0x00009200001e7ab9 */ /* 0x000fc80000000800 */
[----:B------:R0:W-:Y:S01]  /*54b70*/  STL [R1+0x8e4], R5 ;  /* 0x0008e40501007387 */ /* 0x0001e20000100800 */
[----:B------:R-:W-:-:S03]  /*54b80*/  @P1 LOP3.LUT R229, R229, 0x400, RZ, 0xfc, !PT ;  /* 0x00000400e5e51812 */ /* 0x000fc600078efcff */
[----:B------:R-:W4:Y:S01]  /*54b90*/  LDL.LU R39, [R1+0xef0] ;  /* 0x000ef00001277983 */ /* 0x000f220000300800 */
        /* <DEDUP_REMOVED lines=9> */
[----:B0-----:R-:W-:Y:S01]  /*54c30*/  VIADD R5, R5, UR30 ;  /* 0x0000001e05057c36 */ /* 0x001fe20008000000 */
[----:B------:R-:W-:-:S02]  /*54c40*/  ULDC UR30, c[0x0][0x248] ;  /* 0x00009200001e7ab9 */ /* 0x000fc40000000800 */
[----:B------:R-:W-:Y:S02]  /*54c50*/  ISETP.LT.AND P1, PT, R3, UR38, !P0 ;  /* 0x0000002603007c0c */ /* 0x000fe4000c721270 */
[----:B------:R-:W-:Y:S01]  /*54c60*/  LOP3.LUT R229, R229, 0xfffffeff, RZ, 0xc0, !PT ;  /* 0xfffffeffe5e57812 */ /* 0x000fe200078ec0ff */
[----:B------:R0:W-:Y:S01]  /*54c70*/  STL [R1+0x8f0], R5 ;  /* 0x0008f00501007387 */ /* 0x0001e20000100800 */
[----:B------:R-:W-:Y:S01]  /*54c80*/  ISETP.LT.AND P0, PT, R2, UR34, !P0 ;  /* 0x0000002202007c0c */ /* 0x000fe2000c701270 */
[----:B------:R-:W-:Y:S01]  /*54c90*/  VIADD R33, R0, 0xdd ;  /* 0x000000dd00217836 */ /* 0x000fe20000000000 */
[----:B------:R-:W-:Y:S01]  /*54ca0*/  ULDC UR57, c[0x0][0x228] ;  /* 0x00008a0000397ab9 */ /* 0x000fe20000000800 */
[----:B------:R-:W-:Y:S01]  /*54cb0*/  ULDC UR38, c[0x0][0x248] ;  /* 0x0000920000267ab9 */ /* 0x000fe20000000800 */
[----:B------:R-:W-:Y:S01]  /*54cc0*/  ULDC UR34, c[0x0][0x248] ;  /* 0x0000920000227ab9 */ /* 0x000fe20000000800 */
[----:B0-----:R-:W-:Y:S01]  /*54cd0*/  VIADD R5, R5, UR30 ;  /* 0x0000001e05057c36 */ /* 0x001fe20008000000 */
[----:B------:R-:W-:-:S04]  /*54ce0*/  ULDC UR30, c[0x0][0x248] ;  /* 0x00009200001e7ab9 */ /* 0x000fc80000000800 */
[----:B------:R0:W-:Y:S01]  /*54cf0*/  STL [R1+0x8f4], R5 ;  /* 0x0008f40501007387 */ /* 0x0001e20000100800 */
[----:B------:R-:W-:Y:S01]  /*54d00*/  @P1 LOP3.LUT R229, R229, 0x100, RZ, 0xfc, !PT ;  /* 0x00000100e5e51812 */ /* 0x000fe200078efcff */
[----:B0-----:R-:W-:Y:S01]  /*54d10*/  VIADD R5, R5, UR30 ;  /* 0x0000001e05057c36 */ /* 0x001fe20008000000 */
[----:B------:R-:W-:-:S04]  /*54d20*/  ULDC UR30, c[0x0][0x248] ;  /* 0x00009200001e7ab9 */ /* 0x000fc80000000800 */
[----:B------:R0:W-:Y:S01]  /*54d30*/  STL [R1+0x8f8], R5 ;  /* 0x0008f80501007387 */ /* 0x0001e20000100800 */
[----:B------:R-:W-:Y:S01]  /*54d40*/  LOP3.LUT R229, R229, 0xffffff7f, RZ, 0xc0, !PT ;  /* 0xffffff7fe5e57812 */ /* 0x000fe200078ec0ff */
[----:B0-----:R-:W-:-:S03]  /*54d50*/  VIADD R5, R5, UR30 ;  /* 0x0000001e05057c36 */ /* 0x001fc60008000000 */
[----:B------:R-:W-:Y:S01]  /*54d60*/  @P0 LOP3.LUT R229, R229, 0x80, RZ, 0xfc, !PT ;  /* 0x00000080e5e50812 */ /* 0x000fe200078efcff */
[----:B------:R-:W-:Y:S01]  /*54d70*/  ULDC UR30, c[0x0][0x228] ;  /* 0x00008a00001e7ab9 */ /* 0x000fe20000000800 */
[----:B------:R0:W-:Y:S01]  /*54d80*/  STL [R1+0x8fc], R5 ;  /* 0x0008fc0501007387 */ /* 0x0001e20000100800 */
        /* <DEDUP_REMOVED lines=10> */
[----:B------:R-:W-:-:S04]  /*54e30*/  ULDC UR4, c[0x0][0x248] ;  /* 0x0000920000047ab9 */ /* 0x000fc80000000800 */
[----:B------:R0:W-:Y:S01]  /*54e40*/  STL [R1+0x904], R5 ;  /* 0x0009040501007387 */ /* 0x0001e20000100800 */
[----:B------:R-:W-:Y:S01]  /*54e50*/  ISETP.LT.AND P0, PT, R2, UR48, !P0 ;  /* 0x0000003002007c0c */ /* 0x000fe2000c701270 */
[----:B------:R-:W-:Y:S01]  /*54e60*/  ULDC UR48, c[0x0][0x248] ;  /* 0x0000920000307ab9 */ /* 0x000fe20000000800 */
[----:B0-----:R-:W-:-:S03]  /*54e70*/  VIADD R5, R5, UR4 ;  /* 0x0000000405057c36 */ /* 0x001fc60008000000 */
[----:B------:R-:W-:Y:S01]  /*54e80*/  @P1 LOP3.LUT R229, R229, 0x40, RZ, 0xfc, !PT ;  /* 0x00000040e5e51812 */ /* 0x000fe200078efcff */
[----:B------:R-:W-:Y:S01]  /*54e90*/  ULDC UR4, c[0x0][0x228] ;  /* 0x00008a0000047ab9 */ /* 0x000fe20000000800 */
[----:B------:R0:W-:Y:S02]  /*54ea0*/  STL [R1+0x908], R5 ;  /* 0x0009080501007387 */ /* 0x0001e40000100800 */
[----:B------:R-:W-:Y:S01]  /*54eb0*/  LOP3.LUT R229, R229, 0xffffffdf, RZ, 0xc0, !PT ;  /* 0xffffffdfe5e57812 */ /* 0x000fe200078ec0ff */
[----:B0-----:R-:W-:Y:S01]  /*54ec0*/  VIADD R5, R5, UR8 ;  /* 0x0000000805057c36 */ /* 0x001fe20008000000 */
[----:B------:R-:W-:-:S04]  /*54ed0*/  ULDC UR8, c[0x0][0x248] ;  /* 0x0000920000087ab9 */ /* 0x000fc80000000800 */
[----:B------:R0:W-:Y:S01]  /*54ee0*/  STL [R1+0x90c], R5 ;  /* 0x00090c0501007387 */ /* 0x0001e20000100800 */
[----:B------:R-:W-:Y:S02]  /*54ef0*/  @P0 LOP3.LUT R229, R229, 0x20, RZ, 0xfc, !PT ;  /* 0x00000020e5e50812 */ /* 0x000fe400078efcff */
[----:B------:R-:W-:Y:S01]  /*54f00*/  ISETP.GE.AND P0, PT, R33, UR19, PT ;  /* 0x0000001321007c0c */ /* 0x000fe2000bf06270 */
[----:B0-----:R-:W-:Y:S01]  /*54f10*/  VIADD R5, R5, UR8 ;  /* 0x0000000805057c36 */ /* 0x001fe20008000000 */
[----:B------:R-:W-:-:S04]  /*54f20*/  ULDC UR8, c[0x0][0x248] ;  /* 0x0000920000087ab9 */ /* 0x000fc80000000800 */
[----:B------:R0:W-:Y:S01]  /*54f30*/  STL [R1+0x910], R5 ;  /* 0x0009100501007387 */ /* 0x0001e20000100800 */
[----:B------:R-:W-:Y:S01]  /*54f40*/  ISETP.LT.AND P1, PT, R3, UR42, !P0 ;  /* 0x0000002a03007c0c */ /* 0x000fe2000c721270 */
[----:B------:R-:W-:Y:S02]  /*54f50*/  VIADD R251, R0, 0xc4 ;  /* 0x000000c400fb7836 */ /* 0x000fe40000000000 */
[----:B0-----:R-:W-:Y:S01]  /*54f60*/  VIADD R5, R5, UR8 ;  /* 0x0000000805057c36 */ /* 0x001fe20008000000 */
[----:B------:R-:W-:Y:S01]  /*54f70*/  ULDC UR8, c[0x0][0x248] ;  /* 0x0000920000087ab9 */ /* 0x000fe20000000800 */
[----:B------:R-:W-:Y:S01]  /*54f80*/  LOP3.LUT R229, R229, 0xffffffef, RZ, 0xc0, !PT ;  /* 0xffffffefe5e57812 */ /* 0x000fe200078ec0ff */
[----:B------:R-:W-:Y:S02]  /*54f90*/  ULDC UR42, c[0x0][0x248] ;  /* 0x00009200002a7ab9 */ /* 0x000fe40000000800 */
[----:B------:R0:W-:Y:S01]  /*54fa0*/  STL [R1+0x914], R5 ;  /* 0x0009140501007387 */ /* 0x0001e20000100800 */
[----:B------:R-:W-:Y:S01]  /*54fb0*/  ISETP.LT.AND P0, PT, R2, UR47, !P0 ;  /* 0x0000002f02007c0c */ /* 0x000fe2000c701270 */
        /* <DEDUP_REMOVED lines=15> */
[----:B0-----:R-:W-:Y:S01]  /*550b0*/  VIADD R5, R5, UR8 ;  /* 0x0000000805057c36 */ /* 0x001fe20008000000 */
[----:B------:R-:W-:Y:S01]  /*550c0*/  ULDC UR8, c[0x0][0x248] ;  /* 0x0000920000087ab9 */ /* 0x000fe20000000800 */
[----:B------:R-:W-:-:S03]  /*550d0*/  ISETP.LT.AND P1, PT, R3, UR61, !P0 ;  /* 0x0000003d03007c0c */ /* 0x000fc6000c721270 */
[----:B------:R0:W-:Y:S01]  /*550e0*/  STL [R1+0x924], R5 ;  /* 0x0009240501007387 */ /* 0x0001e20000100800 */
[----:B------:R-:W-:Y:S01]  /*550f0*/  ISETP.LT.AND P0, PT, R2, UR36, !P0 ;  /* 0x0000002402007c0c */ /* 0x000fe2000c701270 */
[----:B0-----:R-:W-:Y:S01]  /*55100*/  VIADD R5, R5, UR8 ;  /* 0x0000000805057c36 */ /* 0x001fe20008000000 */
[----:B------:R-:W-:-:S04]  /*55110*/  ULDC UR8, c[0x0][0x248] ;  /* 0x0000920000087ab9 */ /* 0x000fc80000000800 */
[----:B------:R0:W-:Y:S01]  /*55120*/  STL [R1+0x928], R5 ;  /* 0x0009280501007387 */ /* 0x0001e20000100800 */
[----:B------:R-:W-:Y:S01]  /*55130*/  LOP3.LUT R229, R229, 0xfffffffb, RZ, 0xc0, !PT ;  /* 0xfffffffbe5e57812 */ /* 0x000fe200078ec0ff */
[----:B0-----:R-:W-:-:S03]  /*55140*/  VIADD R5, R5, UR14 ;  /* 0x0000000e05057c36 */ /* 0x001fc60008000000 */
[----:B------:R-:W-:Y:S01]  /*55150*/  @P1 LOP3.LUT R229, R229, 0x4, RZ, 0xfc, !PT ;  /* 0x00000004e5e51812 */ /* 0x000fe200078efcff */
[----:B------:R-:W-:Y:S01]  /*55160*/  ULDC UR14, c[0x0][0x248] ;  /* 0x00009200000e7ab9 */ /* 0x000fe20000000800 */
[----:B------:R0:W-:Y:S02]  /*55170*/  STL [R1+0x92c], R5 ;  /* 0x00092c0501007387 */ /* 0x0001e40000100800 */
[----:B------:R-:W-:Y:S01]  /*55180*/  LOP3.LUT R229, R229, 0xfffffffd, RZ, 0xc0, !PT ;  /* 0xfffffffde5e57812 */ /* 0x000fe200078ec0ff */
[----:B0-----:R-:W-:-:S03]  /*55190*/  VIADD R5, R5, UR8 ;  /* 0x0000000805057c36 */ /* 0x001fc60008000000 */
[----:B------:R-:W-:Y:S01]  /*551a0*/  @P0 LOP3.LUT R229, R229, 0x2, RZ, 0xfc, !PT ;  /* 0x00000002e5e50812 */ /* 0x000fe200078efcff */
[----:B------:R-:W-:Y:S01]  /*551b0*/  ULDC UR8, c[0x0][0x248] ;  /* 0x0000920000087ab9 */ /* 0x000fe20000000800 */
[----:B------:R0:W-:Y:S01]  /*551c0*/  STL [R1+0x930], R5 ;  /* 0x0009300501007387 */ /* 0x0001e20000100800 */
[----:B------:R-:W-:Y:S01]  /*551d0*/  ISETP.GE.AND P0, PT, R238, UR21, PT ;  /* 0x00000015ee007c0c */ /* 0x000fe2000bf06270 */
[----:B0-----:R-:W-:Y:S01]  /*551e0*/  VIADD R5, R5, UR10 ;  /* 0x0000000a05057c36 */ /* 0x001fe20008000000 */
[----:B------:R-:W-:Y:S01]  /*551f0*/  LOP3.LUT R229, R229, 0xfffffffe, RZ, 0xc0, !PT ;  /* 0xfffffffee5e57812 */ /* 0x000fe200078ec0ff */
[----:B------:R-:W-:-:S03]  /*55200*/  ULDC UR10, c[0x0][0x248] ;  /* 0x00009200000a7ab9 */ /* 0x000fc60000000800 */
[----:B------:R0:W-:Y:S02]  /*55210*/  STL [R1+0x934], R5 ;  /* 0x0009340501007387 */ /* 0x0001e40000100800 */
[----:B0-----:R-:W-:Y:S01]  /*55220*/  VIADD R5, R5, UR25 ;  /* 0x0000001905057c36 */ /* 0x001fe20008000000 */
[----:B------:R-:W-:Y:S02]  /*55230*/  ULDC UR25, c[0x0][0x228] ;  /* 0x00008a0000197ab9 */ /* 0x000fe40000000800 */
[----:B------:R-:W-:Y:S02]  /*55240*/  ISETP.LT.AND P1, PT, R3, UR25, !P0 ;  /* 0x0000001903007c0c */ /* 0x000fe4000c721270 */
[----:B------:R-:W-:-:S13]  /*55250*/  ISETP.LT.AND P0, PT, R2, UR60, !P0 ;  /* 0x0000003c02007c0c */ /* 0x000fda000c701270 */
[----:B------:R-:W-:Y:S02]  /*55260*/  @P0 LOP3.LUT R228, R228, 0x80000000, RZ, 0xfc, !PT ;  /* 0x80000000e4e40812 */ /* 0x000fe400078efcff */
[----:B------:R-:W-:Y:S02]  /*55270*/  ISETP.GE.AND P0, PT, R239, UR11, PT ;  /* 0x0000000bef007c0c */ /* 0x000fe4000bf06270 */
[----:B------:R-:W-:Y:S02]  /*55280*/  @P1 LOP3.LUT R229, R229, 0x1, RZ, 0xfc, !PT ;  /* 0x00000001e5e51812 */ /* 0x000fe400078efcff */
[----:B------:R-:W-:Y:S01]  /*55290*/  ISETP.LT.AND P1, PT, R3, UR31, !P0 ;  /* 0x0000001f03007c0c */ /* 0x000fe2000c721270 */
[----:B------:R-:W-:Y:S01]  /*552a0*/  ULDC UR31, c[0x0][0x228] ;  /* 0x00008a00001f7ab9 */ /* 0x000fe20000000800 */
[----:B------:R-:W-:Y:S01]  /*552b0*/  ISETP.LT.AND P0, PT, R2, UR57, !P0 ;  /* 0x0000003902007c0c */ /* 0x000fe2000c701270 */
[----:B------:R-:W-:Y:S01]  /*552c0*/  ULDC UR57, c[0x0][0x228] ;  /* 0x00008a0000397ab9 */ /* 0x000fe20000000800 */
[----:B------:R-:W-:-:S09]  /*552d0*/  LOP3.LUT R228, R228, 0xbfffffff, RZ, 0xc0, !PT ;  /* 0xbfffffffe4e47812 */ /* 0x000fd200078ec0ff */
[----:B------:R-:W-:-:S04]  /*552e0*/  @P1 LOP3.LUT R228, R228, 0x40000000, RZ, 0xfc, !PT ;  /* 0x40000000e4e41812 */ /* 0x000fc800078efcff */
[----:B------:R-:W-:-:S04]  /*552f0*/  LOP3.LUT R228, R228, 0xdfffffff, RZ, 0xc0, !PT ;  /* 0xdfffffffe4e47812 */ /* 0x000fc800078ec0ff */
[----:B------:R-:W-:Y:S02]  /*55300*/  @P0 LOP3.LUT R228, R228, 0x20000000, RZ, 0xfc, !PT ;  /* 0x20000000e4e40812 */ /* 0x000fe400078efcff */
[----:B------:R-:W-:-:S04]  /*55310*/  ISETP.GE.AND P0, PT, R240, UR5, PT ;  /* 0x00000005f0007c0c */ /* 0x000fc8000bf06270 */
[----:B------:R-:W-:Y:S01]  /*55320*/  ISETP.LT.AND P2, PT, R3, UR57, !P0 ;  /* 0x0000003903007c0c */ /* 0x000fe2000c741270 */
[----:B------:R-:W-:Y:S01]  /*55330*/  ULDC UR57, c[0x0][0x228] ;  /* 0x00008a0000397ab9 */ /* 0x000fe20000000800 */
[----:B------:R-:W-:Y:S02]  /*55340*/  ISETP.LT.AND P1, PT, R2, UR31, !P0 ;  /* 0x0000001f02007c0c */ /* 0x000fe4000c721270 */
[----:B------:R-:W-:Y:S02]  /*55350*/  LOP3.LUT R228, R228, 0xefffffff, RZ, 0xc0, !PT ;  /* 0xefffffffe4e47812 */ /* 0x000fe400078ec0ff */
[----:B------:R-:W-:-:S07]  /*55360*/  ISETP.GE.AND P0, PT, R241, UR55, PT ;  /* 0x00000037f1007c0c */ /* 0x000fce000bf06270 */
[----:B------:R-:W-:Y:S02]  /*55370*/  @P2 LOP3.LUT R228, R228, 0x10000000, RZ, 0xfc, !PT ;  /* 0x10000000e4e42812 */ /* 0x000fe400078efcff */
[----:B------:R-:W-:Y:S02]  /*55380*/  ISETP.LT.AND P2, PT, R3, UR57, !P0 ;  /* 0x0000003903007c0c */ /* 0x000fe4000c741270 */
[----:B------:R-:W-:-:S04]  /*55390*/  LOP3.LUT R228, R228, 0xf7ffffff, RZ, 0xc0, !PT ;  /* 0xf7ffffffe4e47812 */ /* 0x000fc800078ec0ff */
[----:B------:R-:W-:Y:S02]  /*553a0*/  @P1 LOP3.LUT R228, R228, 0x8000000, RZ, 0xfc, !PT ;  /* 0x08000000e4e41812 */ /* 0x000fe400078efcff */
[----:B------:R-:W-:Y:S02]  /*553b0*/  ISETP.LT.AND P1, PT, R2, UR59, !P0 ;  /* 0x0000003b02007c0c */ /* 0x000fe4000c721270 */
[----:B------:R-:W-:Y:S02]  /*553c0*/  LOP3.LUT R228, R228, 0xfbffffff, RZ, 0xc0, !PT ;  /* 0xfbffffffe4e47812 */ /* 0x000fe400078ec0ff */
[----:B------:R-:W-:Y:S02]  /*553d0*/  ISETP.GE.AND P0, PT, R242, UR51, PT ;  /* 0x00000033f2007c0c */ /* 0x000fe4000bf06270 */
[----:B------:R-:W-:Y:S02]  /*553e0*/  @P2 LOP3.LUT R228, R228, 0x4000000, RZ, 0xfc, !PT ;  /* 0x04000000e4e42812 */ /* 0x000fe400078efcff */
[----:B------:R-:W-:-:S02]  /*553f0*/  ISETP.LT.AND P2, PT, R3, UR58, !P0 ;  /* 0x0000003a03007c0c */ /* 0x000fc4000c741270 */
        /* <DEDUP_REMOVED lines=10> */
[----:B------:R-:W-:Y:S01]  /*554a0*/  LOP3.LUT R228, R228, 0xffefffff, RZ, 0xc0, !PT ;  /* 0xffefffffe4e47812 */ /* 0x000fe200078ec0ff */
[----:B------:R0:W-:Y:S01]  /*554b0*/  STL [R1+0x938], R5 ;  /* 0x0009380501007387 */ /* 0x0001e20000100800 */
[----:B------:R-:W-:Y:S02]  /*554c0*/  ISETP.GE.AND P0, PT, R244, UR39, PT ;  /* 0x00000027f4007c0c */ /* 0x000fe4000bf06270 */
[----:B------:R-:W-:Y:S02]  /*554d0*/  @P2 LOP3.LUT R228, R228, 0x100000, RZ, 0xfc, !PT ;  /* 0x00100000e4e42812 */ /* 0x000fe400078efcff */
[----:B------:R-:W-:Y:S01]  /*554e0*/  ISETP.LT.AND P2, PT, R3, UR16, !P0 ;  /* 0x0000001003007c0c */ /* 0x000fe2000c741270 */
[----:B0-----:R-:W-:Y:S01]  /*554f0*/  VIADD R5, R5, UR24 ;  /* 0x0000001805057c36 */ /* 0x001fe20008000000 */
[----:B------:R-:W-:Y:S01]  /*55500*/  LOP3.LUT R228, R228, 0xfff7ffff, RZ, 0xc0, !PT ;  /* 0xfff7ffffe4e47812 */ /* 0x000fe200078ec0ff */
[----:B------:R-:W-:-:S03]  /*55510*/  ULDC.64 UR24, c[0x0][0x228] ;  /* 0x00008a0000187ab9 */ /* 0x000fc60000000a00 */
[----:B------:R0:W-:Y:S01]  /*55520*/  STL [R1+0x93c], R5 ;  /* 0x00093c0501007387 */ /* 0x0001e20000100800 */
[----:B------:R-:W-:Y:S02]  /*55530*/  @P1 LOP3.LUT R228, R228, 0x80000, RZ, 0xfc, !PT ;  /* 0x00080000e4e41812 */ /* 0x000fe400078efcff */
[----:B------:R-:W-:Y:S01]  /*55540*/  ISETP.LT.AND P1, PT, R2, UR43, !P0 ;  /* 0x0000002b02007c0c */ /* 0x000fe2000c721270 */
[----:B0-----:R-:W-:Y:S01]  /*55550*/  VIADD R5, R5, UR20 ;  /* 0x0000001405057c36 */ /* 0x001fe20008000000 */
[----:B------:R-:W-:Y:S01]  /*55560*/  LOP3.LUT R228, R228, 0xfffeffff, RZ, 0xc0, !PT ;  /* 0xfffeffffe4e47812 */ /* 0x000fe200078ec0ff */
[----:B------:R-:W-:-:S03]  /*55570*/  ULDC.64 UR20, c[0x0][0x228] ;  /* 0x00008a0000147ab9 */ /* 0x000fc60000000a00 */
[----:B------:R0:W-:Y:S01]  /*55580*/  STL [R1+0x940], R5 ;  /* 0x0009400501007387 */ /* 0x0001e20000100800 */
[----:B------:R-:W-:Y:S02]  /*55590*/  ISETP.GE.AND P0, PT, R245, UR35, PT ;  /* 0x00000023f5007c0c */ /* 0x000fe4000bf06270 */
[----:B------:R-:W-:Y:S01]  /*555a0*/  @P2 LOP3.LUT R228, R228, 0x10000, RZ, 0xfc, !PT ;  /* 0x00010000e4e42812 */ /* 0x000fe200078efcff */
[----:B0-----:R-:W-:Y:S01]  /*555b0*/  VIADD R5, R5, UR15 ;  /* 0x0000000f05057c36 */ /* 0x001fe20008000000 */
[----:B------:R-:W-:-:S04]  /*555c0*/  ISETP.LT.AND P2, PT, R3, UR37, !P0 ;  /* 0x0000002503007c0c */ /* 0x000fc8000c741270 */
[----:B------:R0:W-:Y:S01]  /*555d0*/  STL [R1+0x944], R5 ;  /* 0x0009440501007387 */ /* 0x0001e20000100800 */
[----:B------:R-:W-:Y:S01]  /*555e0*/  LOP3.LUT R228, R228, 0xffff7fff, RZ, 0xc0, !PT ;  /* 0xffff7fffe4e47812 */ /* 0x000fe200078ec0ff */
[----:B0-----:R-:W-:-:S03]  /*555f0*/  VIADD R5, R5, UR14 ;  /* 0x0000000e05057c36 */ /* 0x001fc60008000000 */
[----:B------:R-:W-:Y:S01]  /*55600*/  @P1 LOP3.LUT R228, R228, 0x8000, RZ, 0xfc, !PT ;  /* 0x00008000e4e41812 */ /* 0x000fe200078efcff */
[----:B------:R-:W-:Y:S01]  /*55610*/  ULDC.64 UR14, c[0x0][0x228] ;  /* 0x00008a00000e7ab9 */ /* 0x000fe20000000a00 */
[----:B------:R0:W-:Y:S01]  /*55620*/  STL [R1+0x948], R5 ;  /* 0x0009480501007387 */ /* 0x0001e20000100800 */
[----:B------:R-:W-:Y:S02]  /*55630*/  ISETP.LT.AND P1, PT, R2, UR12, !P0 ;  /* 0x0000000c02007c0c */ /* 0x000fe4000c721270 */
[----:B------:R-:W-:Y:S01]  /*55640*/  LOP3.LUT R228, R228, 0xffffefff, RZ, 0xc0, !PT ;  /* 0xffffefffe4e47812 */ /* 0x000fe200078ec0ff */
[----:B0-----:R-:W-:Y:S01]  /*55650*/  VIADD R5, R5, UR8 ;  /* 0x0000000805057c36 */ /* 0x001fe20008000000 */
[----:B------:R-:W-:-:S04]  /*55660*/  ISETP.GE.AND P0, PT, R246, UR33, PT ;  /* 0x00000021f6007c0c */ /* 0x000fc8000bf06270 */
[----:B------:R0:W-:Y:S01]  /*55670*/  STL [R1+0x94c], R5 ;  /* 0x00094c0501007387 */ /* 0x0001e20000100800 */
[----:B------:R-:W-:Y:S01]  /*55680*/  @P2 LOP3.LUT R228, R228, 0x1000, RZ, 0xfc, !PT ;  /* 0x00001000e4e42812 */ /* 0x000fe200078efcff */
[----:B0-----:R-:W-:Y:S01]  /*55690*/  VIADD R5, R5, UR9 ;  /* 0x0000000905057c36 */ /* 0x001fe20008000000 */
[----:B------:R-:W-:Y:S02]  /*556a0*/  ULDC.64 UR8, c[0x0][0x228] ;  /* 0x00008a0000087ab9 */ /* 0x000fe40000000a00 */
[----:B------:R-:W-:Y:S02]  /*556b0*/  LOP3.LUT R228, R228, 0xfffff7ff, RZ, 0xc0, !PT ;  /* 0xfffff7ffe4e47812 */ /* 0x000fe400078ec0ff */
[----:B------:R-:W-:Y:S01]  /*556c0*/  ISETP.LT.AND P2, PT, R3, UR8, !P0 ;  /* 0x0000000803007c0c */ /* 0x000fe2000c741270 */
        /* <DEDUP_REMOVED lines=10> */
[----:B------:R-:W-:Y:S01]  /*55770*/  ISETP.LT.AND P2, PT, R3, UR22, !P0 ;  /* 0x0000001603007c0c */ /* 0x000fe2000c741270 */
[----:B------:R-:W-:-:S03]  /*55780*/  ULDC.64 UR10, c[0x0][0x228] ;  /* 0x00008a00000a7ab9 */ /* 0x000fc60000000a00 */
[----:B------:R0:W-:Y:S01]  /*55790*/  STL [R1+0x958], R5 ;  /* 0x0009580501007387 */ /* 0x0001e20000100800 */
[----:B------:R-:W-:Y:S01]  /*557a0*/  LOP3.LUT R228, R228, 0xfffffdff, RZ, 0xc0, !PT ;  /* 0xfffffdffe4e47812 */ /* 0x000fe200078ec0ff */
[----:B0-----:R-:W-:-:S03]  /*557b0*/  VIADD R5, R5, UR6 ;  /* 0x0000000605057c36 */ /* 0x001fc60008000000 */
[----:B------:R-:W-:Y:S02]  /*557c0*/  @P1 LOP3.LUT R228, R228, 0x200, RZ, 0xfc, !PT ;  /* 0x00000200e4e41812 */ /* 0x000fe400078efcff */
[----:B------:R0:W-:Y:S01]  /*557d0*/  STL [R1+0x95c], R5 ;  /* 0x00095c0501007387 */ /* 0x0001e20000100800 */
[----:B------:R-:W-:Y:S02]  /*557e0*/  ISETP.LT.AND P1, PT, R2, UR50, !P0 ;  /* 0x0000003202007c0c */ /* 0x000fe4000c721270 */
[----:B------:R-:W-:Y:S01]  /*557f0*/  LOP3.LUT R228, R228, 0xfffffeff, RZ, 0xc0, !PT ;  /* 0xfffffeffe4e47812 */ /* 0x000fe200078ec0ff */
[----:B0-----:R-:W-:Y:S01]  /*55800*/  VIADD R5, R5, UR26 ;  /* 0x0000001a05057c36 */ /* 0x001fe20008000000 */
[----:B------:R-:W-:-:S04]  /*55810*/  ISETP.GE.AND P0, PT, R248, UR23, PT ;  /* 0x00000017f8007c0c */ /* 0x000fc8000bf06270 */
[----:B------:R0:W-:Y:S01]  /*55820*/  STL [R1+0x960], R5 ;  /* 0x0009600501007387 */ /* 0x0001e20000100800 */
[----:B------:R-:W-:Y:S02]  /*55830*/  @P2 LOP3.LUT R228, R228, 0x100, RZ, 0xfc, !PT ;  /* 0x00000100e4e42812 */ /* 0x000fe400078efcff */
[----:B------:R-:W-:Y:S01]  /*55840*/  ISETP.LT.AND P2, PT, R3, UR18, !P0 ;  /* 0x0000001203007c0c */ /* 0x000fe2000c741270 */
[----:B0-----:R-:W-:Y:S01]  /*55850*/  VIADD R5, R5, UR38 ;  /* 0x0000002605057c36 */ /* 0x001fe20008000000 */
[----:B------:R-:W-:-:S04]  /*55860*/  LOP3.LUT R228, R228, 0xffffff7f, RZ, 0xc0, !PT ;  /* 0xffffff7fe4e47812 */ /* 0x000fc800078ec0ff */
[----:B------:R0:W-:Y:S01]  /*55870*/  STL [R1+0x964], R5 ;  /* 0x0009640501007387 */ /* 0x0001e20000100800 */
[----:B------:R-:W-:Y:S01]  /*55880*/  @P1 LOP3.LUT R228, R228, 0x80, RZ, 0xfc, !PT ;  /* 0x00000080e4e41812 */ /* 0x000fe200078efcff */
[----:B0-----:R-:W-:Y:S01]  /*55890*/  VIADD R5, R5, UR34 ;  /* 0x0000002205057c36 */ /* 0x001fe20008000000 */
[----:B------:R-:W-:-:S04]  /*558a0*/  ISETP.LT.AND P1, PT, R2, UR20, !P0 ;  /* 0x0000001402007c0c */ /* 0x000fc8000c721270 */
[----:B------:R0:W-:Y:S01]  /*558b0*/  STL [R1+0x968], R5 ;  /* 0x0009680501007387 */ /* 0x0001e20000100800 */
[----:B------:R-:W-:Y:S02]  /*558c0*/  LOP3.LUT R228, R228, 0xffffffbf, RZ, 0xc0, !PT ;  /* 0xffffffbfe4e47812 */ /* 0x000fe400078ec0ff */
[----:B------:R-:W-:Y:S01]  /*558d0*/  ISETP.GE.AND P0, PT, R249, UR17, PT ;  /* 0x00000011f9007c0c */ /* 0x000fe2000bf06270 */
[----:B0-----:R-:W-:Y:S01]  /*558e0*/  VIADD R5, R5, UR29 ;  /* 0x0000001d05057c36 */ /* 0x001fe20008000000 */
[----:B------:R-:W-:-:S04]  /*558f0*/  @P2 LOP3.LUT R228, R228, 0x40, RZ, 0xfc, !PT ;  /* 0x00000040e4e42812 */ /* 0x000fc800078efcff */
[----:B------:R0:W-:Y:S01]  /*55900*/  STL [R1+0x96c], R5 ;  /* 0x00096c0501007387 */ /* 0x0001e20000100800 */
[----:B------:R-:W-:Y:S02]  /*55910*/  ISETP.LT.AND P2, PT, R3, UR52, !P0 ;  /* 0x0000003403007c0c */ /* 0x000fe4000c741270 */
[----:B------:R-:W-:Y:S01]  /*55920*/  LOP3.LUT R228, R228, 0xffffffdf, RZ, 0xc0, !PT ;  /* 0xffffffdfe4e47812 */ /* 0x000fe200078ec0ff */
[----:B0-----:R-:W-:-:S05]  /*55930*/  VIADD R5, R5, UR28 ;  /* 0x0000001c05057c36 */ /* 0x001fca0008000000 */
[----:B------:R0:W-:Y:S01]  /*55940*/  STL [R1+0x970], R5 ;  /* 0x0009700501007387 */ /* 0x0001e20000100800 */
[----:B------:R-:W-:Y:S02]  /*55950*/  @P1 LOP3.LUT R228, R228, 0x20, RZ, 0xfc, !PT ;  /* 0x00000020e4e41812 */ /* 0x000fe400078efcff */
[----:B------:R-:W-:Y:S01]  /*55960*/  ISETP.LT.AND P1, PT, R2, UR53, !P0 ;  /* 0x0000003502007c0c */ /* 0x000fe2000c721270 */
[----:B0-----:R-:W-:Y:S01]  /*55970*/  VIADD R5, R5, UR40 ;  /* 0x0000002805057c36 */ /* 0x001fe20008000000 */
[----:B------:R-:W-:-:S04]  /*55980*/  LOP3.LUT R228, R228, 0xffffffef, RZ, 0xc0, !PT ;  /* 0xffffffefe4e47812 */ /* 0x000fc800078ec0ff */
[----:B------:R0:W-:Y:S01]  /*55990*/  STL [R1+0x974], R5 ;  /* 0x0009740501007387 */ /* 0x0001e20000100800 */
[----:B------:R-:W-:Y:S01]  /*559a0*/  @P2 LOP3.LUT R228, R228, 0x10, RZ, 0xfc, !PT ;  /* 0x00000010e4e42812 */ /* 0x000fe200078efcff */
[----:B0-----:R-:W-:-:S05]  /*559b0*/  VIADD R5, R5, UR41 ;  /* 0x0000002905057c36 */ /* 0x001fca0008000000 */
[----:B------:R0:W-:Y:S01]  /*559c0*/  STL [R1+0x978], R5 ;  /* 0x0009780501007387 */ /* 0x0001e20000100800 */
[----:B------:R-:W-:Y:S02]  /*559d0*/  LOP3.LUT R228, R228, 0xfffffff7, RZ, 0xc0, !PT ;  /* 0xfffffff7e4e47812 */ /* 0x000fe400078ec0ff */
[----:B------:R-:W-:Y:S01]  /*559e0*/  ISETP.GE.AND P0, PT, R251, UR13, PT ;  /* 0x0000000dfb007c0c */ /* 0x000fe2000bf06270 */
[----:B0-----:R-:W-:Y:S01]  /*559f0*/  VIADD R5, R5, UR48 ;  /* 0x0000003005057c36 */ /* 0x001fe20008000000 */
[----:B------:R-:W-:-:S04]  /*55a00*/  @P1 LOP3.LUT R228, R228, 0x8, RZ, 0xfc, !PT ;  /* 0x00000008e4e41812 */ /* 0x000fc800078efcff */
[----:B------:R0:W-:Y:S01]  /*55a10*/  STL [R1+0x97c], R5 ;  /* 0x00097c0501007387 */ /* 0x0001e20000100800 */
[----:B------:R-:W-:Y:S01]  /*55a20*/  ISETP.LT.AND P1, PT, R3, UR24, !P0 ;  /* 0x0000001803007c0c */ /* 0x000fe2000c721270 */
[----:B0-----:R-:W-:-:S05]  /*55a30*/  VIADD R5, R5, UR54 ;  /* 0x0000003605057c36 */ /* 0x001fca0008000000 */
[----:B------:R0:W-:Y:S01]  /*55a40*/  STL [R1+0x980], R5 ;  /* 0x0009800501007387 */ /* 0x0001e20000100800 */
[----:B------:R-:W-:Y:S02]  /*55a50*/  ISETP.LT.AND P0, PT, R2, UR10, !P0 ;  /* 0x0000000a02007c0c */ /* 0x000fe4000c701270 */
[----:B------:R-:W-:Y:S01]  /*55a60*/  LOP3.LUT R228, R228, 0xfffffffb, RZ, 0xc0, !PT ;  /* 0xfffffffbe4e47812 */ /* 0x000fe200078ec0ff */
[----:B0-----:R-:W-:-:S05]  /*55a70*/  VIADD R5, R5, UR56 ;  /* 0x0000003805057c36 */ /* 0x001fca0008000000 */
[----:B------:R0:W-:Y:S01]  /*55a80*/  STL [R1+0x984], R5 ;  /* 0x0009840501007387 */ /* 0x0001e20000100800 */
[----:B------:R-:W-:Y:S01]  /*55a90*/  @P1 LOP3.LUT R228, R228, 0x4, RZ, 0xfc, !PT ;  /* 0x00000004e4e41812 */ /* 0x000fe200078efcff */
[----:B0-----:R-:W-:-:S04]  /*55aa0*/  VIADD R5, R5, UR42 ;  /* 0x0000002a05057c36 */ /* 0x001fc80008000000 */
[----:B------:R-:W-:Y:S01]  /*55ab0*/  VIADD R251, R5, UR47 ;  /* 0x0000002f05fb7c36 */ /* 0x000fe20008000000 */
[----:B------:R0:W-:Y:S01]  /*55ac0*/  STL [R1+0x988], R5 ;  /* 0x0009880501007387 */ /* 0x0001e20000100800 */
[----:B------:R-:W-:Y:S01]  /*55ad0*/  LOP3.LUT R228, R228, 0xfffffffd, RZ, 0xc0, !PT ;  /* 0xfffffffde4e47812 */ /* 0x000fe200078ec0ff */
[----:B------:R-:W1:Y:S03]  /*55ae0*/  S2R R237, SR_TID.X ;  /* 0x0000000000ed7919 */ /* 0x000e660000002100 */
[----:B------:R-:W-:Y:S01]  /*55af0*/  @P0 LOP3.LUT R228, R228, 0x2, RZ, 0xfc, !PT ;  /* 0x00000002e4e40812 */ /* 0x000fe200078efcff */
[----:B0-----:R-:W4:Y:S04]  /*55b00*/  LDL.LU R5, [R1+0x1ac4] ;  /* 0x001ac40001057983 */ /* 0x001f280000300800 */
[----:B------:R0:W-:Y:S01]  /*55b10*/  STL [R1+0xa40], R251 ;  /* 0x000a40fb01007387 */ /* 0x0001e20000100800 */
[----:B------:R-:W-:-:S02]  /*55b20*/  ISETP.GE.AND P0, PT, R2, UR44, PT ;  /* 0x0000002c02007c0c */ /* 0x000fc4000bf06270 */
[----:B--2---:R-:W-:Y:S02]  /*55b30*/  R2UR UR44, R188 ;  /* 0x00000000bc2c72ca */ /* 0x004fe400000e0000 */
[----:B------:R-:W2:Y:S01]  /*55b40*/  S2R R188, SR_TID.X ;  /* 0x0000000000bc7919 */ /* 0x000ea20000002100 */
[----:B0-----:R-:W0:Y:S01]  /*55b50*/  S2R R251, SR_TID.X ;  /* 0x0000000000fb7919 */ /* 0x001e220000002100 */
[C---:B------:R-:W-:Y:S01]  /*55b60*/  VIADD R252, R0.reuse, 0xc3 ;  /* 0x000000c300fc7836 */ /* 0x040fe20000000000 */
[----:B---3--:R-:W-:Y:S01]  /*55b70*/  R2UR UR46, R41 ;  /* 0x00000000292e72ca */ /* 0x008fe200000e0000 */
[C---:B------:R-:W-:Y:S01]  /*55b80*/  VIADD R226, R0.reuse, 0xc2 ;  /* 0x000000c200e27836 */ /* 0x040fe20000000000 */
[----:B----4-:R-:W-:Y:S01]  /*55b90*/  R2UR UR45, R39 ;  /* 0x00000000272d72ca */ /* 0x010fe200000e0000 */
[----:B------:R-:W-:Y:S01]  /*55ba0*/  VIADD R225, R0, 0xc1 ;  /* 0x000000c100e17836 */ /* 0x000fe20000000000 */
[----:B------:R-:W-:Y:S01]  /*55bb0*/  ISETP.GE.AND P1, PT, R252, UR7, PT ;  /* 0x00000007fc007c0c */ /* 0x000fe2000bf26270 */
[----:B------:R-:W-:-:S02]  /*55bc0*/  VIADD R227, R0, 0xc0 ;  /* 0x000000c000e37836 */ /* 0x000fc40000000000 */
[----:B-1----:R-:W-:Y:S02]  /*55bd0*/  IMAD.SHL.U32 R237, R237, 0x40, RZ ;  /* 0x00000040eded7824 */ /* 0x002fe400078e00ff */
[C---:B------:R-:W-:Y:S02]  /*55be0*/  VIADD R224, R0.reuse, 0xbf ;  /* 0x000000bf00e07836 */ /* 0x040fe40000000000 */
[C---:B------:R-:W-:Y:S01]  /*55bf0*/  VIADD R223, R0.reuse, 0xbe ;  /* 0x000000be00df7836 */ /* 0x040fe20000000000 */
[----:B------:R-:W-:Y:S01]  /*55c00*/  LOP3.LUT R237, R237, 0x400, RZ, 0xc0, !PT ;  /* 0x00000400eded7812 */ /* 0x000fe200078ec0ff */
[C---:B------:R-:W-:Y:S02]  /*55c10*/  VIADD R222, R0.reuse, 0xbd ;  /* 0x000000bd00de7836 */ /* 0x040fe40000000000 */
[C---:B------:R-:W-:Y:S02]  /*55c20*/  VIADD R221, R0.reuse, 0xbc ;  /* 0x000000bc00dd7836 */ /* 0x040fe40000000000 */
[----:B------:R-:W-:-:S02]  /*55c30*/  VIADD R220, R0, 0xbb ;  /* 0x000000bb00dc7836 */ /* 0x000fc40000000000 */
[C---:B------:R-:W-:Y:S02]  /*55c40*/  VIADD R219, R0.reuse, 0xba ;  /* 0x000000ba00db7836 */ /* 0x040fe40000000000 */
[----:B------:R-:W-:Y:S01]  /*55c50*/  VIADD R218, R0, 0xb9 ;  /* 0x000000b900da7836 */ /* 0x000fe20000000000 */
[----:B--2---:R-:W-:Y:S01]  /*55c60*/  LOP3.LUT R188, R188, 0x7f, RZ, 0xc0, !PT ;  /* 0x0000007fbcbc7812 */ /* 0x004fe200078ec0ff */
[----:B0-----:R-:W-:Y:S02]  /*55c70*/  IMAD.SHL.U32 R251, R251, 0x10, RZ ;  /* 0x00000010fbfb7824 */ /* 0x001fe400078e00ff */
[C---:B------:R-:W-:Y:S02]  /*55c80*/  VIADD R217, R0.reuse, 0xb8 ;  /* 0x000000b800d97836 */ /* 0x040fe40000000000 */
[C---:B------:R-:W-:Y:S01]  /*55c90*/  VIADD R216, R0.reuse, 0xb7 ;  /* 0x000000b700d87836 */ /* 0x040fe20000000000 */
[----:B------:R-:W-:Y:S01]  /*55ca0*/  LOP3.LUT R251, R251, 0xf0, RZ, 0xc0, !PT ;  /* 0x000000f0fbfb7812 */ /* 0x000fe200078ec0ff */
[----:B------:R-:W-:-:S02]  /*55cb0*/  VIADD R215, R0, 0xb6 ;  /* 0x000000b600d77836 */ /* 0x000fc40000000000 */
[C---:B------:R-:W-:Y:S02]  /*55cc0*/  VIADD R214, R0.reuse, 0xb5 ;  /* 0x000000b500d67836 */ /* 0x040fe40000000000 */
[C---:B------:R-:W-:Y:S02]  /*55cd0*/  VIADD R213, R0.reuse, 0xb4 ;  /* 0x000000b400d57836 */ /* 0x040fe40000000000 */
[C---:B------:R-:W-:Y:S02]  /*55ce0*/  VIADD R212, R0.reuse, 0xb3 ;  /* 0x000000b300d47836 */ /* 0x040fe40000000000 */
[C---:B------:R-:W-:Y:S02]  /*55cf0*/  VIADD R211, R0.reuse, 0xb2 ;  /* 0x000000b200d37836 */ /* 0x040fe40000000000 */
[C---:B------:R-:W-:Y:S02]  /*55d00*/  VIADD R210, R0.reuse, 0xb1 ;  /* 0x000000b100d27836 */ /* 0x040fe40000000000 */
        /* <DEDUP_REMOVED lines=175> */
[----:B------:R-:W-:Y:S01]  /*56800*/  VIADD R33, R0, 0x1 ;  /* 0x0000000100217836 */ /* 0x000fe20000000000 */
[----:B------:R-:W-:Y:S01]  /*56810*/  ISETP.GE.AND P2, PT, R226, UR9, PT ;  /* 0x00000009e2007c0c */ /* 0x000fe2000bf46270 */
[----:B------:R-:W-:Y:S01]  /*56820*/  ULDC.64 UR28, c[0x0][0x228] ;  /* 0x00008a00001c7ab9 */ /* 0x000fe20000000a00 */
[----:B------:R-:W-:Y:S01]  /*56830*/  ULDC.64 UR32, c[0x0][0x228] ;  /* 0x00008a0000207ab9 */ /* 0x000fe20000000a00 */
[----:B------:R-:W-:Y:S01]  /*56840*/  LOP3.LUT R238, R238, 0x7fffffff, RZ, 0xc0, !PT ;  /* 0x7fffffffeeee7812 */ /* 0x000fe200078ec0ff */
[----:B------:R-:W-:Y:S01]  /*56850*/  ULDC.64 UR30, c[0x0][0x228] ;  /* 0x00008a00001e7ab9 */ /* 0x000fe20000000a00 */
[----:B------:R-:W-:Y:S01]  /*56860*/  ISETP.LT.AND P3, PT, R2, UR28, !P2 ;  /* 0x0000001c02007c0c */ /* 0x000fe2000d761270 */
[----:B------:R-:W-:Y:S01]  /*56870*/  ULDC.64 UR26, c[0x0][0x228] ;  /* 0x00008a00001a7ab9 */ /* 0x000fe20000000a00 */
[----:B------:R-:W-:Y:S01]  /*56880*/  ISETP.LT.AND P4, PT, R3, UR32, !P2 ;  /* 0x0000002003007c0c */ /* 0x000fe2000d781270 */
[----:B------:R-:W-:Y:S01]  /*56890*/  ULDC.64 UR34, c[0x0][0x228] ;  /* 0x00008a0000227ab9 */ /* 0x000fe20000000a00 */
[----:B------:R-:W-:Y:S01]  /*568a0*/  ISETP.GE.AND P2, PT, R227, UR19, PT ;  /* 0x00000013e3007c0c */ /* 0x000fe2000bf46270 */
[----:B------:R-:W-:Y:S01]  /*568b0*/  ULDC.64 UR36, c[0x0][0x228] ;  /* 0x00008a0000247ab9 */ /* 0x000fe20000000a00 */
[----:B------:R-:W-:Y:S01]  /*568c0*/  LOP3.LUT R228, R228, 0xfffffffe, RZ, 0xc0, !PT ;  /* 0xfffffffee4e47812 */ /* 0x000fe200078ec0ff */
[----:B------:R-:W-:Y:S01]  /*568d0*/  ULDC.64 UR38, c[0x0][0x228] ;  /* 0x00008a0000267ab9 */ /* 0x000fe20000000a00 */
[----:B------:R-:W-:Y:S01]  /*568e0*/  ULDC.64 UR40, c[0x0][0x228] ;  /* 0x00008a0000287ab9 */ /* 0x000fe20000000a00 */
[----:B------:R-:W-:Y:S01]  /*568f0*/  ULDC UR28, c[0x0][0x228] ;  /* 0x00008a00001c7ab9 */ /* 0x000fe20000000800 */
[----:B------:R-:W-:Y:S01]  /*56900*/  ULDC UR61, c[0x0][0x228] ;  /* 0x00008a00003d7ab9 */ /* 0x000fe20000000800 */
[----:B------:R-:W-:Y:S01]  /*56910*/  ULDC UR60, c[0x0][0x228] ;  /* 0x00008a00003c7ab9 */ /* 0x000fe20000000800 */
[----:B------:R-:W-:Y:S01]  /*56920*/  ULDC UR59, c[0x0][0x228] ;  /* 0x00008a00003b7ab9 */ /* 0x000fe20000000800 */
[----:B------:R-:W-:Y:S01]  /*56930*/  @P3 LOP3.LUT R238, R238, 0x80000000, RZ, 0xfc, !PT ;  /* 0x80000000eeee3812 */ /* 0x000fe200078efcff */
[----:B------:R-:W-:Y:S01]  /*56940*/  ULDC UR4, c[0x0][0x228] ;  /* 0x00008a0000047ab9 */ /* 0x000fe20000000800 */
[----:B------:R-:W-:Y:S01]  /*56950*/  ISETP.LT.AND P3, PT, R3, UR30, !P2 ;  /* 0x0000001e03007c0c */ /* 0x000fe2000d761270 */
[----:B------:R-:W-:Y:S01]  /*56960*/  ULDC UR5, c[0x0][0x228] ;  /* 0x00008a0000057ab9 */ /* 0x000fe20000000800 */
[----:B------:R-:W-:Y:S01]  /*56970*/  ISETP.LT.AND P2, PT, R2, UR26, !P2 ;  /* 0x0000001a02007c0c */ /* 0x000fe2000d741270 */
[----:B------:R-:W-:Y:S01]  /*56980*/  ULDC UR6, c[0x0][0x228] ;  /* 0x00008a0000067ab9 */ /* 0x000fe20000000800 */
[----:B------:R-:W-:Y:S01]  /*56990*/  LOP3.LUT R238, R238, 0xbfffffff, RZ, 0xc0, !PT ;  /* 0xbfffffffeeee7812 */ /* 0x000fe200078ec0ff */
[----:B------:R-:W-:Y:S01]  /*569a0*/  ULDC UR7, c[0x0][0x228] ;  /* 0x00008a0000077ab9 */ /* 0x000fe20000000800 */
[----:B------:R-:W-:Y:S01]  /*569b0*/  @P4 LOP3.LUT R228, R228, 0x1, RZ, 0xfc, !PT ;  /* 0x00000001e4e44812 */ /* 0x000fe200078efcff */
[----:B------:R-:W-:Y:S01]  /*569c0*/  ULDC UR8, c[0x0][0x228] ;  /* 0x00008a0000087ab9 */ /* 0x000fe20000000800 */
[----:B------:R-:W-:Y:S01]  /*569d0*/  ULDC UR10, c[0x0][0x228] ;  /* 0x00008a00000a7ab9 */ /* 0x000fe20000000800 */
[----:B------:R-:W-:Y:S01]  /*569e0*/  ULDC UR12, c[0x0][0x228] ;  /* 0x00008a00000c7ab9 */ /* 0x000fe20000000800 */
[----:B------:R-:W-:Y:S01]  /*569f0*/  ULDC UR13, c[0x0][0x228] ;  /* 0x00008a00000d7ab9 */ /* 0x000fe20000000800 */
[----:B------:R-:W-:Y:S01]  /*56a00*/  ULDC UR14, c[0x0][0x228] ;  /* 0x00008a00000e7ab9 */ /* 0x000fe20000000800 */
[----:B------:R-:W-:Y:S01]  /*56a10*/  ULDC UR16, c[0x0][0x228] ;  /* 0x00008a0000107ab9 */ /* 0x000fe20000000800 */
[----:B------:R-:W-:Y:S01]  /*56a20*/  @P3 LOP3.LUT R238, R238, 0x40000000, RZ, 0xfc, !PT ;  /* 0x40000000eeee3812 */ /* 0x000fe200078efcff */
[----:B------:R-:W-:Y:S01]  /*56a30*/  ULDC UR17, c[0x0][0x228] ;  /* 0x00008a0000117ab9 */ /* 0x000fe20000000800 */
[----:B------:R-:W-:Y:S01]  /*56a40*/  ULDC UR18, c[0x0][0x228] ;  /* 0x00008a0000127ab9 */ /* 0x000fe20000000800 */
[----:B------:R-:W-:Y:S01]  /*56a50*/  LOP3.LUT R239, R239, 0x7fffffff, RZ, 0xc0, !PT ;  /* 0x7fffffffefef7812 */ /* 0x000fe200078ec0ff */
[----:B------:R-:W-:Y:S01]  /*56a60*/  ULDC UR30, c[0x0][0x228] ;  /* 0x00008a00001e7ab9 */ /* 0x000fe20000000800 */
[----:B------:R-:W-:Y:S01]  /*56a70*/  LOP3.LUT R238, R238, 0xdfffffff, RZ, 0xc0, !PT ;  /* 0xdfffffffeeee7812 */ /* 0x000fe200078ec0ff */
[----:B------:R-:W-:Y:S01]  /*56a80*/  ULDC UR20, c[0x0][0x228] ;  /* 0x00008a0000147ab9 */ /* 0x000fe20000000800 */
[----:B------:R-:W-:Y:S01]  /*56a90*/  ULDC UR22, c[0x0][0x228] ;  /* 0x00008a0000167ab9 */ /* 0x000fe20000000800 */
[----:B------:R-:W-:Y:S01]  /*56aa0*/  ULDC UR23, c[0x0][0x228] ;  /* 0x00008a0000177ab9 */ /* 0x000fe20000000800 */
[----:B------:R-:W-:Y:S01]  /*56ab0*/  @P2 LOP3.LUT R238, R238, 0x20000000, RZ, 0xfc, !PT ;  /* 0x20000000eeee2812 */ /* 0x000fe200078efcff */
[----:B------:R-:W-:Y:S01]  /*56ac0*/  ULDC UR47, c[0x0][0x228] ;  /* 0x00008a00002f7ab9 */ /* 0x000fe20000000800 */
[----:B------:R-:W-:Y:S01]  /*56ad0*/  ISETP.GE.AND P2, PT, R223, UR25, PT ;  /* 0x00000019df007c0c */ /* 0x000fe2000bf46270 */
[----:B------:R-:W-:Y:S01]  /*56ae0*/  ULDC.64 UR24, c[0x0][0x228] ;  /* 0x00008a0000187ab9 */ /* 0x000fe20000000a00 */
[----:B------:R-:W-:Y:S01]  /*56af0*/  LOP3.LUT R238, R238, 0xefffffff, RZ, 0xc0, !PT ;  /* 0xefffffffeeee7812 */ /* 0x000fe200078ec0ff */
[----:B------:R-:W-:Y:S01]  /*56b00*/  ULDC UR48, c[0x0][0x228] ;  /* 0x00008a0000307ab9 */ /* 0x000fe20000000800 */
[----:B------:R-:W-:Y:S01]  /*56b10*/  ISETP.LT.AND P4, PT, R3, UR34, !P2 ;  /* 0x0000002203007c0c */ /* 0x000fe2000d781270 */
[----:B------:R-:W-:Y:S01]  /*56b20*/  ULDC UR49, c[0x0][0x228] ;  /* 0x00008a0000317ab9 */ /* 0x000fe20000000800 */
[----:B------:R-:W-:Y:S01]  /*56b30*/  ISETP.LT.AND P3, PT, R2, UR36, !P2 ;  /* 0x0000002402007c0c */ /* 0x000fe2000d761270 */
[----:B------:R-:W-:Y:S01]  /*56b40*/  ULDC UR50, c[0x0][0x228] ;  /* 0x00008a0000327ab9 */ /* 0x000fe20000000800 */
[----:B------:R-:W-:Y:S01]  /*56b50*/  ISETP.GE.AND P2, PT, R221, UR33, PT ;  /* 0x00000021dd007c0c */ /* 0x000fe2000bf46270 */
[----:B------:R-:W-:Y:S01]  /*56b60*/  ULDC.64 UR32, c[0x0][0x228] ;  /* 0x00008a0000207ab9 */ /* 0x000fe20000000a00 */
[----:B------:R-:W-:Y:S01]  /*56b70*/  ULDC UR51, c[0x0][0x228] ;  /* 0x00008a0000337ab9 */ /* 0x000fe20000000800 */
[----:B------:R-:W-:Y:S01]  /*56b80*/  ULDC UR52, c[0x0][0x228] ;  /* 0x00008a0000347ab9 */ /* 0x000fe20000000800 */
[----:B------:R-:W-:Y:S01]  /*56b90*/  ULDC UR53, c[0x0][0x228] ;  /* 0x00008a0000357ab9 */ /* 0x000fe20000000800 */
[----:B------:R-:W-:Y:S01]  /*56ba0*/  LOP3.LUT R240, R240, 0x7fffffff, RZ, 0xc0, !PT ;  /* 0x7ffffffff0f07812 */ /* 0x000fe200078ec0ff */
[----:B------:R-:W-:Y:S01]  /*56bb0*/  ULDC UR54, c[0x0][0x228] ;  /* 0x00008a0000367ab9 */ /* 0x000fe20000000800 */
[----:B------:R-:W-:Y:S01]  /*56bc0*/  ULDC UR55, c[0x0][0x228] ;  /* 0x00008a0000377ab9 */ /* 0x000fe20000000800 */
[----:B------:R-:W-:Y:S01]  /*56bd0*/  ULDC UR56, c[0x0][0x228] ;  /* 0x00008a0000387ab9 */ /* 0x000fe20000000800 */
[----:B------:R-:W-:Y:S01]  /*56be0*/  @P4 LOP3.LUT R238, R238, 0x10000000, RZ, 0xfc, !PT ;  /* 0x10000000eeee4812 */ /* 0x000fe200078efcff */
        /* <DEDUP_REMOVED lines=12> */
[----:B------:R-:W-:Y:S01]  /*56cb0*/  ULDC.64 UR42, c[0x0][0x228] ;  /* 0x00008a00002a7ab9 */ /* 0x000fe20000000a00 */
[----:B------:R-:W-:Y:S01]  /*56cc0*/  LOP3.LUT R238, R238, 0xfffbffff, RZ, 0xc0, !PT ;  /* 0xfffbffffeeee7812 */ /* 0x000fe200078ec0ff */
[----:B------:R-:W-:Y:S01]  /*56cd0*/  ULDC UR40, c[0x0][0x228] ;  /* 0x00008a0000287ab9 */ /* 0x000fe20000000800 */
[----:B------:R-:W-:-:S02]  /*56ce0*/  LOP3.LUT R241, R241, 0x7fffffff, RZ, 0xc0, !PT ;  /* 0x7ffffffff1f17812 */ /* 0x000fc400078ec0ff */
[----:B------:R-:W-:Y:S02]  /*56cf0*/  LOP3.LUT R242, R242, 0x7fffffff, RZ, 0xc0, !PT ;  /* 0x7ffffffff2f27812 */ /* 0x000fe400078ec0ff */
[----:B------:R-:W-:Y:S01]  /*56d00*/  ISETP.LT.AND P0, PT, R0, UR43, !P0 ;  /* 0x0000002b00007c0c */ /* 0x000fe2000c701270 */
[----:B------:R-:W-:Y:S01]  /*56d10*/  ULDC UR43, c[0x0][0x228] ;  /* 0x00008a00002b7ab9 */ /* 0x000fe20000000800 */
[----:B------:R-:W-:Y:S02]  /*56d20*/  LOP3.LUT R243, R243, 0x7fffffff, RZ, 0xc0, !PT ;  /* 0x7ffffffff3f37812 */ /* 0x000fe400078ec0ff */
[----:B------:R-:W-:Y:S02]  /*56d30*/  @P3 LOP3.LUT R238, R238, 0x40000, RZ, 0xfc, !PT ;  /* 0x00040000eeee3812 */ /* 0x000fe400078efcff */
[----:B------:R-:W-:Y:S02]  /*56d40*/  LOP3.LUT R244, R244, 0x7fffffff, RZ, 0xc0, !PT ;  /* 0x7ffffffff4f47812 */ /* 0x000fe400078ec0ff */
[----:B------:R-:W-:-:S02]  /*56d50*/  LOP3.LUT R238, R238, 0xfffdffff, RZ, 0xc0, !PT ;  /* 0xfffdffffeeee7812 */ /* 0x000fc400078ec0ff */
[----:B------:R-:W-:Y:S02]  /*56d60*/  LOP3.LUT R245, R245, 0x7fffffff, RZ, 0xc0, !PT ;  /* 0x7ffffffff5f57812 */ /* 0x000fe400078ec0ff */
[----:B------:R-:W-:Y:S02]  /*56d70*/  @P2 LOP3.LUT R238, R238, 0x20000, RZ, 0xfc, !PT ;  /* 0x00020000eeee2812 */ /* 0x000fe400078efcff */
[----:B------:R-:W-:Y:S02]  /*56d80*/  ISETP.GE.AND P2, PT, R219, UR31, PT ;  /* 0x0000001fdb007c0c */ /* 0x000fe4000bf46270 */
[----:B------:R-:W-:Y:S02]  /*56d90*/  LOP3.LUT R238, R238, 0xffffbfff, RZ, 0xc0, !PT ;  /* 0xffffbfffeeee7812 */ /* 0x000fe400078ec0ff */
[----:B------:R-:W-:Y:S01]  /*56da0*/  ISETP.LT.AND P3, PT, R3, UR24, !P2 ;  /* 0x0000001803007c0c */ /* 0x000fe2000d761270 */
[----:B------:R-:W-:Y:S01]  /*56db0*/  ULDC UR24, c[0x0][0x228] ;  /* 0x00008a0000187ab9 */ /* 0x000fe20000000800 */
[----:B------:R-:W-:Y:S01]  /*56dc0*/  ISETP.LT.AND P2, PT, R2, UR32, !P2 ;  /* 0x0000002002007c0c */ /* 0x000fe2000d741270 */
[----:B------:R-:W-:Y:S01]  /*56dd0*/  ULDC UR32, c[0x0][0x228] ;  /* 0x00008a0000207ab9 */ /* 0x000fe20000000800 */
[----:B------:R-:W-:-:S02]  /*56de0*/  LOP3.LUT R246, R246, 0x7fffffff, RZ, 0xc0, !PT ;  /* 0x7ffffffff6f67812 */ /* 0x000fc400078ec0ff */
[----:B------:R-:W-:Y:S02]  /*56df0*/  LOP3.LUT R247, R247, 0x7fffffff, RZ, 0xc0, !PT ;  /* 0x7ffffffff7f77812 */ /* 0x000fe400078ec0ff */
[----:B------:R-:W-:Y:S02]  /*56e00*/  LOP3.LUT R248, R248, 0x7fffffff, RZ, 0xc0, !PT ;  /* 0x7ffffffff8f87812 */ /* 0x000fe400078ec0ff */
[----:B------:R-:W-:-:S03]  /*56e10*/  LOP3.LUT R249, R249, 0x7fffffff, RZ, 0xc0, !PT ;  /* 0x7ffffffff9f97812 */ /* 0x000fc600078ec0ff */
[----:B------:R-:W-:-:S04]  /*56e20*/  @P3 LOP3.LUT R238, R238, 0x4000, RZ, 0xfc, !PT ;  /* 0x00004000eeee3812 */ /* 0x000fc800078efcff */
[----:B------:R-:W-:-:S04]  /*56e30*/  LOP3.LUT R238, R238, 0xffffdfff, RZ, 0xc0, !PT ;  /* 0xffffdfffeeee7812 */ /* 0x000fc800078ec0ff */
        /* <DEDUP_REMOVED lines=9> */
[----:B------:R-:W-:Y:S02]  /*56ed0*/  ISETP.GE.AND P1, PT, R225, UR15, PT ;  /* 0x0000000fe1007c0c */ /* 0x000fe4000bf26270 */
[----:B------:R-:W-:Y:S02]  /*56ee0*/  LOP3.LUT R238, R238, 0xfdffffff, RZ, 0xc0, !PT ;  /* 0xfdffffffeeee7812 */ /* 0x000fe400078ec0ff */
[----:B------:R-:W-:Y:S01]  /*56ef0*/  ISETP.LT.AND P2, PT, R3, UR60, !P1 ;  /* 0x0000003c03007c0c */ /* 0x000fe2000cf41270 */
[----:B------:R-:W-:Y:S01]  /*56f00*/  ULDC UR60, c[0x0][0x228] ;  /* 0x00008a00003c7ab9 */ /* 0x000fe20000000800 */
[----:B------:R-:W-:Y:S01]  /*56f10*/  ISETP.LT.AND P1, PT, R2, UR59, !P1 ;  /* 0x0000003b02007c0c */ /* 0x000fe2000cf21270 */
[----:B------:R-:W-:-:S10]  /*56f20*/  ULDC UR59, c[0x0][0x228] ;  /* 0x00008a00003b7ab9 */ /* 0x000fd40000000800 */
        /* <DEDUP_REMOVED lines=8> */
[----:B------:R-:W-:-:S09]  /*56fb0*/  ISETP.GE.AND P1, PT, R222, UR11, PT ;  /* 0x0000000bde007c0c */ /* 0x000fd2000bf26270 */
[----:B------:R-:W-:Y:S02]  /*56fc0*/  @P3 LOP3.LUT R238, R238, 0x800000, RZ, 0xfc, !PT ;  /* 0x00800000eeee3812 */ /* 0x000fe400078efcff */
[----:B------:R-:W-:Y:S02]  /*56fd0*/  ISETP.LT.AND P3, PT, R3, UR6, !P1 ;  /* 0x0000000603007c0c */ /* 0x000fe4000cf61270 */
[----:B------:R-:W-:-:S04]  /*56fe0*/  LOP3.LUT R238, R238, 0xffbfffff, RZ, 0xc0, !PT ;  /* 0xffbfffffeeee7812 */ /* 0x000fc800078ec0ff */
[----:B------:R-:W-:Y:S02]  /*56ff0*/  @P2 LOP3.LUT R238, R238, 0x400000, RZ, 0xfc, !PT ;  /* 0x00400000eeee2812 */ /* 0x000fe400078efcff */
[----:B------:R-:W-:Y:S01]  /*57000*/  ISETP.LT.AND P2, PT, R2, UR7, !P1 ;  /* 0x0000000702007c0c */ /* 0x000fe2000cf41270 */
[----:B------:R-:W-:Y:S01]  /*57010*/  ULDC.64 UR6, c[0x0][0x228] ;  /* 0x00008a0000067ab9 */ /* 0x000fe20000000a00 */
[----:B------:R-:W-:Y:S02]  /*57020*/  LOP3.LUT R238, R238, 0xffefffff, RZ, 0xc0, !PT ;  /* 0xffefffffeeee7812 */ /* 0x000fe400078ec0ff */
[----:B------:R-:W-:Y:S02]  /*57030*/  ISETP.GE.AND P1, PT, R220, UR29, PT ;  /* 0x0000001ddc007c0c */ /* 0x000fe4000bf26270 */
[----:B------:R-:W-:Y:S02]  /*57040*/  @P3 LOP3.LUT R238, R238, 0x100000, RZ, 0xfc, !PT ;  /* 0x00100000eeee3812 */ /* 0x000fe400078efcff */
[----:B------:R-:W-:Y:S01]  /*57050*/  ISETP.LT.AND P3, PT, R3, UR8, !P1 ;  /* 0x0000000803007c0c */ /* 0x000fe2000cf61270 */
[----:B------:R-:W-:Y:S01]  /*57060*/  ULDC UR8, c[0x0][0x228] ;  /* 0x00008a0000087ab9 */ /* 0x000fe20000000800 */
[----:B------:R-:W-:-:S04]  /*57070*/  LOP3.LUT R238, R238, 0xfff7ffff, RZ, 0xc0, !PT ;  /* 0xfff7ffffeeee7812 */ /* 0x000fc800078ec0ff */
[----:B------:R-:W-:Y:S02]  /*57080*/  @P2 LOP3.LUT R238, R238, 0x80000, RZ, 0xfc, !PT ;  /* 0x00080000eeee2812 */ /* 0x000fe400078efcff */
[----:B------:R-:W-:Y:S01]  /*57090*/  ISETP.LT.AND P2, PT, R2, UR10, !P1 ;  /* 0x0000000a02007c0c */ /* 0x000fe2000cf41270 */
[----:B------:R-:W-:Y:S01]  /*570a0*/  ULDC.64 UR10, c[0x0][0x228] ;  /* 0x00008a00000a7ab9 */ /* 0x000fe20000000a00 */
[----:B------:R-:W-:Y:S02]  /*570b0*/  LOP3.LUT R238, R238, 0xfffeffff, RZ, 0xc0, !PT ;  /* 0xfffeffffeeee7812 */ /* 0x000fe400078ec0ff */
[----:B------:R-:W-:Y:S02]  /*570c0*/  ISETP.GE.AND P1, PT, R218, UR27, PT ;  /* 0x0000001bda007c0c */ /* 0x000fe4000bf26270 */
[----:B------:R-:W-:Y:S02]  /*570d0*/  @P3 LOP3.LUT R238, R238, 0x10000, RZ, 0xfc, !PT ;  /* 0x00010000eeee3812 */ /* 0x000fe400078efcff */
[----:B------:R-:W-:-:S02]  /*570e0*/  ISETP.LT.AND P3, PT, R3, UR12, !P1 ;  /* 0x0000000c03007c0c */ /* 0x000fc4000cf61270 */
[----:B------:R-:W-:-:S04]  /*570f0*/  LOP3.LUT R238, R238, 0xffff7fff, RZ, 0xc0, !PT ;  /* 0xffff7fffeeee7812 */ /* 0x000fc800078ec0ff */
[----:B------:R-:W-:Y:S02]  /*57100*/  @P2 LOP3.LUT R238, R238, 0x8000, RZ, 0xfc, !PT ;  /* 0x00008000eeee2812 */ /* 0x000fe400078efcff */
[----:B------:R-:W-:Y:S01]  /*57110*/  ISETP.LT.AND P2, PT, R2, UR13, !P1 ;  /* 0x0000000d02007c0c */ /* 0x000fe2000cf41270 */
[----:B------:R-:W-:Y:S01]  /*57120*/  ULDC.64 UR12, c[0x0][0x228] ;  /* 0x00008a00000c7ab9 */ /* 0x000fe20000000a00 */
[----:B------:R-:W-:Y:S02]  /*57130*/  LOP3.LUT R238, R238, 0xffffefff, RZ, 0xc0, !PT ;  /* 0xffffefffeeee7812 */ /* 0x000fe400078ec0ff */
[----:B------:R-:W-:Y:S01]  /*57140*/  ISETP.GE.AND P1, PT, R217, UR35, PT ;  /* 0x00000023d9007c0c */ /* 0x000fe2000bf26270 */
[----:B------:R-:W-:Y:S01]  /*57150*/  ULDC UR35, c[0x0][0x228] ;  /* 0x00008a0000237ab9 */ /* 0x000fe20000000800 */
        /* <DEDUP_REMOVED lines=13> */
[----:B------:R-:W-:Y:S02]  /*57230*/  ISETP.LT.AND P2, PT, R2, UR16, !P1 ;  /* 0x0000001002007c0c */ /* 0x000fe4000cf41270 */
        /* <DEDUP_REMOVED lines=33> */
[----:B------:R-:W-:-:S10]  /*57450*/  ULDC.64 UR28, c[0x0][0x228] ;  /* 0x00008a00001c7ab9 */ /* 0x000fd40000000a00 */
[----:B------:R-:W-:Y:S02]  /*57460*/  @P2 LOP3.LUT R238, R238, 0x1, RZ, 0xfc, !PT ;  /* 0x00000001eeee2812 */ /* 0x000fe400078efcff */
[----:B------:R-:W-:Y:S02]  /*57470*/  @P1 LOP3.LUT R239, R239, 0x80000000, RZ, 0xfc, !PT ;  /* 0x80000000efef1812 */ /* 0x000fe400078efcff */
[----:B------:R-:W-:Y:S01]  /*57480*/  ISETP.GE.AND P1, PT, R211, UR5, PT ;  /* 0x00000005d3007c0c */ /* 0x000fe2000bf26270 */
[----:B------:R-:W-:Y:S01]  /*57490*/  ULDC.64 UR4, c[0x0][0x228] ;  /* 0x00008a0000047ab9 */ /* 0x000fe20000000a00 */
[----:B------:R-:W-:Y:S02]  /*574a0*/  LOP3.LUT R239, R239, 0xbfffffff, RZ, 0xc0, !PT ;  /* 0xbfffffffefef7812 */ /* 0x000fe400078ec0ff */
[----:B------:R-:W-:Y:S02]  /*574b0*/  ISETP.LT.AND P2, PT, R3, UR28, !P1 ;  /* 0x0000001c03007c0c */ /* 0x000fe4000cf41270 */
[----:B------:R-:W-:Y:S01]  /*574c0*/  ISETP.LT.AND P1, PT, R2, UR30, !P1 ;  /* 0x0000001e02007c0c */ /* 0x000fe2000cf21270 */
[----:B------:R-:W-:-:S10]  /*574d0*/  ULDC UR30, c[0x0][0x228] ;  /* 0x00008a00001e7ab9 */ /* 0x000fd40000000800 */
        /* <DEDUP_REMOVED lines=44> */
[----:B------:R-:W-:Y:S01]  /*577a0*/  ULDC UR30, c[0x0][0x228] ;  /* 0x00008a00001e7ab9 */ /* 0x000fe20000000800 */
[----:B------:R-:W-:Y:S01]  /*577b0*/  ISETP.GE.AND P1, PT, R205, UR29, PT ;  /* 0x0000001dcd007c0c */ /* 0x000fe2000bf26270 */
[----:B------:R-:W-:-:S08]  /*577c0*/  ULDC.64 UR28, c[0x0][0x228] ;  /* 0x00008a00001c7ab9 */ /* 0x000fd00000000a00 */
[----:B------:R-:W-:Y:S02]  /*577d0*/  @P3 LOP3.LUT R239, R239, 0x100000, RZ, 0xfc, !PT ;  /* 0x00100000efef3812 */ /* 0x000fe400078efcff */
[----:B------:R-:W-:Y:S02]  /*577e0*/  ISETP.LT.AND P3, PT, R3, UR16, !P1 ;  /* 0x0000001003007c0c */ /* 0x000fe4000cf61270 */
[----:B------:R-:W-:-:S04]  /*577f0*/  LOP3.LUT R239, R239, 0xfff7ffff, RZ, 0xc0, !PT ;  /* 0xfff7ffffefef7812 */ /* 0x000fc800078ec0ff */
[----:B------:R-:W-:Y:S02]  /*57800*/  @P2 LOP3.LUT R239, R239, 0x80000, RZ, 0xfc, !PT ;  /* 0x00080000efef2812 */ /* 0x000fe400078efcff */
[----:B------:R-:W-:Y:S01]  /*57810*/  ISETP.LT.AND P2, PT, R2, UR20, !P1 ;  /* 0x0000001402007c0c */ /* 0x000fe2000cf41270 */
[----:B------:R-:W-:Y:S01]  /*57820*/  ULDC.64 UR20, c[0x0][0x228] ;  /* 0x00008a0000147ab9 */ /* 0x000fe20000000a00 */
[----:B------:R-:W-:Y:S02]  /*57830*/  LOP3.LUT R239, R239, 0xfffbffff, RZ, 0xc0, !PT ;  /* 0xfffbffffefef7812 */ /* 0x000fe400078ec0ff */
[----:B------:R-:W-:Y:S01]  /*57840*/  ISETP.GE.AND P1, PT, R204, UR5, PT ;  /* 0x00000005cc007c0c */ /* 0x000fe2000bf26270 */
[----:B------:R-:W-:Y:S01]  /*57850*/  ULDC.64 UR4, c[0x0][0x228] ;  /* 0x00008a0000047ab9 */ /* 0x000fe20000000a00 */
[----:B------:R-:W-:Y:S02]  /*57860*/  @P3 LOP3.LUT R239, R239, 0x40000, RZ, 0xfc, !PT ;  /* 0x00040000efef3812 */ /* 0x000fe400078efcff */
[----:B------:R-:W-:-:S02]  /*57870*/  ISETP.LT.AND P3, PT, R3, UR20, !P1 ;  /* 0x0000001403007c0c */ /* 0x000fc4000cf61270 */
[----:B------:R-:W-:-:S04]  /*57880*/  LOP3.LUT R239, R239, 0xfffdffff, RZ, 0xc0, !PT ;  /* 0xfffdffffefef7812 */ /* 0x000fc800078ec0ff */
[----:B------:R-:W-:Y:S02]  /*57890*/  @P2 LOP3.LUT R239, R239, 0x20000, RZ, 0xfc, !PT ;  /* 0x00020000efef2812 */ /* 0x000fe400078efcff */
[----:B------:R-:W-:Y:S02]  /*578a0*/  ISETP.LT.AND P2, PT, R2, UR22, !P1 ;  /* 0x0000001602007c0c */ /* 0x000fe4000cf41270 */
[----:B------:R-:W-:Y:S02]  /*578b0*/  LOP3.LUT R239, R239, 0xfffeffff, RZ, 0xc0, !PT ;  /* 0xfffeffffefef7812 */ /* 0x000fe400078ec0ff */
[----:B------:R-:W-:Y:S01]  /*578c0*/  ISETP.GE.AND P1, PT, R203, UR7, PT ;  /* 0x00000007cb007c0c */ /* 0x000fe2000bf26270 */
[----:B------:R-:W-:Y:S01]  /*578d0*/  ULDC.64 UR6, c[0x0][0x228] ;  /* 0x00008a0000067ab9 */ /* 0x000fe20000000a00 */
        /* <DEDUP_REMOVED lines=8> */
[----:B------:R-:W-:Y:S01]  /*57960*/  ISETP.GE.AND P1, PT, R202, UR11, PT ;  /* 0x0000000bca007c0c */ /* 0x000fe2000bf26270 */
[----:B------:R-:W-:Y:S01]  /*57970*/  ULDC.64 UR10, c[0x0][0x228] ;  /* 0x00008a00000a7ab9 */ /* 0x000fe20000000a00 */
[----:B------:R-:W-:-:S04]  /*57980*/  @P3 LOP3.LUT R239, R239, 0x4000, RZ, 0xfc, !PT ;  /* 0x00004000efef3812 */ /* 0x000fc800078efcff */
[----:B------:R-:W-:-:S04]  /*57990*/  LOP3.LUT R239, R239, 0xffffdfff, RZ, 0xc0, !PT ;  /* 0xffffdfffefef7812 */ /* 0x000fc800078ec0ff */
[----:B------:R-:W-:Y:S02]  /*579a0*/  @P2 LOP3.LUT R239, R239, 0x2000, RZ, 0xfc, !PT ;  /* 0x00002000efef2812 */ /* 0x000fe400078efcff */
[----:B------:R-:W-:Y:S02]  /*579b0*/  ISETP.LT.AND P2, PT, R3, UR6, !P1 ;  /* 0x0000000603007c0c */ /* 0x000fe4000cf41270 */
[----:B------:R-:W-:Y:S01]  /*579c0*/  ISETP.LT.AND P1, PT, R2, UR47, !P1 ;  /* 0x0000002f02007c0c */ /* 0x000fe2000cf21270 */
[----:B------:R-:W-:Y:S01]  /*579d0*/  ULDC UR47, c[0x0][0x228] ;  /* 0x00008a00002f7ab9 */ /* 0x000fe20000000800 */
        /* <DEDUP_REMOVED lines=41> */
[----:B------:R-:W-:Y:S01]  /*57c70*/  ULDC UR5, c[0x0][0x228] ;  /* 0x00008a0000057ab9 */ /* 0x000fe20000000800 */
        /* <DEDUP_REMOVED lines=13> */
[----:B------:R-:W-:Y:S02]  /*57d50*/  @P2 LOP3.LUT R239, R239, 0x1, RZ, 0xfc, !PT ;  /* 0x00000001efef2812 */ /* 0x000fe400078efcff */
[----:B------:R-:W-:Y:S02]  /*57d60*/  @P1 LOP3.LUT R240, R240, 0x80000000, RZ, 0xfc, !PT ;  /* 0x80000000f0f01812 */ /* 0x000fe400078efcff */
[----:B------:R-:W-:Y:S01]  /*57d70*/  ISETP.GE.AND P1, PT, R195, UR11, PT ;  /* 0x0000000bc3007c0c */ /* 0x000fe2000bf26270 */
[----:B------:R-:W-:Y:S01]  /*57d80*/  ULDC.64 UR10, c[0x0][0x228] ;  /* 0x00008a00000a7ab9 */ /* 0x000fe20000000a00 */
        /* <DEDUP_REMOVED lines=87> */
[----:B------:R-:W-:Y:S01]  /*58300*/  ISETP.LT.AND P2, PT, R3, UR24, !P1 ;  /* 0x0000001803007c0c */ /* 0x000fe2000cf41270 */
[----:B------:R-:W-:Y:S01]  /*58310*/  ULDC UR24, c[0x0][0x228] ;  /* 0x00008a0000187ab9 */ /* 0x000fe20000000800 */
        /* <DEDUP_REMOVED lines=29> */
[----:B------:R-:W-:-:S11]  /*584f0*/  ISETP.LT.AND P1, PT, R2, UR36, !P1 ;  /* 0x0000002402007c0c */ /* 0x000fd6000cf21270 */
        /* <DEDUP_REMOVED lines=765> */
[----:B------:R-:W-:-:S08]  /*5b4d0*/  ULDC.64 UR32, c[0x0][0x228] ;  /* 0x00008a0000207ab9 */ /* 0x000fd00000000a00 */
[----:B------:R-:W-:Y:S02]  /*5b4e0*/  @P3 LOP3.LUT R246, R246, 0x4000000, RZ, 0xfc, !PT ;  /* 0x04000000f6f63812 */ /* 0x000fe400078efcff */
[----:B------:R-:W-:Y:S02]  /*5b4f0*/  ISETP.LT.AND P3, PT, R3, UR24, !P1 ;  /* 0x0000001803007c0c */ /* 0x000fe4000cf61270 */
[----:B------:R-:W-:-:S04]  /*5b500*/  LOP3.LUT R246, R246, 0xfdffffff, RZ, 0xc0, !PT ;  /* 0xfdfffffff6f67812 */ /* 0x000fc800078ec0ff */
[----:B------:R-:W-:Y:S02]  /*5b510*/  @P2 LOP3.LUT R246, R246, 0x2000000, RZ, 0xfc, !PT ;  /* 0x02000000f6f62812 */ /* 0x000fe400078efcff */
[----:B------:R-:W-:Y:S01]  /*5b520*/  ISETP.LT.AND P2, PT, R2, UR43, !P1 ;  /* 0x0000002b02007c0c */ /* 0x000fe2000cf41270 */
[----:B------:R-:W-:Y:S01]  /*5b530*/  ULDC UR43, c[0x0][0x228] ;  /* 0x00008a00002b7ab9 */ /* 0x000fe20000000800 */
        /* <DEDUP_REMOVED lines=76> */
[----:B------:R-:W-:-:S04]  /*5ba00*/  @P3 LOP3.LUT R246, R246, 0x40, RZ, 0xfc, !PT ;  /* 0x00000040f6f63812 */ /* 0x000fc800078efcff */
[----:B------:R-:W-:-:S04]  /*5ba10*/  LOP3.LUT R246, R246, 0xffffffdf, RZ, 0xc0, !PT ;  /* 0xffffffdff6f67812 */ /* 0x000fc800078ec0ff */
[----:B------:R-:W-:Y:S02]  /*5ba20*/  @P2 LOP3.LUT R246, R246, 0x20, RZ, 0xfc, !PT ;  /* 0x00000020f6f62812 */ /* 0x000fe400078efcff */
[----:B------:R-:W-:Y:S02]  /*5ba30*/  ISETP.LT.AND P2, PT, R3, UR28, !P1 ;  /* 0x0000001c03007c0c */ /* 0x000fe4000cf41270 */
[----:B------:R-:W-:Y:S01]  /*5ba40*/  ISETP.LT.AND P1, PT, R2, UR5, !P1 ;  /* 0x0000000502007c0c */ /* 0x000fe2000cf21270 */
[----:B------:R-:W-:Y:S01]  /*5ba50*/  ULDC.64 UR4, c[0x0][0x228] ;  /* 0x00008a0000047ab9 */ /* 0x000fe20000000a00 */
        /* <DEDUP_REMOVED lines=19> */
[----:B------:R-:W-:Y:S02]  /*5bb90*/  @P2 LOP3.LUT R246, R246, 0x1, RZ, 0xfc, !PT ;  /* 0x00000001f6f62812 */ /* 0x000fe400078efcff */
        /* <DEDUP_REMOVED lines=236> */
[----:B------:R-:W-:-:S02]  /*5ca60*/  ULDC.64 UR14, c[0x0][0x228] ;  /* 0x00008a00000e7ab9 */ /* 0x000fc40000000a00 */
[----:B------:R-:W-:-:S06]  /*5ca70*/  ISETP.GE.AND P6, PT, R0, UR15, PT ;  /* 0x0000000f00007c0c */ /* 0x000fcc000bfc6270 */
[----:B------:R-:W-:-:S04]  /*5ca80*/  @P3 LOP3.LUT R248, R248, 0x400, RZ, 0xfc, !PT ;  /* 0x00000400f8f83812 */ /* 0x000fc800078efcff */
[----:B------:R-:W-:-:S04]  /*5ca90*/  LOP3.LUT R248, R248, 0xfffffdff, RZ, 0xc0, !PT ;  /* 0xfffffdfff8f87812 */ /* 0x000fc800078ec0ff */
[----:B------:R-:W-:Y:S02]  /*5caa0*/  @P2 LOP3.LUT R248, R248, 0x200, RZ, 0xfc, !PT ;  /* 0x00000200f8f82812 */ /* 0x000fe400078efcff */
[----:B------:R-:W-:Y:S02]  /*5cab0*/  ISETP.LT.AND P2, PT, R3, UR30, !P1 ;  /* 0x0000001e03007c0c */ /* 0x000fe4000cf41270 */
[----:B------:R-:W-:Y:S01]  /*5cac0*/  ISETP.LT.AND P1, PT, R2, UR54, !P1 ;  /* 0x0000003602007c0c */ /* 0x000fe2000cf21270 */
[----:B------:R-:W-:Y:S01]  /*5cad0*/  ULDC.64 UR54, c[0x0][0x228] ;  /* 0x00008a0000367ab9 */ /* 0x000fe20000000a00 */
[----:B------:R-:W-:Y:S02]  /*5cae0*/  LOP3.LUT R248, R248, 0xfffffeff, RZ, 0xc0, !PT ;  /* 0xfffffefff8f87812 */ /* 0x000fe400078ec0ff */
[----:B------:R-:W-:-:S07]  /*5caf0*/  ISETP.GE.AND P5, PT, R33, UR55, PT ;  /* 0x0000003721007c0c */ /* 0x000fce000bfa6270 */
        /* <DEDUP_REMOVED lines=8> */
[----:B------:R-:W-:Y:S02]  /*5cb80*/  ISETP.LT.AND P2, PT, R2, UR56, !P1 ;  /* 0x0000003802007c0c */ /* 0x000fe4000cf41270 */
        /* <DEDUP_REMOVED lines=35> */
[----:B------:R-:W-:-:S02]  /*5cdc0*/  ISETP.LT.AND P2, PT, R2, UR61, !P1 ;  /* 0x0000003d02007c0c */ /* 0x000fc4000cf41270 */
[----:B------:R-:W-:Y:S01]  /*5cdd0*/  ISETP.GE.AND P1, PT, R49, UR31, PT ;  /* 0x0000001f31007c0c */ /* 0x000fe2000bf26270 */
[----:B------:R-:W-:Y:S02]  /*5cde0*/  ULDC.64 UR30, c[0x0][0x228] ;  /* 0x00008a00001e7ab9 */ /* 0x000fe40000000a00 */
[----:B------:R-:W-:-:S06]  /*5cdf0*/  ISETP.LT.AND P4, PT, R3, UR30, !P5 ;  /* 0x0000001e03007c0c */ /* 0x000fcc000ef81270 */
        /* <DEDUP_REMOVED lines=10> */
[----:B------:R-:W-:Y:S02]  /*5cea0*/  ISETP.GE.AND P1, PT, R48, UR39, PT ;  /* 0x0000002730007c0c */ /* 0x000fe4000bf26270 */
[----:B------:R-:W-:Y:S02]  /*5ceb0*/  LOP3.LUT R249, R249, 0xfbffffff, RZ, 0xc0, !PT ;  /* 0xfbfffffff9f97812 */ /* 0x000fe400078ec0ff */
[----:B------:R-:W-:Y:S02]  /*5cec0*/  ISETP.LT.AND P2, PT, R3, UR8, !P1 ;  /* 0x0000000803007c0c */ /* 0x000fe4000cf41270 */
[C---:B------:R-:W-:Y:S01]  /*5ced0*/  ISETP.LT.AND P1, PT, R2.reuse, UR38, !P1 ;  /* 0x0000002602007c0c */ /* 0x040fe2000cf21270 */
[----:B------:R-:W-:Y:S02]  /*5cee0*/  ULDC.64 UR38, c[0x0][0x228] ;  /* 0x00008a0000267ab9 */ /* 0x000fe40000000a00 */
[----:B------:R-:W-:-:S08]  /*5cef0*/  ISETP.LT.AND P5, PT, R2, UR38, !P5 ;  /* 0x0000002602007c0c */ /* 0x000fd0000efa1270 */
[----:B------:R-:W-:-:S04]  /*5cf00*/  @P2 LOP3.LUT R249, R249, 0x4000000, RZ, 0xfc, !PT ;  /* 0x04000000f9f92812 */ /* 0x000fc800078efcff */
[----:B------:R-:W-:-:S04]  /*5cf10*/  LOP3.LUT R249, R249, 0xfdffffff, RZ, 0xc0, !PT ;  /* 0xfdfffffff9f97812 */ /* 0x000fc800078ec0ff */
[----:B------:R-:W-:Y:S02]  /*5cf20*/  @P1 LOP3.LUT R249, R249, 0x2000000, RZ, 0xfc, !PT ;  /* 0x02000000f9f91812 */ /* 0x000fe400078efcff */
[----:B------:R-:W-:Y:S02]  /*5cf30*/  ISETP.GE.AND P1, PT, R47, UR17, PT ;  /* 0x000000112f007c0c */ /* 0x000fe4000bf26270 */
[----:B------:R-:W-:Y:S02]  /*5cf40*/  LOP3.LUT R249, R249, 0xfeffffff, RZ, 0xc0, !PT ;  /* 0xfefffffff9f97812 */ /* 0x000fe400078ec0ff */
[C---:B------:R-:W-:Y:S02]  /*5cf50*/  ISETP.LT.AND P2, PT, R3.reuse, UR48, !P1 ;  /* 0x0000003003007c0c */ /* 0x040fe4000cf41270 */
[----:B------:R-:W-:Y:S01]  /*5cf60*/  ISETP.LT.AND P1, PT, R2, UR16, !P1 ;  /* 0x0000001002007c0c */ /* 0x000fe2000cf21270 */
[----:B------:R-:W-:Y:S02]  /*5cf70*/  ULDC.64 UR16, c[0x0][0x228] ;  /* 0x00008a0000107ab9 */ /* 0x000fe40000000a00 */
[----:B------:R-:W-:-:S08]  /*5cf80*/  ISETP.LT.AND P6, PT, R3, UR16, !P6 ;  /* 0x0000001003007c0c */ /* 0x000fd0000f7c1270 */
[----:B------:R-:W-:-:S04]  /*5cf90*/  @P2 LOP3.LUT R249, R249, 0x1000000, RZ, 0xfc, !PT ;  /* 0x01000000f9f92812 */ /* 0x000fc800078efcff */
[----:B------:R-:W-:-:S04]  /*5cfa0*/  LOP3.LUT R249, R249, 0xff7fffff, RZ, 0xc0, !PT ;  /* 0xff7ffffff9f97812 */ /* 0x000fc800078ec0ff */
[----:B------:R-:W-:Y:S02]  /*5cfb0*/  @P1 LOP3.LUT R249, R249, 0x800000, RZ, 0xfc, !PT ;  /* 0x00800000f9f91812 */ /* 0x000fe400078efcff */
[----:B------:R-:W-:Y:S02]  /*5cfc0*/  ISETP.GE.AND P1, PT, R46, UR7, PT ;  /* 0x000000072e007c0c */ /* 0x000fe4000bf26270 */
[----:B------:R-:W-:Y:S02]  /*5cfd0*/  LOP3.LUT R249, R249, 0xffbfffff, RZ, 0xc0, !PT ;  /* 0xffbffffff9f97812 */ /* 0x000fe400078ec0ff */
[----:B------:R-:W-:Y:S02]  /*5cfe0*/  ISETP.LT.AND P3, PT, R3, UR10, !P1 ;  /* 0x0000000a03007c0c */ /* 0x000fe4000cf61270 */
[----:B------:R-:W-:Y:S01]  /*5cff0*/  ISETP.LT.AND P2, PT, R2, UR18, !P1 ;  /* 0x0000001202007c0c */ /* 0x000fe2000cf41270 */
[----:B------:R-:W-:Y:S01]  /*5d000*/  ULDC UR18, c[0x0][0x228] ;  /* 0x00008a0000127ab9 */ /* 0x000fe20000000800 */
[----:B------:R-:W-:-:S09]  /*5d010*/  ISETP.GE.AND P1, PT, R45, UR19, PT ;  /* 0x000000132d007c0c */ /* 0x000fd2000bf26270 */
[----:B------:R-:W-:Y:S02]  /*5d020*/  @P3 LOP3.LUT R249, R249, 0x400000, RZ, 0xfc, !PT ;  /* 0x00400000f9f93812 */ /* 0x000fe400078efcff */
[----:B------:R-:W-:Y:S02]  /*5d030*/  ISETP.LT.AND P3, PT, R3, UR50, !P1 ;  /* 0x0000003203007c0c */ /* 0x000fe4000cf61270 */
[----:B------:R-:W-:-:S04]  /*5d040*/  LOP3.LUT R249, R249, 0xffdfffff, RZ, 0xc0, !PT ;  /* 0xffdffffff9f97812 */ /* 0x000fc800078ec0ff */
[----:B------:R-:W-:Y:S02]  /*5d050*/  @P2 LOP3.LUT R249, R249, 0x200000, RZ, 0xfc, !PT ;  /* 0x00200000f9f92812 */ /* 0x000fe400078efcff */
[----:B------:R-:W-:Y:S01]  /*5d060*/  ISETP.LT.AND P2, PT, R2, UR6, !P1 ;  /* 0x0000000602007c0c */ /* 0x000fe2000cf41270 */
[----:B------:R-:W-:Y:S01]  /*5d070*/  ULDC UR6, c[0x0][0x228] ;  /* 0x00008a0000067ab9 */ /* 0x000fe20000000800 */
[----:B------:R-:W-:Y:S02]  /*5d080*/  LOP3.LUT R249, R249, 0xffefffff, RZ, 0xc0, !PT ;  /* 0xffeffffff9f97812 */ /* 0x000fe400078ec0ff */
[----:B------:R-:W-:Y:S02]  /*5d090*/  ISETP.GE.AND P1, PT, R44, UR41, PT ;  /* 0x000000292c007c0c */ /* 0x000fe4000bf26270 */
[----:B------:R-:W-:Y:S02]  /*5d0a0*/  @P3 LOP3.LUT R249, R249, 0x100000, RZ, 0xfc, !PT ;  /* 0x00100000f9f93812 */ /* 0x000fe400078efcff */
[----:B------:R-:W-:-:S02]  /*5d0b0*/  ISETP.LT.AND P3, PT, R3, UR22, !P1 ;  /* 0x0000001603007c0c */ /* 0x000fc4000cf61270 */
        /* <DEDUP_REMOVED lines=20> */
[----:B------:R-:W-:-:S09]  /*5d200*/  ISETP.GE.AND P1, PT, R41, UR49, PT ;  /* 0x0000003129007c0c */ /* 0x000fd2000bf26270 */
        /* <DEDUP_REMOVED lines=44> */
[----:B------:R-:W-:Y:S02]  /*5d4d0*/  LOP3.LUT R249, R249, 0xfffffffd, RZ, 0xc0, !PT ;  /* 0xfffffffdf9f97812 */ /* 0x000fe400078ec0ff */
[----:B------:R-:W-:Y:S02]  /*5d4e0*/  ISETP.LT.AND P1, PT, R2, UR36, !P1 ;  /* 0x0000002402007c0c */ /* 0x000fe4000cf21270 */
[----:B------:R-:W-:Y:S02]  /*5d4f0*/  @P3 LOP3.LUT R249, R249, 0x2, RZ, 0xfc, !PT ;  /* 0x00000002f9f93812 */ /* 0x000fe400078efcff */
[----:B------:R-:W-:Y:S02]  /*5d500*/  ISETP.GE.AND P3, PT, R34, UR21, PT ;  /* 0x0000001522007c0c */ /* 0x000fe4000bf66270 */
[----:B------:R-:W-:-:S04]  /*5d510*/  LOP3.LUT R249, R249, 0xfffffffe, RZ, 0xc0, !PT ;  /* 0xfffffffef9f97812 */ /* 0x000fc800078ec0ff */
[----:B------:R-:W-:Y:S02]  /*5d520*/  @P2 LOP3.LUT R249, R249, 0x1, RZ, 0xfc, !PT ;  /* 0x00000001f9f92812 */ /* 0x000fe400078efcff */
[----:B------:R-:W-:Y:S02]  /*5d530*/  ISETP.LT.AND P2, PT, R3, UR4, !P3 ;  /* 0x0000000403007c0c */ /* 0x000fe4000df41270 */
[----:B------:R-:W-:Y:S01]  /*5d540*/  ISETP.LT.AND P3, PT, R2, UR60, !P3 ;  /* 0x0000003c02007c0c */ /* 0x000fe2000df61270 */
[----:B------:R-:W2:Y:S01]  /*5d550*/  LDL.LU R219, [R1+0xd44] ;  /* 0x000d440001db7983 */ /* 0x000ea20000300800 */
[----:B------:R-:W-:Y:S01]  /*5d560*/  IADD3 R237, R237, UR46, R251 ;  /* 0x0000002eeded7c10 */ /* 0x000fe2000fffe0fb */
[----:B------:R-:W-:Y:S01]  /*5d570*/  ULDC.64 UR8, c[0x0][0x228] ;  /* 0x00008a0000087ab9 */ /* 0x000fe20000000a00 */
[----:B------:R-:W-:Y:S01]  /*5d580*/  ULDC.64 UR6, c[0x0][0x228] ;  /* 0x00008a0000067ab9 */ /* 0x000fe20000000a00 */
[----:B------:R-:W3:Y:S01]  /*5d590*/  LDL.LU R221, [R1+0xd3c] ;  /* 0x000d3c0001dd7983 */ /* 0x000ee20000300800 */
[----:B------:R-:W-:Y:S01]  /*5d5a0*/  ULDC.64 UR12, c[0x0][0x228] ;  /* 0x00008a00000c7ab9 */ /* 0x000fe20000000a00 */
[----:B------:R-:W-:Y:S01]  /*5d5b0*/  ULDC.64 UR10, c[0x0][0x228] ;  /* 0x00008a00000a7ab9 */ /* 0x000fe20000000a00 */
[----:B------:R-:W-:Y:S01]  /*5d5c0*/  ULDC.64 UR20, c[0x0][0x228] ;  /* 0x00008a0000147ab9 */ /* 0x000fe20000000a00 */
[----:B------:R-:W4:Y:S01]  /*5d5d0*/  LDL.LU R223, [R1+0xd38] ;  /* 0x000d380001df7983 */ /* 0x000f220000300800 */
[----:B------:R-:W-:Y:S01]  /*5d5e0*/  ULDC.64 UR18, c[0x0][0x228] ;  /* 0x00008a0000127ab9 */ /* 0x000fe20000000a00 */
[----:B------:R-:W-:Y:S01]  /*5d5f0*/  ULDC.64 UR14, c[0x0][0x228] ;  /* 0x00008a00000e7ab9 */ /* 0x000fe20000000a00 */
[----:B------:R-:W-:Y:S01]  /*5d600*/  ULDC.64 UR24, c[0x0][0x228] ;  /* 0x00008a0000187ab9 */ /* 0x000fe20000000a00 */
[----:B------:R-:W4:Y:S01]  /*5d610*/  LDL.LU R227, [R1+0xb84] ;  /* 0x000b840001e37983 */ /* 0x000f220000300800 */
[----:B------:R-:W-:-:S03]  /*5d620*/  ULDC.64 UR22, c[0x0][0x228] ;  /* 0x00008a0000167ab9 */ /* 0x000fc60000000a00 */
[----:B------:R-:W4:Y:S04]  /*5d630*/  LDL.LU R226, [R1+0x348] ;  /* 0x0003480001e27983 */ /* 0x000f280000300800 */
[----:B------:R-:W4:Y:S04]  /*5d640*/  LDL.LU R252, [R1+0x330] ;  /* 0x0003300001fc7983 */ /* 0x000f280000300800 */
[----:B------:R-:W4:Y:S04]  /*5d650*/  LDL.LU R216, [R1+0x1ac0] ;  /* 0x001ac00001d87983 */ /* 0x000f280000300800 */
[----:B------:R-:W-:Y:S04]  /*5d660*/  STL.64 [R1+0x1be0], R230 ;  /* 0x001be0e601007387 */ /* 0x000fe80000100a00 */
[----:B------:R-:W-:Y:S04]  /*5d670*/  STL.64 [R1+0x1bd8], R228 ;  /* 0x001bd8e401007387 */ /* 0x000fe80000100a00 */
[----:B------:R0:W-:Y:S04]  /*5d680*/  STL [R1+0x1bd4], R235 ;  /* 0x001bd4eb01007387 */ /* 0x0001e80000100800 */
[----:B------:R-:W-:Y:S04]  /*5d690*/  STL [R1+0x1bd0], R236 ;  /* 0x001bd0ec01007387 */ /* 0x000fe80000100800 */
[----:B------:R1:W-:Y:S04]  /*5d6a0*/  STL [R1+0x1bcc], R250 ;  /* 0x001bccfa01007387 */ /* 0x0003e80000100800 */
[----:B------:R-:W-:Y:S04]  /*5d6b0*/  STL [R1+0x1bc8], R0 ;  /* 0x001bc80001007387 */ /* 0x000fe80000100800 */
[----:B------:R1:W-:Y:S04]  /*5d6c0*/  STL.64 [R1+0x1bc0], R2 ;  /* 0x001bc00201007387 */ /* 0x0003e80000100a00 */
[----:B------:R-:W4:Y:S04]  /*5d6d0*/  LDL.LU R217, [R1+0x3c] ;  /* 0x00003c0001d97983 */ /* 0x000f280000300800 */
[----:B------:R-:W4:Y:S04]  /*5d6e0*/  LDL.LU R218, [R1+0x40] ;  /* 0x0000400001da7983 */ /* 0x000f280000300800 */
[----:B------:R-:W4:Y:S04]  /*5d6f0*/  LDL.LU R220, [R1+0x44] ;  /* 0x0000440001dc7983 */ /* 0x000f280000300800 */
[----:B------:R-:W4:Y:S04]  /*5d700*/  LDL.LU R222, [R1+0xd54] ;  /* 0x000d540001de7983 */ /* 0x000f280000300800 */
[----:B------:R-:W4:Y:S04]  /*5d710*/  LDL.LU R224, [R1+0xd48] ;  /* 0x000d480001e07983 */ /* 0x000f280000300800 */
[----:B------:R-:W4:Y:S01]  /*5d720*/  LDL.LU R225, [R1+0xd40] ;  /* 0x000d400001e17983 */ /* 0x000f220000300800 */
[----:B------:R-:W-:Y:S01]  /*5d730*/  BAR.SYNC.DEFER_BLOCKING 0x0 ;  /* 0x0000000000007b1d */ /* 0x000fe20000010000 */
[----:B--2---:R-:W-:-:S02]  /*5d740*/  LOP3.LUT R36, R219, 0xffff, RZ, 0xc0, !PT ;  /* 0x0000ffffdb247812 */ /* 0x004fc400078ec0ff */
[----:B---3--:R-:W-:-:S03]  /*5d750*/  LOP3.LUT R35, R221, 0xffff, RZ, 0xc0, !PT ;  /* 0x0000ffffdd237812 */ /* 0x008fc600078ec0ff */
[----:B------:R-:W2:Y:S01]  /*5d760*/  LDL.LU R221, [R1+0xb8c] ;  /* 0x000b8c0001dd7983 */ /* 0x000ea20000300800 */
[----:B----4-:R-:W-:Y:S02]  /*5d770*/  LOP3.LUT R33, R223, 0xffff, RZ, 0xc0, !PT ;  /* 0x0000ffffdf217812 */ /* 0x010fe400078ec0ff */
[----:B------:R-:W-:Y:S02]  /*5d780*/  LOP3.LUT R38, R227, 0xffff, RZ, 0xc0, !PT ;  /* 0x0000ffffe3267812 */ /* 0x000fe400078ec0ff */
[----:B------:R-:W-:Y:S02]  /*5d790*/  LOP3.LUT R37, R226, 0xffff, RZ, 0xc0, !PT ;  /* 0x0000ffffe2257812 */ /* 0x000fe400078ec0ff */
[----:B------:R-:W3:Y:S01]  /*5d7a0*/  LDL.LU R226, [R1+0xb88] ;  /* 0x000b880001e27983 */ /* 0x000ee20000300800 */
[----:B------:R-:W-:Y:S02]  /*5d7b0*/  SHF.R.U32.HI R211, RZ, 0x8, R36 ;  /* 0x00000008ffd37819 */ /* 0x000fe40000011624 */
[----:B------:R-:W-:-:S02]  /*5d7c0*/  PRMT R215, R36, 0x3340, R38 ;  /* 0x0000334024d77816 */ /* 0x000fc40000000026 */
[----:B------:R-:W-:Y:S02]  /*5d7d0*/  SHF.R.U32.HI R36, RZ, 0x8, R38 ;  /* 0x00000008ff247819 */ /* 0x000fe40000011626 */
[----:B------:R-:W-:Y:S02]  /*5d7e0*/  LOP3.LUT R34, R252, 0xffff, RZ, 0xc0, !PT ;  /* 0x0000fffffc227812 */ /* 0x000fe400078ec0ff */
[----:B------:R-:W-:Y:S01]  /*5d7f0*/  LOP3.LUT R211, R211, 0xffff, RZ, 0xc0, !PT ;  /* 0x0000ffffd3d37812 */ /* 0x000fe200078ec0ff */
[----:B------:R-:W4:Y:S01]  /*5d800*/  LDL.LU R252, [R1+0x368] ;  /* 0x0003680001fc7983 */ /* 0x000f220000300800 */
[----:B------:R-:W-:Y:S02]  /*5d810*/  LOP3.LUT R36, R36, 0xffff, RZ, 0xc0, !PT ;  /* 0x0000ffff24247812 */ /* 0x000fe400078ec0ff */
[----:B------:R-:W-:Y:S02]  /*5d820*/  SHF.R.U32.HI R227, RZ, 0x8, R33 ;  /* 0x00000008ffe37819 */ /* 0x000fe40000011621 */
[----:B0-----:R-:W-:-:S02]  /*5d830*/  PRMT R235, R33, 0x3340, R34 ;  /* 0x0000334021eb7816 */ /* 0x001fc40000000022 */
[----:B------:R-:W-:Y:S02]  /*5d840*/  LOP3.LUT R33, R216, 0x300, RZ, 0xc0, !PT ;  /* 0x00000300d8217812 */ /* 0x000fe400078ec0ff */
[----:B------:R-:W-:Y:S01]  /*5d850*/  SHF.R.U32.HI R219, RZ, 0x8, R35 ;  /* 0x00000008ffdb7819 */ /* 0x000fe20000011623 */
[----:B------:R-:W4:Y:S01]  /*5d860*/  LDL.LU R216, [R1+0x48] ;  /* 0x0000480001d87983 */ /* 0x000f220000300800 */
[--C-:B------:R-:W-:Y:S02]  /*5d870*/  PRMT R223, R35, 0x3340, R37.reuse ;  /* 0x0000334023df7816 */ /* 0x100fe40000000025 */
[----:B------:R-:W-:Y:S02]  /*5d880*/  PRMT R211, R211, 0x3340, R36 ;  /* 0x00003340d3d37816 */ /* 0x000fe40000000024 */
[----:B------:R-:W-:Y:S01]  /*5d890*/  SHF.R.U32.HI R35, RZ, 0x8, R37 ;  /* 0x00000008ff237819 */ /* 0x000fe20000011625 */
[----:B------:R-:W-:Y:S01]  /*5d8a0*/  IMAD.IADD R237, R237, 0x1, R33 ;  /* 0x00000001eded7824 */ /* 0x000fe200078e0221 */
[----:B------:R-:W-:-:S02]  /*5d8b0*/  PRMT R36, R217, 0x5410, R29 ;  /* 0x00005410d9247816 */ /* 0x000fc4000000001d */
[----:B------:R-:W4:Y:S01]  /*5d8c0*/  LDL.LU R217, [R1+0x394] ;  /* 0x0003940001d97983 */ /* 0x000f220000300800 */
[----:B------:R-:W-:-:S03]  /*5d8d0*/  PRMT R37, R218, 0x5410, R30 ;  /* 0x00005410da257816 */ /* 0x000fc6000000001e */
[----:B------:R-:W4:Y:S01]  /*5d8e0*/  LDL.LU R218, [R1+0x36c] ;  /* 0x00036c0001da7983 */ /* 0x000f220000300800 */
[----:B------:R-:W-:-:S03]  /*5d8f0*/  PRMT R38, R220, 0x5410, R31 ;  /* 0x00005410dc267816 */ /* 0x000fc6000000001f */
[----:B------:R-:W4:Y:S01]  /*5d900*/  LDL.LU R220, [R1+0x35c] ;  /* 0x00035c0001dc7983 */ /* 0x000f220000300800 */
[----:B------:R-:W-:-:S03]  /*5d910*/  LOP3.LUT R33, R222, 0xffff, RZ, 0xc0, !PT ;  /* 0x0000ffffde217812 */ /* 0x000fc600078ec0ff */
[----:B------:R-:W4:Y:S01]  /*5d920*/  LDL.LU R222, [R1+0x31c] ;  /* 0x00031c0001de7983 */ /* 0x000f220000300800 */
[----:B------:R-:W-:-:S03]  /*5d930*/  LOP3.LUT R29, R224, 0xffff, RZ, 0xc0, !PT ;  /* 0x0000ffffe01d7812 */ /* 0x000fc600078ec0ff */
[----:B------:R-:W4:Y:S01]  /*5d940*/  LDL.LU R224, [R1+0x2ec] ;  /* 0x0002ec0001e07983 */ /* 0x000f220000300800 */
[----:B------:R-:W-:-:S03]  /*5d950*/  LOP3.LUT R30, R225, 0xffff, RZ, 0xc0, !PT ;  /* 0x0000ffffe11e7812 */ /* 0x000fc600078ec0ff */
[----:B------:R-:W4:Y:S01]  /*5d960*/  LDL.LU R225, [R1+0x2e8] ;  /* 0x0002e80001e17983 */ /* 0x000f220000300800 */
[----:B------:R-:W-:Y:S02]  /*5d970*/  LOP3.LUT R219, R219, 0xffff, RZ, 0xc0, !PT ;  /* 0x0000ffffdbdb7812 */ /* 0x000fe400078ec0ff */
[----:B------:R-:W-:-:S04]  /*5d980*/  LOP3.LUT R35, R35, 0xffff, RZ, 0xc0, !PT ;  /* 0x0000ffff23237812 */ /* 0x000fc800078ec0ff */
[----:B------:R-:W-:Y:S02]  /*5d990*/  PRMT R219, R219, 0x3340, R35 ;  /* 0x00003340dbdb7816 */ /* 0x000fe40000000023 */
[----:B--2---:R-:W-:Y:S02]  /*5d9a0*/  LOP3.LUT R35, R221, 0xffff, RZ, 0xc0, !PT ;  /* 0x0000ffffdd237812 */ /* 0x004fe400078ec0ff */
[----:B------:R-:W2:Y:S01]  /*5d9b0*/  LDL.LU R221, [R1+0x88] ;  /* 0x0000880001dd7983 */ /* 0x000ea20000300800 */
[----:B---3--:R-:W-:-:S03]  /*5d9c0*/  LOP3.LUT R31, R226, 0xffff, RZ, 0xc0, !PT ;  /* 0x0000ffffe21f7812 */ /* 0x008fc600078ec0ff */
[----:B------:R-:W3:Y:S04]  /*5d9d0*/  LDL.LU R226, [R1+0x340] ;  /* 0x0003400001e27983 */ /* 0x000ee80000300800 */
        /* <DEDUP_REMOVED lines=8> */
[----:B------:R-:W-:-:S02]  /*5da60*/  SHF.R.U32.HI R34, RZ, 0x8, R34 ;  /* 0x00000008ff227819 */ /* 0x000fc40000011622 */
[----:B------:R-:W-:Y:S01]  /*5da70*/  LOP3.LUT R227, R227, 0xffff, RZ, 0xc0, !PT ;  /* 0x0000ffffe3e37812 */ /* 0x000fe200078ec0ff */
[----:B------:R-:W2:Y:S01]  /*5da80*/  LDL.LU R213, [R1+0x8] ;  /* 0x0000080001d57983 */ /* 0x000ea20000300800 */
[----:B------:R-:W-:Y:S02]  /*5da90*/  LOP3.LUT R34, R34, 0xffff, RZ, 0xc0, !PT ;  /* 0x0000ffff22227812 */ /* 0x000fe400078ec0ff */
[----:B------:R-:W-:Y:S01]  /*5daa0*/  SHF.R.U32.HI R251, RZ, 0x8, R33 ;  /* 0x00000008fffb7819 */ /* 0x000fe20000011621 */
[----:B------:R-:W2:Y:S01]  /*5dab0*/  LDL.LU R214, [R1+0x7fc] ;  /* 0x0007fc0001d67983 */ /* 0x000ea20000300800 */
[--C-:B-1----:R-:W-:Y:S02]  /*5dac0*/  PRMT R250, R33, 0x3340, R35.reuse ;  /* 0x0000334021fa7816 */ /* 0x102fe40000000023 */
[----:B------:R-:W-:Y:S02]  /*5dad0*/  SHF.R.U32.HI R33, RZ, 0x8, R35 ;  /* 0x00000008ff217819 */ /* 0x000fe40000011623 */
[----:B------:R-:W-:-:S02]  /*5dae0*/  PRMT R227, R227, 0x3340, R34 ;  /* 0x00003340e3e37816 */ /* 0x000fc40000000022 */
[----:B----4-:R-:W-:Y:S02]  /*5daf0*/  LOP3.LUT R34, R252, 0xffff, RZ, 0xc0, !PT ;  /* 0x0000fffffc227812 */ /* 0x010fe400078ec0ff */
[----:B------:R-:W-:Y:S02]  /*5db00*/  LOP3.LUT R251, R251, 0xffff, RZ, 0xc0, !PT ;  /* 0x0000fffffbfb7812 */ /* 0x000fe400078ec0ff */
[----:B------:R-:W-:Y:S02]  /*5db10*/  LOP3.LUT R33, R33, 0xffff, RZ, 0xc0, !PT ;  /* 0x0000ffff21217812 */ /* 0x000fe400078ec0ff */
[----:B------:R-:W-:Y:S02]  /*5db20*/  SHF.R.U32.HI R252, RZ, 0x8, R29 ;  /* 0x00000008fffc7819 */ /* 0x000fe4000001161d */
[----:B------:R-:W-:Y:S02]  /*5db30*/  PRMT R2, R29, 0x3340, R31 ;  /* 0x000033401d027816 */ /* 0x000fe4000000001f */
[----:B------:R-:W-:-:S02]  /*5db40*/  PRMT R39, R216, 0x5410, R32 ;  /* 0x00005410d8277816 */ /* 0x000fc40000000020 */
[----:B------:R-:W-:Y:S01]  /*5db50*/  SHF.R.U32.HI R29, RZ, 0x8, R30 ;  /* 0x00000008ff1d7819 */ /* 0x000fe2000001161e */
[----:B------:R-:W4:Y:S01]  /*5db60*/  LDL.LU R216, [R1+0x4] ;  /* 0x0000040001d87983 */ /* 0x000f220000300800 */
[----:B------:R-:W-:Y:S02]  /*5db70*/  PRMT R3, R30, 0x3340, R34 ;  /* 0x000033401e037816 */ /* 0x000fe40000000022 */
[----:B------:R-:W-:Y:S02]  /*5db80*/  PRMT R251, R251, 0x3340, R33 ;  /* 0x00003340fbfb7816 */ /* 0x000fe40000000021 */
[----:B------:R-:W-:Y:S02]  /*5db90*/  PRMT R32, R217, 0x5410, R8 ;  /* 0x00005410d9207816 */ /* 0x000fe40000000008 */
[----:B------:R-:W-:Y:S01]  /*5dba0*/  SHF.R.U32.HI R30, RZ, 0x8, R34 ;  /* 0x00000008ff1e7819 */ /* 0x000fe20000011622 */
[----:B------:R-:W4:Y:S01]  /*5dbb0*/  LDL.LU R217, [R1+0x7ec] ;  /* 0x0007ec0001d97983 */ /* 0x000f220000300800 */
[----:B------:R-:W-:-:S02]  /*5dbc0*/  PRMT R33, R218, 0x5410, R9 ;  /* 0x00005410da217816 */ /* 0x000fc40000000009 */
[----:B------:R-:W-:Y:S01]  /*5dbd0*/  PRMT R34, R220, 0x5410, R10 ;  /* 0x00005410dc227816 */ /* 0x000fe2000000000a */
[----:B------:R-:W4:Y:S01]  /*5dbe0*/  LDL.LU R218, [R1] ;  /* 0x0000000001da7983 */ /* 0x000f220000300800 */
[----:B------:R-:W-:-:S03]  /*5dbf0*/  PRMT R12, R222, 0x5410, R12 ;  /* 0x00005410de0c7816 */ /* 0x000fc6000000000c */
[----:B------:R-:W4:Y:S01]  /*5dc00*/  LDL.LU R220, [R1+0x7e8] ;  /* 0x0007e80001dc7983 */ /* 0x000f220000300800 */
[----:B------:R-:W-:-:S03]  /*5dc10*/  PRMT R13, R224, 0x5410, R13 ;  /* 0x00005410e00d7816 */ /* 0x000fc6000000000d */
[----:B------:R-:W-:Y:S01]  /*5dc20*/  STSM.16.M88.4 [R237], R36 ;  /* 0x00000024ed007844 */ /* 0x000fe20000000200 */
[----:B------:R-:W-:-:S03]  /*5dc30*/  PRMT R14, R225, 0x5410, R14 ;  /* 0x00005410e10e7816 */ /* 0x000fc6000000000e */
[----:B------:R-:W4:Y:S04]  /*5dc40*/  LDL.LU R222, [R1+0x7dc] ;  /* 0x0007dc0001de7983 */ /* 0x000f280000300800 */
[----:B------:R-:W4:Y:S04]  /*5dc50*/  LDL.LU R224, [R1+0x7d0] ;  /* 0x0007d00001e07983 */ /* 0x000f280000300800 */
[----:B------:R-:W4:Y:S01]  /*5dc60*/  LDL.LU R225, [R1+0x7cc] ;  /* 0x0007cc0001e17983 */ /* 0x000f220000300800 */
[----:B------:R-:W-:Y:S01]  /*5dc70*/  LEA R236, R188, UR46, 0x4 ;  /* 0x0000002ebcec7c11 */ /* 0x000fe2000f8e20ff */
[----:B------:R-:W-:Y:S01]  /*5dc80*/  BAR.SYNC.DEFER_BLOCKING 0x0 ;  /* 0x0000000000007b1d */ /* 0x000fe20000010000 */
[----:B---3--:R-:W-:-:S05]  /*5dc90*/  PRMT R35, R226, 0x5410, R11 ;  /* 0x00005410e2237816 */ /* 0x008fca000000000b */
[----:B------:R-:W-:Y:S01]  /*5dca0*/  LDS.128 R8, [R236] ;  /* 0x00000000ec087984 */ /* 0x000fe20000000c00 */
[----:B--2---:R-:W-:Y:S01]  /*5dcb0*/  PRMT R15, R221, 0x5410, R15 ;  /* 0x00005410dd0f7816 */ /* 0x004fe2000000000f */
[----:B------:R-:W-:Y:S06]  /*5dcc0*/  BAR.SYNC.DEFER_BLOCKING 0x0 ;  /* 0x0000000000007b1d */ /* 0x000fec0000010000 */
[----:B------:R-:W2:Y:S04]  /*5dcd0*/  LDL.LU R221, [R1+0x84] ;  /* 0x0000840001dd7983 */ /* 0x000ea80000300800 */
[----:B------:R-:W3:Y:S04]  /*5dce0*/  LDL.LU R226, [R1+0x7e4] ;  /* 0x0007e40001e27983 */ /* 0x000ee80000300800 */
[----:B------:R-:W-:Y:S01]  /*5dcf0*/  STSM.16.M88.4 [R237], R12 ;  /* 0x0000000ced007844 */ /* 0x000fe20000000200 */
[----:B------:R-:W-:Y:S06]  /*5dd00*/  BAR.SYNC.DEFER_BLOCKING 0x0 ;  /* 0x0000000000007b1d */ /* 0x000fec0000010000 */
[----:B------:R-:W-:Y:S04]  /*5dd10*/  STL [R1+0xaac], R236 ;  /* 0x000aacec01007387 */ /* 0x000fe80000100800 */
[----:B------:R-:W3:Y:S04]  /*5dd20*/  LDL.LU R191, [R1+0x28] ;  /* 0x0000280001bf7983 */ /* 0x000ee80000300800 */
[----:B------:R-:W3:Y:S04]  /*5dd30*/  LDL.LU R192, [R1+0x9b0] ;  /* 0x0009b00001c07983 */ /* 0x000ee80000300800 */
[----:B------:R-:W3:Y:S04]  /*5dd40*/  LDL.LU R193, [R1+0x24] ;  /* 0x0000240001c17983 */ /* 0x000ee80000300800 */
[----:B------:R-:W-:Y:S01]  /*5dd50*/  LDS.128 R12, [R236] ;  /* 0x00000000ec0c7984 */ /* 0x000fe20000000c00 */
[----:B------:R-:W-:Y:S06]  /*5dd60*/  BAR.SYNC.DEFER_BLOCKING 0x0 ;  /* 0x0000000000007b1d */ /* 0x000fec0000010000 */
        /* <DEDUP_REMOVED lines=8> */
[----:B------:R0:W-:Y:S04]  /*5ddf0*/  STSM.16.M88.4 [R237], R32 ;  /* 0x00000020ed007844 */ /* 0x0001e80000000200 */
[----:B------:R-:W3:Y:S04]  /*5de00*/  LDL.LU R202, [R1+0x81c] ;  /* 0x00081c0001ca7983 */ /* 0x000ee80000300800 */
[----:B------:R-:W3:Y:S01]  /*5de10*/  LDL.LU R203, [R1+0xc] ;  /* 0x00000c0001cb7983 */ /* 0x000ee20000300800 */
[----:B0-----:R-:W-:-:S03]  /*5de20*/  PRMT R32, R204, 0x5410, R23 ;  /* 0x00005410cc207816 */ /* 0x001fc60000000017 */
[----:B------:R-:W3:Y:S01]  /*5de30*/  LDL.LU R204, [R1+0x2f4] ;  /* 0x0002f40001cc7983 */ /* 0x000ee20000300800 */
[----:B------:R-:W-:Y:S02]  /*5de40*/  PRMT R36, R207, 0x5410, R19 ;  /* 0x00005410cf247816 */ /* 0x000fe40000000013 */
[----:B------:R-:W-:Y:S02]  /*5de50*/  PRMT R37, R208, 0x5410, R18 ;  /* 0x00005410d0257816 */ /* 0x000fe40000000012 */
[----:B------:R-:W-:Y:S02]  /*5de60*/  PRMT R38, R209, 0x5410, R17 ;  /* 0x00005410d1267816 */ /* 0x000fe40000000011 */
[----:B------:R-:W-:Y:S01]  /*5de70*/  PRMT R39, R210, 0x5410, R16 ;  /* 0x00005410d2277816 */ /* 0x000fe20000000010 */
[----:B------:R-:W-:Y:S01]  /*5de80*/  BAR.SYNC.DEFER_BLOCKING 0x0 ;  /* 0x0000000000007b1d */ /* 0x000fe20000010000 */
[----:B------:R-:W-:Y:S02]  /*5de90*/  PRMT R33, R205, 0x5410, R22 ;  /* 0x00005410cd217816 */ /* 0x000fe40000000016 */
[----:B------:R-:W-:-:S03]  /*5dea0*/  PRMT R34, R206, 0x5410, R21 ;  /* 0x00005410ce227816 */ /* 0x000fc60000000015 */
[----:B------:R-:W3:Y:S04]  /*5deb0*/  LDL.LU R205, [R1+0x1c] ;  /* 0x00001c0001cd7983 */ /* 0x000ee80000300800 */
[----:B------:R-:W3:Y:S01]  /*5dec0*/  LDL.LU R206, [R1+0x9a4] ;  /* 0x0009a40001ce7983 */ /* 0x000ee20000300800 */
[----:B------:R-:W-:-:S03]  /*5ded0*/  PRMT R35, R212, 0x5410, R20 ;  /* 0x00005410d4237816 */ /* 0x000fc60000000014 */
[----:B------:R-:W3:Y:S01]  /*5dee0*/  LDL.LU R207, [R1+0x34] ;  /* 0x0000340001cf7983 */ /* 0x000ee20000300800 */
[----:B------:R-:W-:-:S03]  /*5def0*/  PRMT R40, R214, 0x5410, R213 ;  /* 0x00005410d6287816 */ /* 0x000fc600000000d5 */
[----:B------:R-:W3:Y:S04]  /*5df00*/  LDL.LU R208, [R1+0xa04] ;  /* 0x000a040001d07983 */ /* 0x000ee80000300800 */
[----:B------:R-:W-:Y:S01]  /*5df10*/  LDS.128 R16, [R236] ;  /* 0x00000000ec107984 */ /* 0x000fe20000000c00 */
[----:B------:R-:W-:Y:S01]  /*5df20*/  BAR.SYNC.DEFER_BLOCKING 0x0 ;  /* 0x0000000000007b1d */ /* 0x000fe20000010000 */
[----:B----4-:R-:W-:-:S05]  /*5df30*/  PRMT R41, R217, 0x5410, R216 ;  /* 0x00005410d9297816 */ /* 0x010fca00000000d8 */
[----:B------:R-:W4:Y:S04]  /*5df40*/  LDL.LU R209, [R1+0x30] ;  /* 0x0000300001d17983 */ /* 0x000f280000300800 */
[----:B------:R-:W4:Y:S04]  /*5df50*/  LDL.LU R210, [R1+0x9fc] ;  /* 0x0009fc0001d27983 */ /* 0x000f280000300800 */
[----:B------:R-:W4:Y:S01]  /*5df60*/  LDL.LU R212, [R1+0x4ac] ;  /* 0x0004ac0001d47983 */ /* 0x000f220000300800 */
[----:B------:R-:W-:-:S03]  /*5df70*/  PRMT R42, R220, 0x5410, R218 ;  /* 0x00005410dc2a7816 */ /* 0x000fc600000000da */
[----:B------:R-:W4:Y:S04]  /*5df80*/  LDL.LU R213, [R1+0x9f8] ;  /* 0x0009f80001d57983 */ /* 0x000f280000300800 */
[----:B------:R-:W-:Y:S01]  /*5df90*/  STSM.16.M88.4 [R237], R36 ;  /* 0x00000024ed007844 */ /* 0x000fe20000000200 */
[----:B------:R-:W-:Y:S06]  /*5dfa0*/  BAR.SYNC.DEFER_BLOCKING 0x0 ;  /* 0x0000000000007b1d */ /* 0x000fec0000010000 */
[----:B------:R-:W4:Y:S04]  /*5dfb0*/  LDL.LU R214, [R1+0x3fc] ;  /* 0x0003fc0001d67983 */ /* 0x000f280000300800 */
[----:B------:R-:W4:Y:S04]  /*5dfc0*/  LDL.LU R216, [R1+0x9e4] ;  /* 0x0009e40001d87983 */ /* 0x000f280000300800 */
[----:B------:R-:W4:Y:S04]  /*5dfd0*/  LDL.LU R217, [R1+0x3cc] ;  /* 0x0003cc0001d97983 */ /* 0x000f280000300800 */
[----:B------:R-:W4:Y:S04]  /*5dfe0*/  LDL.LU R218, [R1+0x9e0] ;  /* 0x0009e00001da7983 */ /* 0x000f280000300800 */
[----:B------:R-:W-:Y:S01]  /*5dff0*/  LDS.128 R20, [R236] ;  /* 0x00000000ec147984 */ /* 0x000fe20000000c00 */
[----:B------:R-:W-:Y:S06]  /*5e000*/  BAR.SYNC.DEFER_BLOCKING 0x0 ;  /* 0x0000000000007b1d */ /* 0x000fec0000010000 */
[----:B------:R-:W4:Y:S04]  /*5e010*/  LDL.LU R220, [R1+0x3d8] ;  /* 0x0003d80001dc7983 */ /* 0x000f280000300800 */
[----:B------:R0:W-:Y:S02]  /*5e020*/  STSM.16.M88.4 [R237], R32 ;  /* 0x00000020ed007844 */ /* 0x0001e40000000200 */
[----:B0-----:R-:W-:-:S02]  /*5e030*/  PRMT R32, R222, 0x5410, R27 ;  /* 0x00005410de207816 */ /* 0x001fc4000000001b */
[----:B------:R-:W-:Y:S01]  /*5e040*/  PRMT R33, R224, 0x5410, R26 ;  /* 0x00005410e0217816 */ /* 0x000fe2000000001a */
[----:B------:R-:W4:Y:S01]  /*5e050*/  LDL.LU R222, [R1+0x9dc] ;  /* 0x0009dc0001de7983 */ /* 0x000f220000300800 */
[----:B------:R-:W-:-:S03]  /*5e060*/  PRMT R34, R225, 0x5410, R25 ;  /* 0x00005410e1227816 */ /* 0x000fc60000000019 */
[----:B------:R-:W4:Y:S04]  /*5e070*/  LDL.LU R224, [R1+0x2c] ;  /* 0x00002c0001e07983 */ /* 0x000f280000300800 */
[----:B------:R-:W4:Y:S01]  /*5e080*/  LDL.LU R225, [R1+0x30c] ;  /* 0x00030c0001e17983 */ /* 0x000f220000300800 */
[----:B--2---:R-:W-:Y:S01]  /*5e090*/  PRMT R35, R221, 0x5410, R24 ;  /* 0x00005410dd237816 */ /* 0x004fe20000000018 */
[----:B------:R-:W-:Y:S01]  /*5e0a0*/  BAR.SYNC.DEFER_BLOCKING 0x0 ;  /* 0x0000000000007b1d */ /* 0x000fe20000010000 */
[----:B---3--:R-:W-:-:S05]  /*5e0b0*/  PRMT R43, R226, 0x5410, R28 ;  /* 0x00005410e22b7816 */ /* 0x008fca000000001c */
[----:B------:R-:W2:Y:S04]  /*5e0c0*/  LDL.LU R221, [R1+0x494] ;  /* 0x0004940001dd7983 */ /* 0x000ea80000300800 */
[----:B------:R-:W2:Y:S04]  /*5e0d0*/  LDL.LU R226, [R1+0x9e8] ;  /* 0x0009e80001e27983 */ /* 0x000ea80000300800 */
[----:B------:R-:W-:Y:S01]  /*5e0e0*/  LDS.128 R24, [R236] ;  /* 0x00000000ec187984 */ /* 0x000fe20000000c00 */
[----:B------:R-:W-:Y:S01]  /*5e0f0*/  BAR.SYNC.DEFER_BLOCKING 0x0 ;  /* 0x0000000000007b1d */ /* 0x000fe20000010000 */
[----:B------:R-:W-:-:S05]  /*5e100*/  PRMT R44, R192, 0x5410, R191 ;  /* 0x00005410c02c7816 */ /* 0x000fca00000000bf */
[----:B------:R-:W3:Y:S04]  /*5e110*/  LDL.LU R191, [R1+0x6a4] ;  /* 0x0006a40001bf7983 */ /* 0x000ee80000300800 */
[----:B------:R-:W3:Y:S01]  /*5e120*/  LDL.LU R192, [R1+0xa3c] ;  /* 0x000a3c0001c07983 */ /* 0x000ee20000300800 */
[----:B------:R-:W-:-:S03]  /*5e130*/  PRMT R45, R194, 0x5410, R193 ;  /* 0x00005410c22d7816 */ /* 0x000fc600000000c1 */
        /* <DEDUP_REMOVED lines=23> */
[----:B----4-:R-:W-:-:S03]  /*5e2b0*/  PRMT R49, R210, 0x5410, R209 ;  /* 0x00005410d2317816 */ /* 0x010fc600000000d1 */
[----:B------:R-:W4:Y:S04]  /*5e2c0*/  LDL.LU R209, [R1+0x7c8] ;  /* 0x0007c80001d17983 */ /* 0x000f280000300800 */
[----:B------:R-:W4:Y:S01]  /*5e2d0*/  LDL.LU R210, [R1+0xa74] ;  /* 0x000a740001d27983 */ /* 0x000f220000300800 */
[----:B------:R-:W-:-:S03]  /*5e2e0*/  PRMT R50, R213, 0x5410, R212 ;  /* 0x00005410d5327816 */ /* 0x000fc600000000d4 */
        /* <DEDUP_REMOVED lines=13> */
[----:B------:R-:W4:Y:S04]  /*5e3c0*/  LDL.LU R225, [R1+0x380] ;  /* 0x0003800001e17983 */ /* 0x000f280000300800 */
[----:B------:R-:W-:Y:S01]  /*5e3d0*/  STSM.16.M88.4 [R237], R32 ;  /* 0x00000020ed007844 */ /* 0x000fe20000000200 */
[----:B------:R-:W-:Y:S01]  /*5e3e0*/  BAR.SYNC.DEFER_BLOCKING 0x0 ;  /* 0x0000000000007b1d */ /* 0x000fe20000010000 */
[----:B--2---:R-:W-:-:S05]  /*5e3f0*/  PRMT R51, R226, 0x5410, R221 ;  /* 0x00005410e2337816 */ /* 0x004fca00000000dd */
[----:B------:R-:W2:Y:S04]  /*5e400*/  LDL.LU R221, [R1+0x7bc] ;  /* 0x0007bc0001dd7983 */ /* 0x000ea80000300800 */
[----:B------:R-:W2:Y:S01]  /*5e410*/  LDL.LU R226, [R1+0xa68] ;  /* 0x000a680001e27983 */ /* 0x000ea20000300800 */
[----:B------:R-:W-:Y:S02]  /*5e420*/  SHF.R.U32.HI R31, RZ, 0x8, R31 ;  /* 0x00000008ff1f7819 */ /* 0x000fe4000001161f */
[----:B---3--:R-:W-:Y:S02]  /*5e430*/  PRMT R56, R192, 0x5410, R191 ;  /* 0x00005410c0387816 */ /* 0x008fe400000000bf */
        /* <DEDUP_REMOVED lines=20> */
[----:B------:R-:W-:Y:S02]  /*5e580*/  LOP3.LUT R29, R29, 0xffff, RZ, 0xc0, !PT ;  /* 0x0000ffff1d1d7812 */ /* 0x000fe400078ec0ff */
[----:B------:R-:W-:Y:S02]  /*5e590*/  LOP3.LUT R31, R31, 0xffff, RZ, 0xc0, !PT ;  /* 0x0000ffff1f1f7812 */ /* 0x000fe400078ec0ff */
[----:B------:R-:W-:Y:S02]  /*5e5a0*/  LOP3.LUT R30, R30, 0xffff, RZ, 0xc0, !PT ;  /* 0x0000ffff1e1e7812 */ /* 0x000fe400078ec0ff */
[----:B------:R-:W-:-:S02]  /*5e5b0*/  LOP3.LUT R252, R252, 0xffff, RZ, 0xc0, !PT ;  /* 0x0000fffffcfc7812 */ /* 0x000fc400078ec0ff */
[----:B------:R-:W-:Y:S02]  /*5e5c0*/  PRMT R0, R29, 0x3340, R30 ;  /* 0x000033401d007816 */ /* 0x000fe4000000001e */
[----:B------:R-:W-:Y:S02]  /*5e5d0*/  PRMT R252, R252, 0x3340, R31 ;  /* 0x00003340fcfc7816 */ /* 0x000fe4000000001f */
[----:B------:R-:W-:Y:S01]  /*5e5e0*/  LDS.128 R28, [R236] ;  /* 0x00000000ec1c7984 */ /* 0x000fe20000000c00 */
[----:B------:R-:W-:Y:S06]  /*5e5f0*/  BAR.SYNC.DEFER_BLOCKING 0x0 ;  /* 0x0000000000007b1d */ /* 0x000fec0000010000 */
[----:B------:R-:W-:Y:S02]  /*5e600*/  STSM.16.M88.4 [R237], R40 ;  /* 0x00000028ed007844 */ /* 0x000fe40000000200 */
[----:B------:R-:W-:Y:S06]  /*5e610*/  BAR.SYNC.DEFER_BLOCKING 0x0 ;  /* 0x0000000000007b1d */ /* 0x000fec0000010000 */
[----:B------:R-:W-:Y:S02]  /*5e620*/  LDS.128 R32, [R236] ;  /* 0x00000000ec207984 */ /* 0x000fe40000000c00 */
[----:B------:R-:W-:Y:S06]  /*5e630*/  BAR.SYNC.DEFER_BLOCKING 0x0 ;  /* 0x0000000000007b1d */ /* 0x000fec0000010000 */
[----:B------:R-:W-:Y:S02]  /*5e640*/  STSM.16.M88.4 [R237], R36 ;  /* 0x00000024ed007844 */ /* 0x000fe40000000200 */
[----:B------:R-:W-:Y:S01]  /*5e650*/  BAR.SYNC.DEFER_BLOCKING 0x0 ;  /* 0x0000000000007b1d */ /* 0x000fe20000010000 */
[----:B------:R-:W-:-:S05]  /*5e660*/  PRMT R59, R206, 0x5410, R205 ;  /* 0x00005410ce3b7816 */ /* 0x000fca00000000cd */
[----:B------:R-:W3:Y:S04]  /*5e670*/  LDL.LU R205, [R1+0x80c] ;  /* 0x00080c0001cd7983 */ /* 0x000ee80000300800 */
[----:B------:R-:W3:Y:S04]  /*5e680*/  LDL.LU R206, [R1+0xab0] ;  /* 0x000ab00001ce7983 */ /* 0x000ee80000300800 */
[----:B------:R-:W-:Y:S01]  /*5e690*/  LDS.128 R36, [R236] ;  /* 0x00000000ec247984 */ /* 0x000fe20000000c00 */
[----:B------:R-:W-:Y:S06]  /*5e6a0*/  BAR.SYNC.DEFER_BLOCKING 0x0 ;  /* 0x0000000000007b1d */ /* 0x000fec0000010000 */
[----:B------:R-:W-:Y:S02]  /*5e6b0*/  STSM.16.M88.4 [R237], R44 ;  /* 0x0000002ced007844 */ /* 0x000fe40000000200 */
[----:B------:R-:W-:Y:S01]  /*5e6c0*/  BAR.SYNC.DEFER_BLOCKING 0x0 ;  /* 0x0000000000007b1d */ /* 0x000fe20000010000 */
[----:B------:R-:W-:-:S02]  /*5e6d0*/  PRMT R64, R208, 0x5410, R207 ;  /* 0x00005410d0407816 */ /* 0x000fc400000000cf */
[----:B----4-:R-:W-:Y:S02]  /*5e6e0*/  PRMT R65, R210, 0x5410, R209 ;  /* 0x00005410d2417816 */ /* 0x010fe400000000d1 */
[----:B------:R-:W-:Y:S01]  /*5e6f0*/  PRMT R66, R213, 0x5410, R212 ;  /* 0x00005410d5427816 */ /* 0x000fe200000000d4 */
[----:B------:R-:W4:Y:S04]  /*5e700*/  LDL.LU R207, [R1+0x9d8] ;  /* 0x0009d80001cf7983 */ /* 0x000f280000300800 */
[----:B------:R-:W4:Y:S04]  /*5e710*/  LDL.LU R208, [R1+0xb10] ;  /* 0x000b100001d07983 */ /* 0x000f280000300800 */
[----:B------:R-:W4:Y:S04]  /*5e720*/  LDL.LU R209, [R1+0x9d4] ;  /* 0x0009d40001d17983 */ /* 0x000f280000300800 */
[----:B------:R-:W4:Y:S04]  /*5e730*/  LDL.LU R210, [R1+0xb0c] ;  /* 0x000b0c0001d27983 */ /* 0x000f280000300800 */
[----:B------:R-:W-:Y:S01]  /*5e740*/  LDS.128 R40, [R236] ;  /* 0x00000000ec287984 */ /* 0x000fe20000000c00 */
[----:B------:R-:W-:Y:S06]  /*5e750*/  BAR.SYNC.DEFER_BLOCKING 0x0 ;  /* 0x0000000000007b1d */ /* 0x000fec0000010000 */
[----:B------:R-:W4:Y:S04]  /*5e760*/  LDL.LU R212, [R1+0x9c4] ;  /* 0x0009c40001d47983 */ /* 0x000f280000300800 */
[----:B------:R-:W4:Y:S04]  /*5e770*/  LDL.LU R213, [R1+0xafc] ;  /* 0x000afc0001d57983 */ /* 0x000f280000300800 */
[----:B------:R0:W-:Y:S01]  /*5e780*/  STSM.16.M88.4 [R237], R60 ;  /* 0x0000003ced007844 */ /* 0x0001e20000000200 */
[----:B--2---:R-:W-:Y:S01]  /*5e790*/  PRMT R67, R226, 0x5410, R221 ;  /* 0x00005410e2437816 */ /* 0x004fe200000000dd */
[----:B------:R-:W-:Y:S01]  /*5e7a0*/  BAR.SYNC.DEFER_BLOCKING 0x0 ;  /* 0x0000000000007b1d */ /* 0x000fe20000010000 */
[----:B0-----:R-:W-:-:S05]  /*5e7b0*/  PRMT R60, R216, 0x5410, R214 ;  /* 0x00005410d83c7816 */ /* 0x001fca00000000d6 */
[----:B------:R-:W2:Y:S01]  /*5e7c0*/  LDL.LU R214, [R1+0x9bc] ;  /* 0x0009bc0001d67983 */ /* 0x000ea20000300800 */
[----:B------:R-:W-:-:S03]  /*5e7d0*/  PRMT R61, R218, 0x5410, R217 ;  /* 0x00005410da3d7816 */ /* 0x000fc600000000d9 */
[----:B------:R-:W2:Y:S01]  /*5e7e0*/  LDL.LU R216, [R1+0xaec] ;  /* 0x000aec0001d87983 */ /* 0x000ea20000300800 */
[----:B------:R-:W-:-:S03]  /*5e7f0*/  PRMT R62, R222, 0x5410, R220 ;  /* 0x00005410de3e7816 */ /* 0x000fc600000000dc */
[----:B------:R-:W2:Y:S01]  /*5e800*/  LDL.LU R217, [R1+0x9b8] ;  /* 0x0009b80001d97983 */ /* 0x000ea20000300800 */
[----:B------:R-:W-:-:S03]  /*5e810*/  PRMT R63, R225, 0x5410, R224 ;  /* 0x00005410e13f7816 */ /* 0x000fc600000000e0 */
[----:B------:R-:W2:Y:S04]  /*5e820*/  LDL.LU R218, [R1+0xae8] ;  /* 0x000ae80001da7983 */ /* 0x000ea80000300800 */
[----:B------:R-:W2:Y:S04]  /*5e830*/  LDL.LU R220, [R1+0x9a8] ;  /* 0x0009a80001dc7983 */ /* 0x000ea80000300800 */
[----:B------:R-:W2:Y:S04]  /*5e840*/  LDL.LU R222, [R1+0xadc] ;  /* 0x000adc0001de7983 */ /* 0x000ea80000300800 */
[----:B------:R-:W2:Y:S04]  /*5e850*/  LDL.LU R224, [R1+0x54] ;  /* 0x0000540001e07983 */ /* 0x000ea80000300800 */
[----:B------:R-:W2:Y:S04]  /*5e860*/  LDL.LU R225, [R1+0x488] ;  /* 0x0004880001e17983 */ /* 0x000ea80000300800 */
[----:B------:R-:W2:Y:S04]  /*5e870*/  LDL.LU R221, [R1+0x9c8] ;  /* 0x0009c80001dd7983 */ /* 0x000ea80000300800 */
[----:B------:R-:W2:Y:S01]  /*5e880*/  LDL.LU R226, [R1+0xb00] ;  /* 0x000b000001e27983 */ /* 0x000ea20000300800 */
[----:B---3--:R-:W-:-:S02]  /*5e890*/  PRMT R72, R192, 0x5410, R191 ;  /* 0x00005410c0487816 */ /* 0x008fc400000000bf */
[----:B------:R-:W-:Y:S01]  /*5e8a0*/  PRMT R73, R194, 0x5410, R193 ;  /* 0x00005410c2497816 */ /* 0x000fe200000000c1 */
[----:B------:R-:W3:Y:S01]  /*5e8b0*/  LDL.LU R191, [R1+0xa14] ;  /* 0x000a140001bf7983 */ /* 0x000ee20000300800 */
[----:B------:R-:W-:-:S03]  /*5e8c0*/  PRMT R74, R196, 0x5410, R195 ;  /* 0x00005410c44a7816 */ /* 0x000fc600000000c3 */
        /* <DEDUP_REMOVED lines=9> */
[----:B------:R-:W3:Y:S04]  /*5e960*/  LDL.LU R198, [R1+0xb48] ;  /* 0x000b480001c67983 */ /* 0x000ee80000300800 */
[----:B------:R-:W3:Y:S01]  /*5e970*/  LDL.LU R199, [R1+0x9f4] ;  /* 0x0009f40001c77983 */ /* 0x000ee20000300800 */
[----:B------:R-:W-:-:S03]  /*5e980*/  PRMT R71, R204, 0x5410, R203 ;  /* 0x00005410cc477816 */ /* 0x000fc600000000cb */
[----:B------:R-:W3:Y:S04]  /*5e990*/  LDL.LU R200, [R1+0xb40] ;  /* 0x000b400001c87983 */ /* 0x000ee80000300800 */
[----:B------:R-:W3:Y:S04]  /*5e9a0*/  LDL.LU R201, [R1+0x9f0] ;  /* 0x0009f00001c97983 */ /* 0x000ee80000300800 */
[----:B------:R-:W3:Y:S04]  /*5e9b0*/  LDL.LU R202, [R1+0xb3c] ;  /* 0x000b3c0001ca7983 */ /* 0x000ee80000300800 */
[----:B------:R-:W3:Y:S04]  /*5e9c0*/  LDL.LU R203, [R1+0x58] ;  /* 0x0000580001cb7983 */ /* 0x000ee80000300800 */
[----:B------:R-:W3:Y:S04]  /*5e9d0*/  LDL.LU R204, [R1+0x688] ;  /* 0x0006880001cc7983 */ /* 0x000ee80000300800 */
[----:B------:R-:W-:Y:S01]  /*5e9e0*/  LDS.128 R44, [R236] ;  /* 0x00000000ec2c7984 */ /* 0x000fe20000000c00 */
[----:B------:R-:W-:Y:S01]  /*5e9f0*/  BAR.SYNC.DEFER_BLOCKING 0x0 ;  /* 0x0000000000007b1d */ /* 0x000fe20000010000 */
[----:B------:R-:W-:-:S05]  /*5ea00*/  PRMT R75, R206, 0x5410, R205 ;  /* 0x00005410ce4b7816 */ /* 0x000fca00000000cd */
        /* <DEDUP_REMOVED lines=11> */
[----:B--2---:R-:W-:-:S03]  /*5eac0*/  PRMT R76, R216, 0x5410, R214 ;  /* 0x00005410d84c7816 */ /* 0x004fc600000000d6 */
[----:B------:R-:W2:Y:S04]  /*5ead0*/  LDL.LU R214, [R1+0xa34] ;  /* 0x000a340001d67983 */ /* 0x000ea80000300800 */
[----:B------:R-:W2:Y:S01]  /*5eae0*/  LDL.LU R216, [R1+0xba8] ;  /* 0x000ba80001d87983 */ /* 0x000ea20000300800 */
[----:B------:R-:W-:-:S03]  /*5eaf0*/  PRMT R77, R218, 0x5410, R217 ;  /* 0x00005410da4d7816 */ /* 0x000fc600000000d9 */
        /* <DEDUP_REMOVED lines=11> */
[----:B---3--:R-:W-:-:S03]  /*5ebb0*/  PRMT R88, R192, 0x5410, R191 ;  /* 0x00005410c0587816 */ /* 0x008fc600000000bf */
        /* <DEDUP_REMOVED lines=20> */
[----:B------:R-:W-:Y:S01]  /*5ed00*/  STSM.16.M88.4 [R237], R48 ;  /* 0x00000030ed007844 */ /* 0x000fe20000000200 */
[----:B------:R-:W-:Y:S06]  /*5ed10*/  BAR.SYNC.DEFER_BLOCKING 0x0 ;  /* 0x0000000000007b1d */ /* 0x000fec0000010000 */
[----:B------:R-:W-:Y:S02]  /*5ed20*/  LDS.128 R48, [R236] ;  /* 0x00000000ec307984 */ /* 0x000fe40000000c00 */
[----:B------:R-:W-:Y:S01]  /*5ed30*/  BAR.SYNC.DEFER_BLOCKING 0x0 ;  /* 0x0000000000007b1d */ /* 0x000fe20000010000 */
[----:B------:R-:W-:-:S05]  /*5ed40*/  PRMT R91, R206, 0x5410, R205 ;  /* 0x00005410ce5b7816 */ /* 0x000fca00000000cd */
[----:B------:R-:W3:Y:S04]  /*5ed50*/  LDL.LU R205, [R1+0xa78] ;  /* 0x000a780001cd7983 */ /* 0x000ee80000300800 */
[----:B------:R-:W3:Y:S04]  /*5ed60*/  LDL.LU R206, [R1+0xc24] ;  /* 0x000c240001ce7983 */ /* 0x000ee80000300800 */
[----:B------:R-:W-:Y:S01]  /*5ed70*/  STSM.16.M88.4 [R237], R52 ;  /* 0x00000034ed007844 */ /* 0x000fe20000000200 */
[----:B------:R-:W-:Y:S06]  /*5ed80*/  BAR.SYNC.DEFER_BLOCKING 0x0 ;  /* 0x0000000000007b1d */ /* 0x000fec0000010000 */
[----:B------:R-:W-:Y:S02]  /*5ed90*/  LDS.128 R52, [R236] ;  /* 0x00000000ec347984 */ /* 0x000fe40000000c00 */
[----:B------:R-:W-:Y:S01]  /*5eda0*/  BAR.SYNC.DEFER_BLOCKING 0x0 ;  /* 0x0000000000007b1d */ /* 0x000fe20000010000 */
[----:B----4-:R-:W-:-:S05]  /*5edb0*/  PRMT R96, R208, 0x5410, R207 ;  /* 0x00005410d0607816 */ /* 0x010fca00000000cf */
        /* <DEDUP_REMOVED lines=22> */
[----:B------:R-:W2:Y:S04]  /*5ef20*/  LDL.LU R226, [R1+0xc44] ;  /* 0x000c440001e27983 */ /* 0x000ea80000300800 */
[----:B------:R-:W-:Y:S01]  /*5ef30*/  STSM.16.M88.4 [R237], R56 ;  /* 0x00000038ed007844 */ /* 0x000fe20000000200 */
[----:B------:R-:W-:Y:S01]  /*5ef40*/  BAR.SYNC.DEFER_BLOCKING 0x0 ;  /* 0x0000000000007b1d */ /* 0x000fe20000010000 */
[----:B---3--:R-:W-:-:S02]  /*5ef50*/  PRMT R104, R192, 0x5410, R191 ;  /* 0x00005410c0687816 */ /* 0x008fc400000000bf */
[----:B------:R-:W-:-:S03]  /*5ef60*/  PRMT R105, R194, 0x5410, R193 ;  /* 0x00005410c2697816 */ /* 0x000fc600000000c1 */
[----:B------:R-:W3:Y:S01]  /*5ef70*/  LDL.LU R191, [R1+0xaf8] ;  /* 0x000af80001bf7983 */ /* 0x000ee20000300800 */
[----:B------:R-:W-:-:S03]  /*5ef80*/  PRMT R106, R196, 0x5410, R195 ;  /* 0x00005410c46a7816 */ /* 0x000fc600000000c3 */
[----:B------:R-:W3:Y:S04]  /*5ef90*/  LDL.LU R192, [R1+0xc64] ;  /* 0x000c640001c07983 */ /* 0x000ee80000300800 */
[----:B------:R-:W3:Y:S01]  /*5efa0*/  LDL.LU R193, [R1+0xaf4] ;  /* 0x000af40001c17983 */ /* 0x000ee20000300800 */
[----:B------:R-:W-:-:S03]  /*5efb0*/  PRMT R100, R198, 0x5410, R197 ;  /* 0x00005410c6647816 */ /* 0x000fc600000000c5 */
[----:B------:R-:W3:Y:S04]  /*5efc0*/  LDL.LU R194, [R1+0xc60] ;  /* 0x000c600001c27983 */ /* 0x000ee80000300800 */
        /* <DEDUP_REMOVED lines=14> */
[----:B------:R-:W3:Y:S04]  /*5f0b0*/  LDL.LU R204, [R1+0x7b8] ;  /* 0x0007b80001cc7983 */ /* 0x000ee80000300800 */
[----:B------:R-:W-:Y:S01]  /*5f0c0*/  STSM.16.M88.4 [R237], R60 ;  /* 0x0000003ced007844 */ /* 0x000fe20000000200 */
[----:B------:R-:W-:Y:S06]  /*5f0d0*/  BAR.SYNC.DEFER_BLOCKING 0x0 ;  /* 0x0000000000007b1d */ /* 0x000fec0000010000 */
[----:B------:R-:W-:Y:S02]  /*5f0e0*/  LDS.128 R60, [R236] ;  /* 0x00000000ec3c7984 */ /* 0x000fe40000000c00 */
        /* <DEDUP_REMOVED lines=14> */
[----:B----4-:R-:W-:-:S02]  /*5f1d0*/  PRMT R112, R208, 0x5410, R207 ;  /* 0x00005410d0707816 */ /* 0x010fc400000000cf */
[----:B------:R-:W-:Y:S02]  /*5f1e0*/  PRMT R113, R210, 0x5410, R209 ;  /* 0x00005410d2717816 */ /* 0x000fe400000000d1 */
[----:B------:R-:W-:Y:S01]  /*5f1f0*/  PRMT R114, R213, 0x5410, R212 ;  /* 0x00005410d5727816 */ /* 0x000fe200000000d4 */
[----:B------:R-:W4:Y:S04]  /*5f200*/  LDL.LU R207, [R1+0xb38] ;  /* 0x000b380001cf7983 */ /* 0x000f280000300800 */
[----:B------:R-:W4:Y:S01]  /*5f210*/  LDL.LU R208, [R1+0xd80] ;  /* 0x000d800001d07983 */ /* 0x000f220000300800 */
[----:B--2---:R-:W-:-:S03]  /*5f220*/  PRMT R108, R216, 0x5410, R214 ;  /* 0x00005410d86c7816 */ /* 0x004fc600000000d6 */
[----:B------:R-:W2:Y:S04]  /*5f230*/  LDL.LU R209, [R1+0xb30] ;  /* 0x000b300001d17983 */ /* 0x000ea80000300800 */
[----:B------:R-:W2:Y:S04]  /*5f240*/  LDL.LU R210, [R1+0xd74] ;  /* 0x000d740001d27983 */ /* 0x000ea80000300800 */
[----:B------:R-:W-:Y:S01]  /*5f250*/  LDS.128 R72, [R236] ;  /* 0x00000000ec487984 */ /* 0x000fe20000000c00 */
[----:B------:R-:W-:Y:S01]  /*5f260*/  BAR.SYNC.DEFER_BLOCKING 0x0 ;  /* 0x0000000000007b1d */ /* 0x000fe20000010000 */
[----:B------:R-:W-:-:S02]  /*5f270*/  PRMT R109, R218, 0x5410, R217 ;  /* 0x00005410da6d7816 */ /* 0x000fc400000000d9 */
[----:B------:R-:W-:-:S03]  /*5f280*/  PRMT R110, R222, 0x5410, R220 ;  /* 0x00005410de6e7816 */ /* 0x000fc600000000dc */
[----:B------:R-:W2:Y:S04]  /*5f290*/  LDL.LU R212, [R1+0xb2c] ;  /* 0x000b2c0001d47983 */ /* 0x000ea80000300800 */
[----:B------:R-:W2:Y:S04]  /*5f2a0*/  LDL.LU R213, [R1+0xd70] ;  /* 0x000d700001d57983 */ /* 0x000ea80000300800 */
[----:B------:R-:W2:Y:S04]  /*5f2b0*/  LDL.LU R214, [R1+0xb1c] ;  /* 0x000b1c0001d67983 */ /* 0x000ea80000300800 */
        /* <DEDUP_REMOVED lines=8> */
[----:B------:R-:W-:Y:S01]  /*5f340*/  STSM.16.M88.4 [R237], R76 ;  /* 0x0000004ced007844 */ /* 0x000fe20000000200 */
[----:B------:R-:W-:Y:S01]  /*5f350*/  BAR.SYNC.DEFER_BLOCKING 0x0 ;  /* 0x0000000000007b1d */ /* 0x000fe20000010000 */
[----:B------:R-:W-:-:S05]  /*5f360*/  PRMT R115, R226, 0x5410, R221 ;  /* 0x00005410e2737816 */ /* 0x000fca00000000dd */
[----:B------:R-:W2:Y:S04]  /*5f370*/  LDL.LU R221, [R1+0xb20] ;  /* 0x000b200001dd7983 */ /* 0x000ea80000300800 */
[----:B------:R-:W2:Y:S04]  /*5f380*/  LDL.LU R226, [R1+0xd64] ;  /* 0x000d640001e27983 */ /* 0x000ea80000300800 */
[----:B------:R-:W-:Y:S01]  /*5f390*/  LDS.128 R76, [R236] ;  /* 0x00000000ec4c7984 */ /* 0x000fe20000000c00 */
[----:B------:R-:W-:Y:S06]  /*5f3a0*/  BAR.SYNC.DEFER_BLOCKING 0x0 ;  /* 0x0000000000007b1d */ /* 0x000fec0000010000 */
[----:B------:R-:W-:Y:S02]  /*5f3b0*/  STSM.16.M88.4 [R237], R80 ;  /* 0x00000050ed007844 */ /* 0x000fe40000000200 */
[----:B------:R-:W-:Y:S01]  /*5f3c0*/  BAR.SYNC.DEFER_BLOCKING 0x0 ;  /* 0x0000000000007b1d */ /* 0x000fe20000010000 */
[----:B---3--:R-:W-:-:S02]  /*5f3d0*/  PRMT R120, R192, 0x5410, R191 ;  /* 0x00005410c0787816 */ /* 0x008fc400000000bf */
[----:B------:R-:W-:Y:S02]  /*5f3e0*/  PRMT R121, R194, 0x5410, R193 ;  /* 0x00005410c2797816 */ /* 0x000fe400000000c1 */
[----:B------:R-:W-:Y:S01]  /*5f3f0*/  PRMT R122, R196, 0x5410, R195 ;  /* 0x00005410c47a7816 */ /* 0x000fe200000000c3 */
[----:B------:R-:W3:Y:S04]  /*5f400*/  LDL.LU R191, [R1+0xb80] ;  /* 0x000b800001bf7983 */ /* 0x000ee80000300800 */
[----:B------:R-:W3:Y:S01]  /*5f410*/  LDL.LU R192, [R1+0xdb8] ;  /* 0x000db80001c07983 */ /* 0x000ee20000300800 */
[----:B------:R-:W-:-:S03]  /*5f420*/  PRMT R117, R198, 0x5410, R197 ;  /* 0x00005410c6757816 */ /* 0x000fc600000000c5 */
[----:B------:R-:W3:Y:S04]  /*5f430*/  LDL.LU R193, [R1+0xb7c] ;  /* 0x000b7c0001c17983 */ /* 0x000ee80000300800 */
[----:B------:R-:W3:Y:S04]  /*5f440*/  LDL.LU R194, [R1+0xdb4] ;  /* 0x000db40001c27983 */ /* 0x000ee80000300800 */
[----:B------:R-:W-:Y:S01]  /*5f450*/  LDS.128 R80, [R236] ;  /* 0x00000000ec507984 */ /* 0x000fe20000000c00 */
[----:B------:R-:W-:Y:S01]  /*5f460*/  BAR.SYNC.DEFER_BLOCKING 0x0 ;  /* 0x0000000000007b1d */ /* 0x000fe20000010000 */
[----:B------:R-:W-:-:S02]  /*5f470*/  PRMT R118, R200, 0x5410, R199 ;  /* 0x00005410c8767816 */ /* 0x000fc400000000c7 */
[----:B------:R-:W-:-:S03]  /*5f480*/  PRMT R116, R202, 0x5410, R201 ;  /* 0x00005410ca747816 */ /* 0x000fc600000000c9 */
[----:B------:R-:W3:Y:S04]  /*5f490*/  LDL.LU R195, [R1+0xb68] ;  /* 0x000b680001c37983 */ /* 0x000ee80000300800 */
        /* <DEDUP_REMOVED lines=28> */
[----:B--2---:R-:W-:Y:S02]  /*5f660*/  PRMT R129, R210, 0x5410, R209 ;  /* 0x00005410d2817816 */ /* 0x004fe400000000d1 */
[----:B------:R-:W-:Y:S01]  /*5f670*/  PRMT R130, R213, 0x5410, R212 ;  /* 0x00005410d5827816 */ /* 0x000fe200000000d4 */
[----:B------:R-:W2:Y:S04]  /*5f680*/  LDL.LU R207, [R1+0xbd8] ;  /* 0x000bd80001cf7983 */ /* 0x000ea80000300800 */
[----:B------:R-:W2:Y:S01]  /*5f690*/  LDL.LU R208, [R1+0xdf8] ;  /* 0x000df80001d07983 */ /* 0x000ea20000300800 */
[----:B------:R-:W-:-:S03]  /*5f6a0*/  PRMT R124, R216, 0x5410, R214 ;  /* 0x00005410d87c7816 */ /* 0x000fc600000000d6 */
[----:B------:R-:W4:Y:S04]  /*5f6b0*/  LDL.LU R209, [R1+0xbc4] ;  /* 0x000bc40001d17983 */ /* 0x000f280000300800 */
[----:B------:R-:W4:Y:S04]  /*5f6c0*/  LDL.LU R210, [R1+0xdec] ;  /* 0x000dec0001d27983 */ /* 0x000f280000300800 */
[----:B------:R-:W-:Y:S01]  /*5f6d0*/  LDS.128 R96, [R236] ;  /* 0x00000000ec607984 */ /* 0x000fe20000000c00 */
[----:B------:R-:W-:Y:S01]  /*5f6e0*/  BAR.SYNC.DEFER_BLOCKING 0x0 ;  /* 0x0000000000007b1d */ /* 0x000fe20000010000 */
[----:B------:R-:W-:-:S02]  /*5f6f0*/  PRMT R125, R218, 0x5410, R217 ;  /* 0x00005410da7d7816 */ /* 0x000fc400000000d9 */
[----:B------:R-:W-:-:S03]  /*5f700*/  PRMT R126, R222, 0x5410, R220 ;  /* 0x00005410de7e7816 */ /* 0x000fc600000000dc */
[----:B------:R-:W4:Y:S04]  /*5f710*/  LDL.LU R212, [R1+0xbc0] ;  /* 0x000bc00001d47983 */ /* 0x000f280000300800 */
[----:B------:R-:W4:Y:S04]  /*5f720*/  LDL.LU R213, [R1+0xde8] ;  /* 0x000de80001d57983 */ /* 0x000f280000300800 */
[----:B------:R-:W4:Y:S04]  /*5f730*/  LDL.LU R214, [R1+0xbb0] ;  /* 0x000bb00001d67983 */ /* 0x000f280000300800 */
[----:B------:R-:W4:Y:S01]  /*5f740*/  LDL.LU R216, [R1+0xde0] ;  /* 0x000de00001d87983 */ /* 0x000f220000300800 */
[----:B------:R-:W-:-:S03]  /*5f750*/  PRMT R127, R225, 0x5410, R224 ;  /* 0x00005410e17f7816 */ /* 0x000fc600000000e0 */
[----:B------:R-:W4:Y:S04]  /*5f760*/  LDL.LU R217, [R1+0xb9c] ;  /* 0x000b9c0001d97983 */ /* 0x000f280000300800 */
[----:B------:R-:W4:Y:S04]  /*5f770*/  LDL.LU R218, [R1+0xdd4] ;  /* 0x000dd40001da7983 */ /* 0x000f280000300800 */
[----:B------:R-:W4:Y:S04]  /*5f780*/  LDL.LU R220, [R1+0xb98] ;  /* 0x000b980001dc7983 */ /* 0x000f280000300800 */
[----:B------:R-:W4:Y:S04]  /*5f790*/  LDL.LU R222, [R1+0xdd0] ;  /* 0x000dd00001de7983 */ /* 0x000f280000300800 */
[----:B------:R-:W4:Y:S04]  /*5f7a0*/  LDL.LU R224, [R1+0x74] ;  /* 0x0000740001e07983 */ /* 0x000f280000300800 */
[----:B------:R-:W4:Y:S04]  /*5f7b0*/  LDL.LU R225, [R1+0x7e0] ;  /* 0x0007e00001e17983 */ /* 0x000f280000300800 */
[----:B------:R-:W-:Y:S01]  /*5f7c0*/  STSM.16.M88.4 [R237], R100 ;  /* 0x00000064ed007844 */ /* 0x000fe20000000200 */
[----:B------:R-:W-:Y:S01]  /*5f7d0*/  BAR.SYNC.DEFER_BLOCKING 0x0 ;  /* 0x0000000000007b1d */ /* 0x000fe20000010000 */
[----:B------:R-:W-:-:S05]  /*5f7e0*/  PRMT R131, R226, 0x5410, R221 ;  /* 0x00005410e2837816 */ /* 0x000fca00000000dd */
[----:B------:R-:W4:Y:S04]  /*5f7f0*/  LDL.LU R221, [R1+0xbb4] ;  /* 0x000bb40001dd7983 */ /* 0x000f280000300800 */
[----:B------:R-:W4:Y:S04]  /*5f800*/  LDL.LU R226, [R1+0xde4] ;  /* 0x000de40001e27983 */ /* 0x000f280000300800 */
        /* <DEDUP_REMOVED lines=44> */
[----:B--2---:R-:W-:-:S02]  /*5fad0*/  PRMT R144, R208, 0x5410, R207 ;  /* 0x00005410d0907816 */ /* 0x004fc400000000cf */
[----:B----4-:R-:W-:Y:S02]  /*5fae0*/  PRMT R145, R210, 0x5410, R209 ;  /* 0x00005410d2917816 */ /* 0x010fe400000000d1 */
        /* <DEDUP_REMOVED lines=84> */
[----:B------:R-:W2:Y:S04]  /*60030*/  LDL.LU R214, [R1+0xd24] ;  /* 0x000d240001d67983 */ /* 0x000ea80000300800 */
[----:B------:R-:W2:Y:S01]  /*60040*/  LDL.LU R216, [R1+0xfd8] ;  /* 0x000fd80001d87983 */ /* 0x000ea20000300800 */
        /* <DEDUP_REMOVED lines=57> */
[----:B----4-:R-:W-:-:S03]  /*603e0*/  PRMT R173, R218, 0x5410, R217 ;  /* 0x00005410daad7816 */ /* 0x010fc600000000d9 */
[----:B------:R-:W-:Y:S01]  /*603f0*/  LDS.128 R168, [R236] ;  /* 0x00000000eca87984 */ /* 0x000fe20000000c00 */
[----:B------:R-:W-:Y:S02]  /*60400*/  PRMT R174, R222, 0x5410, R220 ;  /* 0x00005410deae7816 */ /* 0x000fe400000000dc */
[----:B------:R-:W-:Y:S01]  /*60410*/  PRMT R175, R225, 0x5410, R224 ;  /* 0x00005410e1af7816 */ /* 0x000fe200000000e0 */
[----:B------:R-:W-:Y:S06]  /*60420*/  BAR.SYNC.DEFER_BLOCKING 0x0 ;  /* 0x0000000000007b1d */ /* 0x000fec0000010000 */
[----:B------:R-:W-:Y:S02]  /*60430*/  STSM.16.M88.4 [R237], R172 ;  /* 0x000000aced007844 */ /* 0x000fe40000000200 */
[----:B------:R-:W-:Y:S01]  /*60440*/  BAR.SYNC.DEFER_BLOCKING 0x0 ;  /* 0x0000000000007b1d */ /* 0x000fe20000010000 */
[----:B------:R-:W-:-:S02]  /*60450*/  PRMT R176, R208, 0x5410, R207 ;  /* 0x00005410d0b07816 */ /* 0x000fc400000000cf */
[----:B------:R-:W-:Y:S02]  /*60460*/  PRMT R177, R210, 0x5410, R209 ;  /* 0x00005410d2b17816 */ /* 0x000fe400000000d1 */
[----:B------:R-:W-:Y:S02]  /*60470*/  PRMT R178, R213, 0x5410, R212 ;  /* 0x00005410d5b27816 */ /* 0x000fe400000000d4 */
[----:B------:R-:W-:Y:S01]  /*60480*/  PRMT R179, R226, 0x5410, R221 ;  /* 0x00005410e2b37816 */ /* 0x000fe200000000dd */
[----:B------:R-:W2:Y:S04]  /*60490*/  LDL.LU R207, [R1+0xdac] ;  /* 0x000dac0001cf7983 */ /* 0x000ea80000300800 */
[----:B------:R-:W2:Y:S04]  /*604a0*/  LDL.LU R208, [R1+0x1064] ;  /* 0x0010640001d07983 */ /* 0x000ea80000300800 */
[----:B------:R-:W4:Y:S04]  /*604b0*/  LDL.LU R209, [R1+0xda4] ;  /* 0x000da40001d17983 */ /* 0x000f280000300800 */
[----:B------:R-:W4:Y:S04]  /*604c0*/  LDL.LU R210, [R1+0x1060] ;  /* 0x0010600001d27983 */ /* 0x000f280000300800 */
[----:B------:R-:W-:Y:S01]  /*604d0*/  LDS.128 R172, [R236] ;  /* 0x00000000ecac7984 */ /* 0x000fe20000000c00 */
[----:B------:R-:W-:Y:S06]  /*604e0*/  BAR.SYNC.DEFER_BLOCKING 0x0 ;  /* 0x0000000000007b1d */ /* 0x000fec0000010000 */
[----:B------:R-:W4:Y:S04]  /*604f0*/  LDL.LU R212, [R1+0xda0] ;  /* 0x000da00001d47983 */ /* 0x000f280000300800 */
[----:B------:R-:W4:Y:S04]  /*60500*/  LDL.LU R213, [R1+0x105c] ;  /* 0x00105c0001d57983 */ /* 0x000f280000300800 */
[----:B------:R-:W4:Y:S04]  /*60510*/  LDL.LU R214, [R1+0xd90] ;  /* 0x000d900001d67983 */ /* 0x000f280000300800 */
[----:B------:R-:W4:Y:S04]  /*60520*/  LDL.LU R216, [R1+0x1050] ;  /* 0x0010500001d87983 */ /* 0x000f280000300800 */
[----:B------:R-:W-:Y:S01]  /*60530*/  STSM.16.M88.4 [R237], R176 ;  /* 0x000000b0ed007844 */ /* 0x000fe20000000200 */
[----:B------:R-:W-:Y:S06]  /*60540*/  BAR.SYNC.DEFER_BLOCKING 0x0 ;  /* 0x0000000000007b1d */ /* 0x000fec0000010000 */
[----:B------:R-:W4:Y:S04]  /*60550*/  LDL.LU R217, [R1+0xd88] ;  /* 0x000d880001d97983 */ /* 0x000f280000300800 */
[----:B------:R-:W4:Y:S04]  /*60560*/  LDL.LU R218, [R1+0x1048] ;  /* 0x0010480001da7983 */ /* 0x000f280000300800 */
[----:B------:R-:W4:Y:S04]  /*60570*/  LDL.LU R220, [R1+0xd84] ;  /* 0x000d840001dc7983 */ /* 0x000f280000300800 */
[----:B------:R-:W4:Y:S04]  /*60580*/  LDL.LU R222, [R1+0x1044] ;  /* 0x0010440001de7983 */ /* 0x000f280000300800 */
[----:B------:R-:W-:Y:S04]  /*60590*/  LDS.128 R176, [R236] ;  /* 0x00000000ecb07984 */ /* 0x000fe80000000c00 */
[----:B------:R-:W4:Y:S04]  /*605a0*/  LDL.LU R224, [R1+0x328] ;  /* 0x0003280001e07983 */ /* 0x000f280000300800 */
[----:B------:R-:W4:Y:S04]  /*605b0*/  LDL.LU R225, [R1+0x99c] ;  /* 0x00099c0001e17983 */ /* 0x000f280000300800 */
[----:B------:R-:W4:Y:S04]  /*605c0*/  LDL.LU R221, [R1+0xd94] ;  /* 0x000d940001dd7983 */ /* 0x000f280000300800 */
[----:B------:R-:W4:Y:S01]  /*605d0*/  LDL.LU R226, [R1+0x1054] ;  /* 0x0010540001e27983 */ /* 0x000f220000300800 */
[----:B---3--:R-:W-:-:S02]  /*605e0*/  PRMT R180, R198, 0x5410, R197 ;  /* 0x00005410c6b47816 */ /* 0x008fc400000000c5 */
[----:B------:R-:W-:Y:S02]  /*605f0*/  PRMT R181, R200, 0x5410, R199 ;  /* 0x00005410c8b57816 */ /* 0x000fe400000000c7 */
[----:B------:R-:W-:Y:S02]  /*60600*/  PRMT R182, R202, 0x5410, R201 ;  /* 0x00005410cab67816 */ /* 0x000fe400000000c9 */
[----:B------:R-:W-:Y:S01]  /*60610*/  PRMT R183, R204, 0x5410, R203 ;  /* 0x00005410ccb77816 */ /* 0x000fe200000000cb */
[----:B------:R-:W-:Y:S06]  /*60620*/  BAR.SYNC.DEFER_BLOCKING 0x0 ;  /* 0x0000000000007b1d */ /* 0x000fec0000010000 */
[----:B------:R-:W-:Y:S02]  /*60630*/  STSM.16.M88.4 [R237], R180 ;  /* 0x000000b4ed007844 */ /* 0x000fe40000000200 */
[----:B------:R-:W-:Y:S06]  /*60640*/  BAR.SYNC.DEFER_BLOCKING 0x0 ;  /* 0x0000000000007b1d */ /* 0x000fec0000010000 */
[----:B------:R-:W0:Y:S01]  /*60650*/  LDS.128 R180, [R236] ;  /* 0x00000000ecb47984 */ /* 0x000e220000000c00 */
[----:B------:R-:W-:-:S02]  /*60660*/  PRMT R184, R192, 0x5410, R191 ;  /* 0x00005410c0b87816 */ /* 0x000fc400000000bf */
[----:B------:R-:W-:Y:S02]  /*60670*/  PRMT R185, R194, 0x5410, R193 ;  /* 0x00005410c2b97816 */ /* 0x000fe400000000c1 */
[----:B------:R-:W-:Y:S01]  /*60680*/  PRMT R186, R196, 0x5410, R195 ;  /* 0x00005410c4ba7816 */ /* 0x000fe200000000c3 */
[----:B0-----:R-:W-:Y:S04]  /*60690*/  STL.64 [R1+0x50], R180 ;  /* 0x000050b401007387 */ /* 0x001fe80000100a00 */
[----:B------:R-:W-:Y:S04]  /*606a0*/  STL.64 [R1+0x58], R182 ;  /* 0x000058b601007387 */ /* 0x000fe80000100a00 */
        /* <DEDUP_REMOVED lines=14> */
[----:B------:R-:W-:-:S03]  /*60790*/  PRMT R187, R206, 0x5410, R205 ;  /* 0x00005410cebb7816 */ /* 0x000fc600000000cd */
[----:B------:R-:W3:Y:S04]  /*607a0*/  LDL.LU R205, [R1+0xdcc] ;  /* 0x000dcc0001cd7983 */ /* 0x000ee80000300800 */
[----:B------:R-:W3:Y:S01]  /*607b0*/  LDL.LU R206, [R1+0x1078] ;  /* 0x0010780001ce7983 */ /* 0x000ee20000300800 */
[----:B------:R-:W-:Y:S06]  /*607c0*/  BAR.SYNC.DEFER_BLOCKING 0x0 ;  /* 0x0000000000007b1d */ /* 0x000fec0000010000 */
[----:B------:R2:W-:Y:S02]  /*607d0*/  STSM.16.M88.4 [R237], R184 ;  /* 0x000000b8ed007844 */ /* 0x0005e40000000200 */
[----:B------:R-:W-:Y:S01]  /*607e0*/  BAR.SYNC.DEFER_BLOCKING 0x0 ;  /* 0x0000000000007b1d */ /* 0x000fe20000010000 */
[----:B--2---:R-:W-:-:S05]  /*607f0*/  PRMT R184, R208, 0x5410, R207 ;  /* 0x00005410d0b87816 */ /* 0x004fca00000000cf */
[----:B------:R-:W2:Y:S04]  /*60800*/  LDL.LU R207, [R1+0xf04] ;  /* 0x000f040001cf7983 */ /* 0x000ea80000300800 */
[----:B------:R-:W2:Y:S01]  /*60810*/  LDL.LU R208, [R1+0x109c] ;  /* 0x00109c0001d07983 */ /* 0x000ea20000300800 */
[----:B----4-:R-:W-:-:S03]  /*60820*/  PRMT R185, R210, 0x5410, R209 ;  /* 0x00005410d2b97816 */ /* 0x010fc600000000d1 */
[----:B------:R-:W0:Y:S04]  /*60830*/  LDS.128 R228, [R236] ;  /* 0x00000000ece47984 */ /* 0x000e280000000c00 */
        /* <DEDUP_REMOVED lines=14> */
[----:B------:R-:W-:Y:S01]  /*60920*/  PRMT R183, R225, 0x5410, R224 ;  /* 0x00005410e1b77816 */ /* 0x000fe200000000e0 */
[----:B------:R-:W-:Y:S06]  /*60930*/  BAR.SYNC.DEFER_BLOCKING 0x0 ;  /* 0x0000000000007b1d */ /* 0x000fec0000010000 */
[----:B------:R-:W4:Y:S01]  /*60940*/  LDL.LU R224, [R1+0x374] ;  /* 0x0003740001e07983 */ /* 0x000f220000300800 */
[----:B------:R-:W-:-:S03]  /*60950*/  PRMT R187, R226, 0x5410, R221 ;  /* 0x00005410e2bb7816 */ /* 0x000fc600000000dd */
[----:B------:R-:W4:Y:S04]  /*60960*/  LDL.LU R225, [R1+0x9c0] ;  /* 0x0009c00001e17983 */ /* 0x000f280000300800 */
[----:B------:R-:W4:Y:S04]  /*60970*/  LDL.LU R221, [R1+0xef4] ;  /* 0x000ef40001dd7983 */ /* 0x000f280000300800 */
[----:B------:R-:W4:Y:S04]  /*60980*/  LDL.LU R226, [R1+0x1090] ;  /* 0x0010900001e27983 */ /* 0x000f280000300800 */
[----:B------:R-:W-:Y:S01]  /*60990*/  STSM.16.M88.4 [R237], R180 ;  /* 0x000000b4ed007844 */ /* 0x000fe20000000200 */
[----:B------:R-:W-:Y:S06]  /*609a0*/  BAR.SYNC.DEFER_BLOCKING 0x0 ;  /* 0x0000000000007b1d */ /* 0x000fec0000010000 */
[----:B------:R-:W1:Y:S02]  /*609b0*/  LDS.128 R180, [R236] ;  /* 0x00000000ecb47984 */ /* 0x000e640000000c00 */
[----:B------:R-:W-:Y:S06]  /*609c0*/  BAR.SYNC.DEFER_BLOCKING 0x0 ;  /* 0x0000000000007b1d */ /* 0x000fec0000010000 */
[----:B------:R-:W-:Y:S04]  /*609d0*/  STSM.16.M88.4 [R237], R184 ;  /* 0x000000b8ed007844 */ /* 0x000fe80000000200 */
[----:B0-----:R-:W-:Y:S04]  /*609e0*/  STL.64 [R1+0x40], R228 ;  /* 0x000040e401007387 */ /* 0x001fe80000100a00 */
[----:B------:R0:W-:Y:S04]  /*609f0*/  STL.64 [R1+0x48], R230 ;  /* 0x000048e601007387 */ /* 0x0001e80000100a00 */
[----:B0-----:R-:W4:Y:S04]  /*60a00*/  LDL.LU.64 R230, [R1+0x1be0] ;  /* 0x001be00001e67983 */ /* 0x001f280000300a00 */
[----:B------:R-:W4:Y:S01]  /*60a10*/  LDL.LU.64 R228, [R1+0x1bd8] ;  /* 0x001bd80001e47983 */ /* 0x000f220000300a00 */
[----:B---3--:R-:W-:Y:S01]  /*60a20*/  PRMT R184, R192, 0x5410, R191 ;  /* 0x00005410c0b87816 */ /* 0x008fe200000000bf */
[----:B------:R-:W-:Y:S06]  /*60a30*/  BAR.SYNC.DEFER_BLOCKING 0x0 ;  /* 0x0000000000007b1d */ /* 0x000fec0000010000 */
[----:B------:R-:W0:Y:S04]  /*60a40*/  LDS.128 R188, [R236] ;  /* 0x00000000ecbc7984 */ /* 0x000e280000000c00 */
[----:B-1----:R1:W-:Y:S04]  /*60a50*/  STL.64 [R1+0x30], R180 ;  /* 0x000030b401007387 */ /* 0x0023e80000100a00 */
[----:B------:R3:W-:Y:S01]  /*60a60*/  STL.64 [R1+0x38], R182 ;  /* 0x000038b601007387 */ /* 0x0007e20000100a00 */
[----:B-1----:R-:W-:-:S02]  /*60a70*/  PRMT R180, R198, 0x5410, R197 ;  /* 0x00005410c6b47816 */ /* 0x002fc400000000c5 */
[----:B------:R-:W-:Y:S02]  /*60a80*/  PRMT R181, R200, 0x5410, R199 ;  /* 0x00005410c8b57816 */ /* 0x000fe400000000c7 */
[----:B---3--:R-:W-:Y:S02]  /*60a90*/  PRMT R182, R202, 0x5410, R201 ;  /* 0x00005410cab67816 */ /* 0x008fe400000000c9 */
[----:B------:R-:W-:Y:S01]  /*60aa0*/  PRMT R183, R204, 0x5410, R203 ;  /* 0x00005410ccb77816 */ /* 0x000fe200000000cb */
[----:B------:R-:W-:Y:S06]  /*60ab0*/  BAR.SYNC.DEFER_BLOCKING 0x0 ;  /* 0x0000000000007b1d */ /* 0x000fec0000010000 */
[----:B------:R-:W-:Y:S02]  /*60ac0*/  STSM.16.M88.4 [R237], R180 ;  /* 0x000000b4ed007844 */ /* 0x000fe40000000200 */
[----:B------:R-:W-:Y:S01]  /*60ad0*/  BAR.SYNC.DEFER_BLOCKING 0x0 ;  /* 0x0000000000007b1d */ /* 0x000fe20000010000 */
[----:B------:R-:W-:-:S02]  /*60ae0*/  PRMT R185, R194, 0x5410, R193 ;  /* 0x00005410c2b97816 */ /* 0x000fc400000000c1 */
[----:B------:R-:W-:-:S03]  /*60af0*/  PRMT R186, R196, 0x5410, R195 ;  /* 0x00005410c4ba7816 */ /* 0x000fc600000000c3 */
[----:B------:R-:W1:Y:S01]  /*60b00*/  LDS.128 R180, [R236] ;  /* 0x00000000ecb47984 */ /* 0x000e620000000c00 */
[----:B------:R-:W-:Y:S01]  /*60b10*/  PRMT R187, R206, 0x5410, R205 ;  /* 0x00005410cebb7816 */ /* 0x000fe200000000cd */
[----:B------:R-:W-:Y:S06]  /*60b20*/  BAR.SYNC.DEFER_BLOCKING 0x0 ;  /* 0x0000000000007b1d */ /* 0x000fec0000010000 */
[----:B------:R-:W-:Y:S04]  /*60b30*/  STSM.16.M88.4 [R237], R184 ;  /* 0x000000b8ed007844 */ /* 0x000fe80000000200 */
[----:B0-----:R-:W-:Y:S04]  /*60b40*/  STL.64 [R1+0x20], R188 ;  /* 0x000020bc01007387 */ /* 0x001fe80000100a00 */
[----:B------:R-:W-:Y:S04]  /*60b50*/  STL.64 [R1+0x28], R190 ;  /* 0x000028be01007387 */ /* 0x000fe80000100a00 */
[----:B-1----:R-:W-:Y:S04]  /*60b60*/  STL.64 [R1+0x10], R180 ;  /* 0x000010b401007387 */ /* 0x002fe80000100a00 */
[----:B------:R-:W-:Y:S01]  /*60b70*/  STL.64 [R1+0x18], R182 ;  /* 0x000018b601007387 */ /* 0x000fe20000100a00 */
[----:B------:R-:W-:Y:S06]  /*60b80*/  BAR.SYNC.DEFER_BLOCKING 0x0 ;  /* 0x0000000000007b1d */ /* 0x000fec0000010000 */
[----:B------:R-:W3:Y:S04]  /*60b90*/  LDL.LU R196, [R1+0x10b8] ;  /* 0x0010b80001c47983 */ /* 0x000ee80000300800 */
[----:B------:R-:W3:Y:S04]  /*60ba0*/  LDL.LU R192, [R1+0xf34] ;  /* 0x000f340001c07983 */ /* 0x000ee80000300800 */
[----:B------:R-:W0:Y:S04]  /*60bb0*/  LDS.128 R180, [R236] ;  /* 0x00000000ecb47984 */ /* 0x000e280000000c00 */
        /* <DEDUP_REMOVED lines=13> */
[----:B------:R-:W-:Y:S01]  /*60c90*/  BAR.SYNC.DEFER_BLOCKING 0x0 ;  /* 0x0000000000007b1d */ /* 0x000fe20000010000 */
[----:B--2---:R-:W-:-:S02]  /*60ca0*/  PRMT R184, R208, 0x5410, R207 ;  /* 0x00005410d0b87816 */ /* 0x004fc400000000cf */
[----:B----4-:R-:W-:-:S03]  /*60cb0*/  PRMT R185, R210, 0x5410, R209 ;  /* 0x00005410d2b97816 */ /* 0x010fc600000000d1 */
[----:B------:R-:W2:Y:S04]  /*60cc0*/  LDL.LU R205, [R1+0xf30] ;  /* 0x000f300001cd7983 */ /* 0x000ea80000300800 */
[----:B------:R-:W2:Y:S01]  /*60cd0*/  LDL.LU R206, [R1+0x10b0] ;  /* 0x0010b00001ce7983 */ /* 0x000ea20000300800 */
        /* <DEDUP_REMOVED lines=10> */
[----:B------:R-:W4:Y:S01]  /*60d80*/  LDL.LU R214, [R1+0xf54] ;  /* 0x000f540001d67983 */ /* 0x000f220000300800 */
[----:B------:R-:W-:-:S03]  /*60d90*/  PRMT R191, R225, 0x5410, R224 ;  /* 0x00005410e1bf7816 */ /* 0x000fc600000000e0 */
        /* <DEDUP_REMOVED lines=10> */
[----:B------:R0:W-:Y:S01]  /*60e40*/  STSM.16.M88.4 [R237], R188 ;  /* 0x000000bced007844 */ /* 0x0001e20000000200 */
[----:B------:R-:W-:Y:S06]  /*60e50*/  BAR.SYNC.DEFER_BLOCKING 0x0 ;  /* 0x0000000000007b1d */ /* 0x000fec0000010000 */
[----:B0-----:R-:W4:Y:S04]  /*60e60*/  LDL.LU R191, [R1+0xf38] ;  /* 0x000f380001bf7983 */ /* 0x001f280000300800 */
[----:B------:R-:W0:Y:S01]  /*60e70*/  LDS.128 R180, [R236] ;  /* 0x00000000ecb47984 */ /* 0x000e220000000c00 */
[----:B------:R-:W-:Y:S06]  /*60e80*/  BAR.SYNC.DEFER_BLOCKING 0x0 ;  /* 0x0000000000007b1d */ /* 0x000fec0000010000 */
[----:B------:R-:W-:Y:S02]  /*60e90*/  STSM.16.M88.4 [R237], R184 ;  /* 0x000000b8ed007844 */ /* 0x000fe40000000200 */
[----:B------:R-:W-:Y:S06]  /*60ea0*/  BAR.SYNC.DEFER_BLOCKING 0x0 ;  /* 0x0000000000007b1d */ /* 0x000fec0000010000 */
[----:B0-----:R-:W-:Y:S04]  /*60eb0*/  STL.64 [R1+0x1ba0], R180 ;  /* 0x001ba0b401007387 */ /* 0x001fe80000100a00 */
[----:B------:R-:W-:Y:S04]  /*60ec0*/  STL.64 [R1+0x1b90], R182 ;  /* 0x001b90b601007387 */ /* 0x000fe80000100a00 */
[----:B------:R-:W0:Y:S01]  /*60ed0*/  LDS.128 R180, [R236] ;  /* 0x00000000ecb47984 */ /* 0x000e220000000c00 */
[----:B---3--:R-:W-:-:S02]  /*60ee0*/  PRMT R197, R197, 0x5410, R192 ;  /* 0x00005410c5c57816 */ /* 0x008fc400000000c0 */
[----:B------:R-:W-:Y:S02]  /*60ef0*/  PRMT R198, R198, 0x5410, R193 ;  /* 0x00005410c6c67816 */ /* 0x000fe400000000c1 */
[----:B------:R-:W-:Y:S02]  /*60f00*/  PRMT R192, R195, 0x5410, R194 ;  /* 0x00005410c3c07816 */ /* 0x000fe400000000c2 */
[----:B------:R-:W-:Y:S02]  /*60f10*/  PRMT R193, R200, 0x5410, R199 ;  /* 0x00005410c8c17816 */ /* 0x000fe400000000c7 */
[----:B------:R-:W-:Y:S02]  /*60f20*/  PRMT R194, R202, 0x5410, R201 ;  /* 0x00005410cac27816 */ /* 0x000fe400000000c9 */
[----:B------:R-:W-:Y:S01]  /*60f30*/  PRMT R195, R204, 0x5410, R203 ;  /* 0x00005410ccc37816 */ /* 0x000fe200000000cb */
[----:B------:R-:W-:Y:S06]  /*60f40*/  BAR.SYNC.DEFER_BLOCKING 0x0 ;  /* 0x0000000000007b1d */ /* 0x000fec0000010000 */
[----:B------:R-:W-:Y:S02]  /*60f50*/  STSM.16.M88.4 [R237], R192 ;  /* 0x000000c0ed007844 */ /* 0x000fe40000000200 */
[----:B------:R-:W-:Y:S06]  /*60f60*/  BAR.SYNC.DEFER_BLOCKING 0x0 ;  /* 0x0000000000007b1d */ /* 0x000fec0000010000 */
[----:B------:R-:W1:Y:S01]  /*60f70*/  LDS.128 R184, [R236] ;  /* 0x00000000ecb87984 */ /* 0x000e620000000c00 */
[----:B--2---:R-:W-:-:S03]  /*60f80*/  PRMT R199, R206, 0x5410, R205 ;  /* 0x00005410cec77816 */ /* 0x004fc600000000cd */
[----:B0-----:R-:W-:Y:S01]  /*60f90*/  STL [R1], R180 ;  /* 0x000000b401007387 */ /* 0x001fe20000100800 */
[----:B----4-:R-:W-:-:S03]  /*60fa0*/  PRMT R206, R213, 0x5410, R212 ;  /* 0x00005410d5ce7816 */ /* 0x010fc600000000d4 */
[----:B------:R0:W-:Y:S01]  /*60fb0*/  STL.64 [R1+0x8], R182 ;  /* 0x000008b601007387 */ /* 0x0001e20000100a00 */
[----:B------:R-:W-:Y:S02]  /*60fc0*/  PRMT R200, R216, 0x5410, R214 ;  /* 0x00005410d8c87816 */ /* 0x000fe400000000d6 */
[----:B------:R-:W-:Y:S02]  /*60fd0*/  PRMT R204, R208, 0x5410, R207 ;  /* 0x00005410d0cc7816 */ /* 0x000fe400000000cf */
[----:B------:R-:W-:Y:S01]  /*60fe0*/  PRMT R205, R210, 0x5410, R209 ;  /* 0x00005410d2cd7816 */ /* 0x000fe200000000d1 */
[----:B-1----:R-:W-:Y:S04]  /*60ff0*/  STL.64 [R1+0x1b78], R184 ;  /* 0x001b78b801007387 */ /* 0x002fe80000100a00 */
[----:B------:R-:W-:Y:S01]  /*61000*/  STL.64 [R1+0x1b68], R186 ;  /* 0x001b68ba01007387 */ /* 0x000fe20000100a00 */
[----:B------:R-:W-:Y:S01]  /*61010*/  PRMT R196, R196, 0x5410, R191 ;  /* 0x00005410c4c47816 */ /* 0x000fe200000000bf */
[----:B------:R-:W-:Y:S06]  /*61020*/  BAR.SYNC.DEFER_BLOCKING 0x0 ;  /* 0x0000000000007b1d */ /* 0x000fec0000010000 */
[----:B------:R-:W2:Y:S04]  /*61030*/  LDL.LU R212, [R1+0x10f0] ;  /* 0x0010f00001d47983 */ /* 0x000ea80000300800 */
[----:B------:R-:W3:Y:S04]  /*61040*/  LDL.LU R213, [R1+0x10ec] ;  /* 0x0010ec0001d57983 */ /* 0x000ee80000300800 */
[----:B------:R1:W-:Y:S01]  /*61050*/  STSM.16.M88.4 [R237], R196 ;  /* 0x000000c4ed007844 */ /* 0x0003e20000000200 */
[----:B------:R-:W-:Y:S01]  /*61060*/  PRMT R202, R222, 0x5410, R220 ;  /* 0x00005410deca7816 */ /* 0x000fe200000000dc */
[----:B0-----:R-:W-:Y:S01]  /*61070*/  IMAD.MOV.U32 R182, RZ, RZ, R181 ;  /* 0x000000ffffb67224 */ /* 0x001fe200078e00b5 */
[----:B------:R-:W-:Y:S01]  /*61080*/  PRMT R207, R226, 0x5410, R221 ;  /* 0x00005410e2cf7816 */ /* 0x000fe200000000dd */
[----:B------:R-:W-:Y:S06]  /*61090*/  BAR.SYNC.DEFER_BLOCKING 0x0 ;  /* 0x0000000000007b1d */ /* 0x000fec0000010000 */
[----:B-1----:R-:W4:Y:S04]  /*610a0*/  LDL.LU R196, [R1+0xf94] ;  /* 0x000f940001c47983 */ /* 0x002f280000300800 */
[----:B------:R-:W4:Y:S04]  /*610b0*/  LDL.LU R214, [R1+0x10e4] ;  /* 0x0010e40001d67983 */ /* 0x000f280000300800 */
[----:B------:R-:W2:Y:S04]  /*610c0*/  LDL.LU R197, [R1+0xf88] ;  /* 0x000f880001c57983 */ /* 0x000ea80000300800 */
[----:B------:R-:W2:Y:S04]  /*610d0*/  LDL.LU R208, [R1+0x10e0] ;  /* 0x0010e00001d07983 */ /* 0x000ea80000300800 */
        /* <DEDUP_REMOVED lines=10> */
[----:B------:R-:W0:Y:S01]  /*61180*/  LDS.128 R188, [R236] ;  /* 0x00000000ecbc7984 */ /* 0x000e220000000c00 */
[----:B------:R-:W-:-:S02]  /*61190*/  PRMT R201, R218, 0x5410, R217 ;  /* 0x00005410dac97816 */ /* 0x000fc400000000d9 */
[----:B------:R-:W-:Y:S01]  /*611a0*/  PRMT R203, R225, 0x5410, R224 ;  /* 0x00005410e1cb7816 */ /* 0x000fe200000000e0 */
[----:B------:R-:W-:Y:S06]  /*611b0*/  BAR.SYNC.DEFER_BLOCKING 0x0 ;  /* 0x0000000000007b1d */ /* 0x000fec0000010000 */
[----:B------:R-:W3:Y:S04]  /*611c0*/  LDL.LU R184, [R1+0xfc4] ;  /* 0x000fc40001b87983 */ /* 0x000ee80000300800 */
[----:B------:R-:W3:Y:S04]  /*611d0*/  LDL.LU R222, [R1+0x1104] ;  /* 0x0011040001de7983 */ /* 0x000ee80000300800 */
[----:B------:R-:W3:Y:S04]  /*611e0*/  LDL.LU R185, [R1+0xfbc] ;  /* 0x000fbc0001b97983 */ /* 0x000ee80000300800 */
[----:B------:R-:W3:Y:S04]  /*611f0*/  LDL.LU R216, [R1+0x10fc] ;  /* 0x0010fc0001d87983 */ /* 0x000ee80000300800 */
[----:B------:R-:W-:Y:S01]  /*61200*/  STSM.16.M88.4 [R237], R200 ;  /* 0x000000c8ed007844 */ /* 0x000fe20000000200 */
[----:B------:R-:W-:Y:S06]  /*61210*/  BAR.SYNC.DEFER_BLOCKING 0x0 ;  /* 0x0000000000007b1d */ /* 0x000fec0000010000 */
[----:B------:R-:W3:Y:S04]  /*61220*/  LDL.LU R183, [R1+0xfb8] ;  /* 0x000fb80001b77983 */ /* 0x000ee80000300800 */
[----:B------:R-:W3:Y:S04]  /*61230*/  LDL.LU R217, [R1+0x10f8] ;  /* 0x0010f80001d97983 */ /* 0x000ee80000300800 */
[----:B------:R-:W3:Y:S04]  /*61240*/  LDL.LU R218, [R1+0xfb4] ;  /* 0x000fb40001da7983 */ /* 0x000ee80000300800 */
[----:B------:R-:W3:Y:S04]  /*61250*/  LDL.LU R224, [R1+0x10f4] ;  /* 0x0010f40001e07983 */ /* 0x000ee80000300800 */
[----:B------:R-:W1:Y:S01]  /*61260*/  LDS.128 R192, [R236] ;  /* 0x00000000ecc07984 */ /* 0x000e620000000c00 */
[----:B------:R-:W-:Y:S06]  /*61270*/  BAR.SYNC.DEFER_BLOCKING 0x0 ;  /* 0x0000000000007b1d */ /* 0x000fec0000010000 */
[----:B------:R-:W3:Y:S04]  /*61280*/  LDL.LU R225, [R1+0xfc0] ;  /* 0x000fc00001e17983 */ /* 0x000ee80000300800 */
[----:B------:R-:W3:Y:S04]  /*61290*/  LDL.LU R226, [R1+0x1100] ;  /* 0x0011000001e27983 */ /* 0x000ee80000300800 */
[----:B0-----:R0:W-:Y:S04]  /*612a0*/  STL.64 [R1+0x1b60], R188 ;  /* 0x001b60bc01007387 */ /* 0x0011e80000100a00 */
[----:B0-----:R-:W3:Y:S04]  /*612b0*/  LDL.LU R188, [R1+0xfa0] ;  /* 0x000fa00001bc7983 */ /* 0x001ee80000300800 */
[----:B------:R-:W3:Y:S04]  /*612c0*/  LDL.LU R189, [R1+0xf9c] ;  /* 0x000f9c0001bd7983 */ /* 0x000ee80000300800 */
[----:B------:R-:W-:Y:S01]  /*612d0*/  STSM.16.M88.4 [R237], R204 ;  /* 0x000000cced007844 */ /* 0x000fe20000000200 */
[----:B------:R-:W-:Y:S01]  /*612e0*/  BAR.SYNC.DEFER_BLOCKING 0x0 ;  /* 0x0000000000007b1d */ /* 0x000fe20000010000 */
[----:B------:R-:W-:-:S05]  /*612f0*/  PRMT R211, R215, 0x5410, R211 ;  /* 0x00005410d7d37816 */ /* 0x000fca00000000d3 */
[----:B------:R-:W-:Y:S04]  /*61300*/  STL.64 [R1+0x1b58], R190 ;  /* 0x001b58be01007387 */ /* 0x000fe80000100a00 */
[----:B-1----:R-:W-:Y:S04]  /*61310*/  STL.64 [R1+0x1b50], R192 ;  /* 0x001b50c001007387 */ /* 0x002fe80000100a00 */
[----:B------:R-:W-:Y:S01]  /*61320*/  STL.64 [R1+0x1b48], R194 ;  /* 0x001b48c201007387 */ /* 0x000fe20000100a00 */
[----:B----4-:R-:W-:Y:S02]  /*61330*/  PRMT R214, R214, 0x5410, R196 ;  /* 0x00005410d6d67816 */ /* 0x010fe400000000c4 */
[----:B--2---:R-:W-:-:S02]  /*61340*/  PRMT R208, R208, 0x5410, R197 ;  /* 0x00005410d0d07816 */ /* 0x004fc400000000c5 */
[----:B---3--:R-:W-:Y:S02]  /*61350*/  PRMT R209, R209, 0x5410, R198 ;  /* 0x00005410d1d17816 */ /* 0x008fe400000000c6 */
[----:B------:R-:W-:Y:S02]  /*61360*/  PRMT R210, R210, 0x5410, R199 ;  /* 0x00005410d2d27816 */ /* 0x000fe400000000c7 */
[----:B------:R-:W0:Y:S01]  /*61370*/  LDS.128 R196, [R236] ;  /* 0x00000000ecc47984 */ /* 0x000e220000000c00 */
[----:B------:R-:W-:Y:S06]  /*61380*/  BAR.SYNC.DEFER_BLOCKING 0x0 ;  /* 0x0000000000007b1d */ /* 0x000fec0000010000 */
[----:B------:R-:W-:Y:S02]  /*61390*/  STSM.16.M88.4 [R237], R208 ;  /* 0x000000d0ed007844 */ /* 0x000fe40000000200 */
[----:B------:R-:W-:Y:S06]  /*613a0*/  BAR.SYNC.DEFER_BLOCKING 0x0 ;  /* 0x0000000000007b1d */ /* 0x000fec0000010000 */
[----:B------:R-:W1:Y:S01]  /*613b0*/  LDS.128 R200, [R236] ;  /* 0x00000000ecc87984 */ /* 0x000e620000000c00 */
[----:B------:R-:W-:-:S03]  /*613c0*/  PRMT R220, R220, 0x5410, R180 ;  /* 0x00005410dcdc7816 */ /* 0x000fc600000000b4 */
[----:B0-----:R-:W-:Y:S01]  /*613d0*/  STL.64 [R1+0x1b40], R196 ;  /* 0x001b40c401007387 */ /* 0x001fe20000100a00 */
[----:B------:R-:W-:-:S03]  /*613e0*/  PRMT R221, R221, 0x5410, R181 ;  /* 0x00005410dddd7816 */ /* 0x000fc600000000b5 */
[----:B------:R-:W-:Y:S04]  /*613f0*/  STL.64 [R1+0x1b38], R198 ;  /* 0x001b38c601007387 */ /* 0x000fe80000100a00 */
[----:B-1----:R0:W-:Y:S04]  /*61400*/  STL.64 [R1+0x1b30], R200 ;  /* 0x001b30c801007387 */ /* 0x0021e80000100a00 */
[----:B------:R-:W-:Y:S04]  /*61410*/  STL.64 [R1+0x1b28], R202 ;  /* 0x001b28ca01007387 */ /* 0x000fe80000100a00 */
[----:B------:R-:W2:Y:S04]  /*61420*/  LDL.LU R180, [R1+0x1004] ;  /* 0x0010040001b47983 */ /* 0x000ea80000300800 */
[----:B------:R-:W2:Y:S01]  /*61430*/  LDL.LU R181, [R1+0x1128] ;  /* 0x0011280001b57983 */ /* 0x000ea20000300800 */
[----:B------:R-:W-:-:S03]  /*61440*/  PRMT R215, R187, 0x5410, R186 ;  /* 0x00005410bbd77816 */ /* 0x000fc600000000ba */
[----:B0-----:R-:W3:Y:S01]  /*61450*/  LDL.LU R200, [R1+0x1000] ;  /* 0x0010000001c87983 */ /* 0x001ee20000300800 */
[----:B------:R-:W-:-:S03]  /*61460*/  PRMT R212, R212, 0x5410, R188 ;  /* 0x00005410d4d47816 */ /* 0x000fc600000000bc */
[----:B------:R-:W3:Y:S01]  /*61470*/  LDL.LU R201, [R1+0x1124] ;  /* 0x0011240001c97983 */ /* 0x000ee20000300800 */
[----:B------:R-:W-:Y:S01]  /*61480*/  PRMT R213, R213, 0x5410, R189 ;  /* 0x00005410d5d57816 */ /* 0x000fe200000000bd */
[----:B------:R-:W-:Y:S01]  /*61490*/  BAR.SYNC.DEFER_BLOCKING 0x0 ;  /* 0x0000000000007b1d */ /* 0x000fe20000010000 */
[----:B------:R-:W-:Y:S02]  /*614a0*/  PRMT R216, R216, 0x5410, R185 ;  /* 0x00005410d8d87816 */ /* 0x000fe400000000b9 */
[----:B------:R-:W-:Y:S02]  /*614b0*/  PRMT R217, R217, 0x5410, R183 ;  /* 0x00005410d9d97816 */ /* 0x000fe400000000b7 */
[----:B------:R-:W-:Y:S02]  /*614c0*/  PRMT R218, R224, 0x5410, R218 ;  /* 0x00005410e0da7816 */ /* 0x000fe400000000da */
[----:B------:R-:W-:Y:S01]  /*614d0*/  PRMT R219, R223, 0x5410, R219 ;  /* 0x00005410dfdb7816 */ /* 0x000fe200000000db */
[----:B------:R-:W4:Y:S04]  /*614e0*/  LDL.LU R198, [R1+0xff8] ;  /* 0x000ff80001c67983 */ /* 0x000f280000300800 */
[----:B------:R-:W-:Y:S01]  /*614f0*/  STSM.16.M88.4 [R237], R212 ;  /* 0x000000d4ed007844 */ /* 0x000fe20000000200 */
[----:B------:R-:W-:Y:S01]  /*61500*/  BAR.SYNC.DEFER_BLOCKING 0x0 ;  /* 0x0000000000007b1d */ /* 0x000fe20000010000 */
[----:B------:R-:W-:-:S05]  /*61510*/  PRMT R223, R226, 0x5410, R225 ;  /* 0x00005410e2df7816 */ /* 0x000fca00000000e1 */
[----:B------:R-:W4:Y:S04]  /*61520*/  LDL.LU R197, [R1+0x111c] ;  /* 0x00111c0001c57983 */ /* 0x000f280000300800 */
[----:B------:R-:W3:Y:S04]  /*61530*/  LDL.LU R194, [R1+0xff0] ;  /* 0x000ff00001c27983 */ /* 0x000ee80000300800 */
[----:B------:R-:W3:Y:S04]  /*61540*/  LDL.LU R224, [R1+0x1118] ;  /* 0x0011180001e07983 */ /* 0x000ee80000300800 */
[----:B------:R-:W4:Y:S04]  /*61550*/  LDL.LU R195, [R1+0xfec] ;  /* 0x000fec0001c37983 */ /* 0x000f280000300800 */
[----:B------:R-:W0:Y:S01]  /*61560*/  LDS.128 R204, [R236] ;  /* 0x00000000eccc7984 */ /* 0x000e220000000c00 */
        /* <DEDUP_REMOVED lines=8> */
[----:B------:R-:W1:Y:S04]  /*615f0*/  LDS.128 R208, [R236] ;  /* 0x00000000ecd07984 */ /* 0x000e680000000c00 */
[----:B0-----:R-:W-:Y:S04]  /*61600*/  STL.64 [R1+0x1b20], R204 ;  /* 0x001b20cc01007387 */ /* 0x001fe80000100a00 */
[----:B------:R-:W-:Y:S01]  /*61610*/  STL.64 [R1+0x1b18], R206 ;  /* 0x001b18ce01007387 */ /* 0x000fe20000100a00 */
[----:B------:R-:W-:Y:S01]  /*61620*/  PRMT R222, R222, 0x5410, R184 ;  /* 0x00005410dede7816 */ /* 0x000fe200000000b8 */
[----:B------:R-:W-:Y:S06]  /*61630*/  BAR.SYNC.DEFER_BLOCKING 0x0 ;  /* 0x0000000000007b1d */ /* 0x000fec0000010000 */
[----:B-1----:R-:W-:Y:S04]  /*61640*/  STL.64 [R1+0x1b10], R208 ;  /* 0x001b10d001007387 */ /* 0x002fe80000100a00 */
[----:B------:R-:W-:Y:S04]  /*61650*/  STL.64 [R1+0x1b08], R210 ;  /* 0x001b08d201007387 */ /* 0x000fe80000100a00 */
        /* <DEDUP_REMOVED lines=8> */
[----:B------:R2:W-:Y:S04]  /*616e0*/  STSM.16.M88.4 [R237], R220 ;  /* 0x000000dced007844 */ /* 0x0005e80000000200 */
[----:B------:R-:W4:Y:S04]  /*616f0*/  LDL.LU R185, [R1+0x1018] ;  /* 0x0010180001b97983 */ /* 0x000f280000300800 */
[----:B------:R-:W4:Y:S01]  /*61700*/  LDL.LU R183, [R1+0x1130] ;  /* 0x0011300001b77983 */ /* 0x000f220000300800 */
[----:B------:R-:W-:Y:S01]  /*61710*/  BAR.SYNC.DEFER_BLOCKING 0x0 ;  /* 0x0000000000007b1d */ /* 0x000fe20000010000 */
[----:B------:R-:W-:-:S05]  /*61720*/  PRMT R227, R235, 0x5410, R227 ;  /* 0x00005410ebe37816 */ /* 0x000fca00000000e3 */
[----:B------:R-:W0:Y:S01]  /*61730*/  LDS.128 R212, [R236] ;  /* 0x00000000ecd47984 */ /* 0x000e220000000c00 */
[----:B--2---:R-:W-:-:S03]  /*61740*/  PRMT R220, R181, 0x5410, R180 ;  /* 0x00005410b5dc7816 */ /* 0x004fc600000000b4 */
[----:B------:R-:W2:Y:S04]  /*61750*/  LDL.LU R180, [R1+0x1014] ;  /* 0x0010140001b47983 */ /* 0x000ea80000300800 */
[----:B------:R-:W2:Y:S04]  /*61760*/  LDL.LU R181, [R1+0x112c] ;  /* 0x00112c0001b57983 */ /* 0x000ea80000300800 */
[----:B------:R-:W2:Y:S01]  /*61770*/  LDL.LU R235, [R1+0x1bd4] ;  /* 0x001bd40001eb7983 */ /* 0x000ea20000300800 */
[----:B---3--:R-:W-:Y:S02]  /*61780*/  PRMT R224, R224, 0x5410, R194 ;  /* 0x00005410e0e07816 */ /* 0x008fe400000000c2 */
[----:B----4-:R-:W-:-:S02]  /*61790*/  PRMT R225, R225, 0x5410, R195 ;  /* 0x00005410e1e17816 */ /* 0x010fc400000000c3 */
[----:B------:R-:W-:Y:S01]  /*617a0*/  PRMT R226, R226, 0x5410, R190 ;  /* 0x00005410e2e27816 */ /* 0x000fe200000000be */
[----:B------:R-:W-:Y:S06]  /*617b0*/  BAR.SYNC.DEFER_BLOCKING 0x0 ;  /* 0x0000000000007b1d */ /* 0x000fec0000010000 */
[----:B------:R-:W-:Y:S02]  /*617c0*/  STSM.16.M88.4 [R237], R224 ;  /* 0x000000e0ed007844 */ /* 0x000fe40000000200 */
[----:B------:R-:W-:Y:S06]  /*617d0*/  BAR.SYNC.DEFER_BLOCKING 0x0 ;  /* 0x0000000000007b1d */ /* 0x000fec0000010000 */
[----:B------:R1:W3:Y:S01]  /*617e0*/  LDS.128 R216, [R236] ;  /* 0x00000000ecd87984 */ /* 0x0002e20000000c00 */
[----:B------:R-:W-:-:S03]  /*617f0*/  PRMT R222, R197, 0x5410, R198 ;  /* 0x00005410c5de7816 */ /* 0x000fc600000000c6 */
[----:B0-----:R-:W-:Y:S04]  /*61800*/  STL.64 [R1+0x1ad8], R212 ;  /* 0x001ad8d401007387 */ /* 0x001fe80000100a00 */
[----:B------:R-:W-:Y:S04]  /*61810*/  STL.64 [R1+0x1ac8], R214 ;  /* 0x001ac8d601007387 */ /* 0x000fe80000100a00 */
[----:B-1----:R-:W4:Y:S01]  /*61820*/  LDL.LU R236, [R1+0x1bd0] ;  /* 0x001bd00001ec7983 */ /* 0x002f220000300800 */
[----:B------:R-:W-:-:S03]  /*61830*/  PRMT R223, R189, 0x5410, R188 ;  /* 0x00005410bddf7816 */ /* 0x000fc600000000bc */
[----:B------:R-:W4:Y:S04]  /*61840*/  LDL.LU R197, [R1+0x104c] ;  /* 0x00104c0001c57983 */ /* 0x000f280000300800 */
[----:B------:R-:W4:Y:S04]  /*61850*/  LDL.LU R194, [R1+0x114c] ;  /* 0x00114c0001c27983 */ /* 0x000f280000300800 */
[----:B------:R-:W4:Y:S04]  /*61860*/  LDL.LU R195, [R1+0x1040] ;  /* 0x0010400001c37983 */ /* 0x000f280000300800 */
[----:B------:R-:W4:Y:S01]  /*61870*/  LDL.LU R190, [R1+0x1148] ;  /* 0x0011480001be7983 */ /* 0x000f220000300800 */
[----:B------:R-:W-:-:S03]  /*61880*/  PRMT R221, R201, 0x5410, R200 ;  /* 0x00005410c9dd7816 */ /* 0x000fc600000000c8 */
[----:B------:R-:W4:Y:S01]  /*61890*/  LDL.LU R188, [R1+0x103c] ;  /* 0x00103c0001bc7983 */ /* 0x000f220000300800 */
[----:B------:R-:W-:-:S03]  /*618a0*/  PRMT R227, R250, 0x5410, R251 ;  /* 0x00005410fae37816 */ /* 0x000fc600000000fb */
[----:B------:R-:W4:Y:S04]  /*618b0*/  LDL.LU R189, [R1+0x1144] ;  /* 0x0011440001bd7983 */ /* 0x000f280000300800 */
[----:B---3--:R-:W-:Y:S01]  /*618c0*/  STL.64 [R1+0x1ae0], R216 ;  /* 0x001ae0d801007387 */ /* 0x008fe20000100a00 */
[----:B------:R-:W-:-:S03]  /*618d0*/  PRMT R201, R193, 0x5410, R192 ;  /* 0x00005410c1c97816 */ /* 0x000fc600000000c0 */
[----:B------:R-:W-:Y:S04]  /*618e0*/  STL.64 [R1+0x1ad0], R218 ;  /* 0x001ad0da01007387 */ /* 0x000fe80000100a00 */
[----:B------:R-:W3:Y:S01]  /*618f0*/  LDL.LU R250, [R1+0x1bcc] ;  /* 0x001bcc0001fa7983 */ /* 0x000ee20000300800 */
[----:B------:R-:W-:-:S03]  /*61900*/  PRMT R202, R186, 0x5410, R191 ;  /* 0x00005410baca7816 */ /* 0x000fc600000000bf */
[----:B------:R-:W3:Y:S04]  /*61910*/  LDL.LU.64 R192, [R1+0xe30] ;  /* 0x000e300001c07983 */ /* 0x000ee80000300a00 */
[----:B------:R-:W3:Y:S01]  /*61920*/  LDL.LU R191, [R1+0xe90] ;  /* 0x000e900001bf7983 */ /* 0x000ee20000300800 */
[----:B------:R-:W-:-:S03]  /*61930*/  PRMT R224, R184, 0x5410, R187 ;  /* 0x00005410b8e07816 */ /* 0x000fc600000000bb */
[----:B------:R-:W3:Y:S01]  /*61940*/  LDL.LU R186, [R1+0x1058] ;  /* 0x0010580001ba7983 */ /* 0x000ee20000300800 */
[----:B------:R-:W-:-:S03]  /*61950*/  PRMT R203, R2, 0x5410, R252 ;  /* 0x0000541002cb7816 */ /* 0x000fc600000000fc */
[----:B------:R-:W3:Y:S01]  /*61960*/  LDL.LU R187, [R1+0xe2c] ;  /* 0x000e2c0001bb7983 */ /* 0x000ee20000300800 */
[----:B------:R-:W-:Y:S01]  /*61970*/  BAR.SYNC.DEFER_BLOCKING 0x0 ;  /* 0x0000000000007b1d */ /* 0x000fe20000010000 */
[----:B------:R-:W-:Y:S02]  /*61980*/  PRMT R225, R183, 0x5410, R185 ;  /* 0x00005410b7e17816 */ /* 0x000fe400000000b9 */
[----:B--2---:R-:W-:-:S03]  /*61990*/  PRMT R226, R181, 0x5410, R180 ;  /* 0x00005410b5e27816 */ /* 0x004fc600000000b4 */
[----:B------:R-:W2:Y:S04]  /*619a0*/  LDL.LU R181, [R1+0xf3c] ;  /* 0x000f3c0001b57983 */ /* 0x000ea80000300800 */
[----:B------:R-:W2:Y:S04]  /*619b0*/  LDL.LU.64 R184, [R1+0xe38] ;  /* 0x000e380001b87983 */ /* 0x000ea80000300a00 */
[----:B------:R-:W3:Y:S04]  /*619c0*/  LDL.LU R252, [R1+0xaac] ;  /* 0x000aac0001fc7983 */ /* 0x000ee80000300800 */
[----:B------:R-:W-:Y:S01]  /*619d0*/  STSM.16.M88.4 [R237], R220 ;  /* 0x000000dced007844 */ /* 0x000fe20000000200 */
[----:B------:R-:W-:Y:S01]  /*619e0*/  BAR.SYNC.DEFER_BLOCKING 0x0 ;  /* 0x0000000000007b1d */ /* 0x000fe20000010000 */
[----:B------:R-:W-:-:S02]  /*619f0*/  PRMT R200, R196, 0x5410, R199 ;  /* 0x00005410c4c87816 */ /* 0x000fc400000000c7 */
[----:B------:R-:W-:Y:S02]  /*61a00*/  PRMT R199, R3, 0x5410, R0 ;  /* 0x0000541003c77816 */ /* 0x000fe40000000000 */
[----:B----4-:R-:W-:Y:S01]  /*61a10*/  PRMT R198, R189, 0x5410, R188 ;  /* 0x00005410bdc67816 */ /* 0x010fe200000000bc */
[----:B---3--:R-:W0:Y:S02]  /*61a20*/  LDS.128 R220, [R252] ;  /* 0x00000000fcdc7984 */ /* 0x008e240000000c00 */
[----:B------:R-:W-:Y:S06]  /*61a30*/  BAR.SYNC.DEFER_BLOCKING 0x0 ;  /* 0x0000000000007b1d */ /* 0x000fec0000010000 */
[----:B------:R-:W-:Y:S02]  /*61a40*/  STSM.16.M88.4 [R237], R224 ;  /* 0x000000e0ed007844 */ /* 0x000fe40000000200 */
[----:B------:R-:W-:Y:S06]  /*61a50*/  BAR.SYNC.DEFER_BLOCKING 0x0 ;  /* 0x0000000000007b1d */ /* 0x000fec0000010000 */
[----:B------:R-:W1:Y:S02]  /*61a60*/  LDS.128 R204, [R252] ;  /* 0x00000000fccc7984 */ /* 0x000e640000000c00 */
[----:B------:R-:W-:Y:S06]  /*61a70*/  BAR.SYNC.DEFER_BLOCKING 0x0 ;  /* 0x0000000000007b1d */ /* 0x000fec0000010000 */
[----:B------:R-:W-:Y:S02]  /*61a80*/  STSM.16.M88.4 [R237], R200 ;  /* 0x000000c8ed007844 */ /* 0x000fe40000000200 */
[----:B------:R-:W-:Y:S06]  /*61a90*/  BAR.SYNC.DEFER_BLOCKING 0x0 ;  /* 0x0000000000007b1d */ /* 0x000fec0000010000 */
[----:B0-----:R-:W-:Y:S04]  /*61aa0*/  STL.64 [R1+0x1af0], R220 ;  /* 0x001af0dc01007387 */ /* 0x001fe80000100a00 */
[----:B------:R-:W-:Y:S04]  /*61ab0*/  STL.64 [R1+0x1ae8], R222 ;  /* 0x001ae8de01007387 */ /* 0x000fe80000100a00 */
[----:B------:R-:W3:Y:S04]  /*61ac0*/  LDL.LU R183, [R1+0xe28] ;  /* 0x000e280001b77983 */ /* 0x000ee80000300800 */
[----:B------:R-:W4:Y:S04]  /*61ad0*/  LDL.LU R2, [R1+0xebc] ;  /* 0x000ebc0001027983 */ /* 0x000f280000300800 */
[----:B------:R-:W0:Y:S04]  /*61ae0*/  LDS.128 R224, [R252] ;  /* 0x00000000fce07984 */ /* 0x000e280000000c00 */
[----:B-1----:R-:W-:Y:S04]  /*61af0*/  STL.64 [R1+0x60], R204 ;  /* 0x000060cc01007387 */ /* 0x002fe80000100a00 */
[----:B------:R-:W-:Y:S04]  /*61b00*/  STL.64 [R1+0x68], R206 ;  /* 0x000068ce01007387 */ /* 0x000fe80000100a00 */
[----:B------:R-:W4:Y:S04]  /*61b10*/  LDL.LU R180, [R1+0xe24] ;  /* 0x000e240001b47983 */ /* 0x000f280000300800 */
[----:B------:R-:W4:Y:S04]  /*61b20*/  LDL.LU R0, [R1+0x1bc8] ;  /* 0x001bc80001007983 */ /* 0x000f280000300800 */
[----:B------:R-:W4:Y:S04]  /*61b30*/  LDL.LU.64 R188, [R1+0xe40] ;  /* 0x000e400001bc7983 */ /* 0x000f280000300a00 */
[----:B0-----:R-:W-:Y:S04]  /*61b40*/  STL.64 [R1+0x1b00], R224 ;  /* 0x001b00e001007387 */ /* 0x001fe80000100a00 */
[----:B------:R-:W-:Y:S04]  /*61b50*/  STL.64 [R1+0x1af8], R226 ;  /* 0x001af8e201007387 */ /* 0x000fe80000100a00 */
[----:B------:R-:W4:Y:S01]  /*61b60*/  LDL.LU R3, [R1+0xe00] ;  /* 0x000e000001037983 */ /* 0x000f220000300800 */
[----:B------:R-:W-:-:S02]  /*61b70*/  PRMT R196, R194, 0x5410, R197 ;  /* 0x00005410c2c47816 */ /* 0x000fc400000000c5 */
[----:B------:R-:W-:Y:S01]  /*61b80*/  PRMT R197, R190, 0x5410, R195 ;  /* 0x00005410bec57816 */ /* 0x000fe200000000c3 */
[----:B------:R-:W-:Y:S01]  /*61b90*/  BAR.SYNC.DEFER_BLOCKING 0x0 ;  /* 0x0000000000007b1d */ /* 0x000fe20000010000 */
[----:B------:R-:W-:-:S05]  /*61ba0*/  PRMT R251, R8, 0x7770, RZ ;  /* 0x0000777008fb7816 */ /* 0x000fca00000000ff */
[----:B------:R0:W-:Y:S02]  /*61bb0*/  STSM.16.M88.4 [R237], R196 ;  /* 0x000000c4ed007844 */ /* 0x0001e40000000200 */
[----:B------:R-:W-:Y:S06]  /*61bc0*/  BAR.SYNC.DEFER_BLOCKING 0x0 ;  /* 0x0000000000007b1d */ /* 0x000fec0000010000 */
[----:B------:R-:W-:Y:S01]  /*61bd0*/  @P0 STG.E.U8 desc[UR44][R192.64], R251 ;  /* 0x000000fbc0000986 */ /* 0x000fe2000c10112c */
[----:B------:R-:W-:-:S05]  /*61be0*/  IADD3 R190, P0, R191, R5, RZ ;  /* 0x00000005bfbe7210 */ /* 0x000fca0007f1e0ff */
[----:B------:R-:W-:Y:S01]  /*61bf0*/  IMAD.X R191, R186, 0x1, R6, P0 ;  /* 0x00000001babf7824 */ /* 0x000fe200000e0606 */
[----:B------:R-:W-:Y:S02]  /*61c00*/  IADD3 R186, P0, R187, R5, RZ ;  /* 0x00000005bbba7210 */ /* 0x000fe40007f1e0ff */
[----:B0-----:R-:W-:-:S03]  /*61c10*/  PRMT R237, R8, 0x7771, RZ ;  /* 0x0000777108ed7816 */ /* 0x001fc600000000ff */
[----:B--2---:R-:W-:Y:S02]  /*61c20*/  IMAD.X R187, R181, 0x1, R6, P0 ;  /* 0x00000001b5bb7824 */ /* 0x004fe400000e0606 */
[----:B------:R-:W2:Y:S04]  /*61c30*/  LDL.LU R181, [R1+0xe04] ;  /* 0x000e040001b57983 */ /* 0x000ea80000300800 */
[----:B------:R0:W-:Y:S02]  /*61c40*/  @P6 STG.E.U8 desc[UR44][R190.64], R237 ;  /* 0x000000edbe006986 */ /* 0x0001e4000c10112c */
[----:B0-----:R-:W-:-:S05]  /*61c50*/  PRMT R237, R8, 0x7772, RZ ;  /* 0x0000777208ed7816 */ /* 0x001fca00000000ff */
[----:B------:R0:W-:Y:S01]  /*61c60*/  @P5 STG.E.U8 desc[UR44][R184.64], R237 ;  /* 0x000000edb8005986 */ /* 0x0001e2000c10112c */
[----:B------:R-:W-:-:S05]  /*61c70*/  PRMT R8, R8, 0x7773, RZ ;  /* 0x0000777308087816 */ /* 0x000fca00000000ff */
[----:B------:R1:W-:Y:S01]  /*61c80*/  @P4 STG.E.U8 desc[UR44][R186.64], R8 ;  /* 0x00000008ba004986 */ /* 0x0003e2000c10112c */
[----:B0-----:R-:W-:Y:S02]  /*61c90*/  PRMT R237, R9, 0x7770, RZ ;  /* 0x0000777009ed7816 */ /* 0x001fe400000000ff */
[----:B---3--:R-:W-:-:S05]  /*61ca0*/  IADD3 R184, P0, R183, R5, RZ ;  /* 0x00000005b7b87210 */ /* 0x008fca0007f1e0ff */
[----:B----4-:R-:W-:Y:S02]  /*61cb0*/  IMAD.X R185, R2, 0x1, R6, P0 ;  /* 0x0000000102b97824 */ /* 0x010fe400000e0606 */
[----:B------:R-:W3:Y:S01]  /*61cc0*/  LDL.LU R2, [R1+0xe08] ;  /* 0x000e080001027983 */ /* 0x000ee20000300800 */
[----:B-1----:R-:W-:Y:S02]  /*61cd0*/  SHF.R.S32.HI R8, RZ, 0x1f, R180 ;  /* 0x0000001fff087819 */ /* 0x002fe400000114b4 */
[----:B------:R-:W-:-:S05]  /*61ce0*/  IADD3 R186, P0, R180, R4, RZ ;  /* 0x00000004b4ba7210 */ /* 0x000fca0007f1e0ff */
[----:B------:R-:W-:Y:S01]  /*61cf0*/  IMAD.X R187, R8, 0x1, R7, P0 ;  /* 0x0000000108bb7824 */ /* 0x000fe200000e0607 */
[----:B------:R0:W-:Y:S02]  /*61d00*/  @P3 STG.E.U8 desc[UR44][R188.64], R237 ;  /* 0x000000edbc003986 */ /* 0x0001e4000c10112c */
[----:B0-----:R-:W-:Y:S02]  /*61d10*/  IADD3 R188, P0, R180, R5, RZ ;  /* 0x00000005b4bc7210 */ /* 0x001fe40007f1e0ff */
[----:B------:R-:W4:Y:S03]  /*61d20*/  LDL.LU R180, [R1+0xe0c] ;  /* 0x000e0c0001b47983 */ /* 0x000f260000300800 */
[----:B------:R-:W-:Y:S01]  /*61d30*/  IMAD.X R189, R8, 0x1, R6, P0 ;  /* 0x0000000108bd7824 */ /* 0x000fe200000e0606 */
[C---:B------:R-:W-:Y:S02]  /*61d40*/  PRMT R8, R9.reuse, 0x7771, RZ ;  /* 0x0000777109087816 */ /* 0x040fe400000000ff */
[----:B------:R-:W-:-:S03]  /*61d50*/  PRMT R237, R9, 0x7772, RZ ;  /* 0x0000777209ed7816 */ /* 0x000fc600000000ff */
[----:B------:R0:W-:Y:S04]  /*61d60*/  @P2 STG.E.U8 desc[UR44][R184.64], R8 ;  /* 0x00000008b8002986 */ /* 0x0001e8000c10112c */
[----:B------:R1:W-:Y:S01]  /*61d70*/  @P1 STG.E.U8 desc[UR44][R186.64], R237 ;  /* 0x000000edba001986 */ /* 0x0003e2000c10112c */
[----:B0-----:R-:W-:Y:S02]  /*61d80*/  SHF.R.S32.HI R8, RZ, 0x1f, R3 ;  /* 0x0000001fff087819 */ /* 0x001fe40000011403 */
[----:B------:R-:W-:-:S05]  /*61d90*/  IADD3 R184, P0, R3, R4, RZ ;  /* 0x0000000403b87210 */ /* 0x000fca0007f1e0ff */
[C---:B------:R-:W-:Y:S01]  /*61da0*/  IMAD.X R185, R8.reuse, 0x1, R7, P0 ;  /* 0x0000000108b97824 */ /* 0x040fe200000e0607 */
[----:B-1----:R-:W-:Y:S02]  /*61db0*/  IADD3 R186, P0, R3, R5, RZ ;  /* 0x0000000503ba7210 */ /* 0x002fe40007f1e0ff */
[----:B------:R-:W4:Y:S01]  /*61dc0*/  LDL.LU R3, [R1+0xe10] ;  /* 0x000e100001037983 */ /* 0x000f220000300800 */
[C---:B------:R-:W-:Y:S02]  /*61dd0*/  LOP3.LUT P4, RZ, R249.reuse, 0x1, RZ, 0xc0, !PT ;  /* 0x00000001f9ff7812 */ /* 0x040fe4000788c0ff */
[----:B------:R-:W-:Y:S01]  /*61de0*/  LOP3.LUT P5, RZ, R249, 0x2, RZ, 0xc0, !PT ;  /* 0x00000002f9ff7812 */ /* 0x000fe200078ac0ff */
[----:B------:R-:W-:Y:S01]  /*61df0*/  IMAD.X R187, R8, 0x1, R6, P0 ;  /* 0x0000000108bb7824 */ /* 0x000fe200000e0606 */
[----:B------:R-:W-:Y:S02]  /*61e00*/  PRMT R9, R9, 0x7773, RZ ;  /* 0x0000777309097816 */ /* 0x000fe400000000ff */
[----:B------:R-:W-:-:S02]  /*61e10*/  PRMT R251, R10, 0x7770, RZ ;  /* 0x000077700afb7816 */ /* 0x000fc400000000ff */
[----:B------:R-:W-:-:S05]  /*61e20*/  LOP3.LUT P6, RZ, R249, 0x4, RZ, 0xc0, !PT ;  /* 0x00000004f9ff7812 */ /* 0x000fca00078cc0ff */
[----:B------:R-:W-:Y:S04]  /*61e30*/  @P4 STG.E.U8 desc[UR44][R188.64], R9 ;  /* 0x00000009bc004986 */ /* 0x000fe8000c10112c */
[----:B------:R0:W-:Y:S01]  /*61e40*/  @P5 STG.E.U8 desc[UR44][R184.64], R251 ;  /* 0x000000fbb8005986 */ /* 0x0001e2000c10112c */
[C---:B------:R-:W-:Y:S02]  /*61e50*/  LOP3.LUT P1, RZ, R249.reuse, 0x8, RZ, 0xc0, !PT ;  /* 0x00000008f9ff7812 */ /* 0x040fe4000782c0ff */
[----:B------:R-:W-:Y:S02]  /*61e60*/  LOP3.LUT P2, RZ, R249, 0x10, RZ, 0xc0, !PT ;  /* 0x00000010f9ff7812 */ /* 0x000fe4000784c0ff */
[----:B0-----:R-:W-:Y:S02]  /*61e70*/  PRMT R251, R10, 0x7772, RZ ;  /* 0x000077720afb7816 */ /* 0x001fe400000000ff */
[----:B--2---:R-:W-:-:S02]  /*61e80*/  SHF.R.S32.HI R237, RZ, 0x1f, R181 ;  /* 0x0000001fffed7819 */ /* 0x004fc400000114b5 */
[----:B------:R-:W-:-:S05]  /*61e90*/  IADD3 R8, P0, R181, R4, RZ ;  /* 0x00000004b5087210 */ /* 0x000fca0007f1e0ff */
[----:B------:R-:W-:Y:S01]  /*61ea0*/  IMAD.X R9, R237, 0x1, R7, P0 ;  /* 0x00000001ed097824 */ /* 0x000fe200000e0607 */
[----:B------:R-:W-:Y:S02]  /*61eb0*/  IADD3 R184, P0, R181, R5, RZ ;  /* 0x00000005b5b87210 */ /* 0x000fe40007f1e0ff */
[----:B------:R-:W2:Y:S03]  /*61ec0*/  LDL.LU R181, [R1+0xe14] ;  /* 0x000e140001b57983 */ /* 0x000ea60000300800 */
[----:B------:R-:W-:Y:S01]  /*61ed0*/  IMAD.X R185, R237, 0x1, R6, P0 ;  /* 0x00000001edb97824 */ /* 0x000fe200000e0606 */
[----:B------:R-:W-:-:S05]  /*61ee0*/  PRMT R237, R10, 0x7771, RZ ;  /* 0x000077710aed7816 */ /* 0x000fca00000000ff */
[----:B------:R3:W-:Y:S01]  /*61ef0*/  @P6 STG.E.U8 desc[UR44][R186.64], R237 ;  /* 0x000000edba006986 */ /* 0x0007e2000c10112c */
[----:B------:R-:W-:-:S03]  /*61f00*/  PRMT R10, R10, 0x7773, RZ ;  /* 0x000077730a0a7816 */ /* 0x000fc600000000ff */
[----:B------:R0:W-:Y:S04]  /*61f10*/  @P1 STG.E.U8 desc[UR44][R8.64], R251 ;  /* 0x000000fb08001986 */ /* 0x0001e8000c10112c */
[----:B------:R4:W-:Y:S01]  /*61f20*/  @P2 STG.E.U8 desc[UR44][R184.64], R10 ;  /* 0x0000000ab8002986 */ /* 0x0009e2000c10112c */
[C---:B------:R-:W-:Y:S02]  /*61f30*/  LOP3.LUT P3, RZ, R249.reuse, 0x20, RZ, 0xc0, !PT ;  /* 0x00000020f9ff7812 */ /* 0x040fe4000786c0ff */
[C---:B------:R-:W-:Y:S02]  /*61f40*/  LOP3.LUT P4, RZ, R249.reuse, 0x40, RZ, 0xc0, !PT ;  /* 0x00000040f9ff7812 */ /* 0x040fe4000788c0ff */
[----:B------:R-:W-:Y:S02]  /*61f50*/  LOP3.LUT P5, RZ, R249, 0x80, RZ, 0xc0, !PT ;  /* 0x00000080f9ff7812 */ /* 0x000fe400078ac0ff */
[----:B---3--:R-:W-:-:S02]  /*61f60*/  SHF.R.S32.HI R237, RZ, 0x1f, R2 ;  /* 0x0000001fffed7819 */ /* 0x008fc40000011402 */
[----:B------:R-:W-:-:S05]  /*61f70*/  IADD3 R186, P0, R2, R4, RZ ;  /* 0x0000000402ba7210 */ /* 0x000fca0007f1e0ff */
[C---:B------:R-:W-:Y:S01]  /*61f80*/  IMAD.X R187, R237.reuse, 0x1, R7, P0 ;  /* 0x00000001edbb7824 */ /* 0x040fe200000e0607 */
[----:B0-----:R-:W-:Y:S02]  /*61f90*/  IADD3 R8, P0, R2, R5, RZ ;  /* 0x0000000502087210 */ /* 0x001fe40007f1e0ff */
[----:B------:R-:W3:Y:S03]  /*61fa0*/  LDL.LU R2, [R1+0xe18] ;  /* 0x000e180001027983 */ /* 0x000ee60000300800 */
[----:B------:R-:W-:Y:S01]  /*61fb0*/  IMAD.X R9, R237, 0x1, R6, P0 ;  /* 0x00000001ed097824 */ /* 0x000fe200000e0606 */
[----:B------:R-:W-:-:S05]  /*61fc0*/  PRMT R237, R11, 0x7770, RZ ;  /* 0x000077700bed7816 */ /* 0x000fca00000000ff */
[----:B------:R-:W-:Y:S01]  /*61fd0*/  @P3 STG.E.U8 desc[UR44][R186.64], R237 ;  /* 0x000000edba003986 */ /* 0x000fe2000c10112c */
[----:B----4-:R-:W-:Y:S02]  /*61fe0*/  SHF.R.S32.HI R10, RZ, 0x1f, R180 ;  /* 0x0000001fff0a7819 */ /* 0x010fe400000114b4 */
[----:B------:R-:W-:-:S05]  /*61ff0*/  IADD3 R184, P0, R180, R4, RZ ;  /* 0x00000004b4b87210 */ /* 0x000fca0007f1e0ff */
[----:B------:R-:W-:Y:S01]  /*62000*/  IMAD.X R185, R10, 0x1, R7, P0 ;  /* 0x000000010ab97824 */ /* 0x000fe200000e0607 */
[----:B------:R-:W-:Y:S02]  /*62010*/  IADD3 R188, P0, R180, R5, RZ ;  /* 0x00000005b4bc7210 */ /* 0x000fe40007f1e0ff */
[----:B------:R-:W4:Y:S03]  /*62020*/  LDL.LU R180, [R1+0xe1c] ;  /* 0x000e1c0001b47983 */ /* 0x000f260000300800 */
[----:B------:R-:W-:Y:S01]  /*62030*/  IMAD.X R189, R10, 0x1, R6, P0 ;  /* 0x000000010abd7824 */ /* 0x000fe200000e0606 */
[----:B------:R-:W-:-:S05]  /*62040*/  PRMT R10, R11, 0x7771, RZ ;  /* 0x000077710b0a7816 */ /* 0x000fca00000000ff */
[----:B------:R0:W-:Y:S02]  /*62050*/  @P4 STG.E.U8 desc[UR44][R8.64], R10 ;  /* 0x0000000a08004986 */ /* 0x0001e4000c10112c */
[----:B0-----:R-:W-:Y:S02]  /*62060*/  SHF.R.S32.HI R8, RZ, 0x1f, R3 ;  /* 0x0000001fff087819 */ /* 0x001fe40000011403 */
[----:B------:R-:W-:Y:S02]  /*62070*/  IADD3 R186, P0, R3, R4, RZ ;  /* 0x0000000403ba7210 */ /* 0x000fe40007f1e0ff */
[----:B------:R-:W-:-:S03]  /*62080*/  PRMT R9, R11, 0x7772, RZ ;  /* 0x000077720b097816 */ /* 0x000fc600000000ff */
[C---:B------:R-:W-:Y:S02]  /*62090*/  IMAD.X R187, R8.reuse, 0x1, R7, P0 ;  /* 0x0000000108bb7824 */ /* 0x040fe400000e0607 */
[----:B------:R0:W-:Y:S02]  /*620a0*/  @P5 STG.E.U8 desc[UR44][R184.64], R9 ;  /* 0x00000009b8005986 */ /* 0x0001e4000c10112c */
[----:B0-----:R-:W-:Y:S02]  /*620b0*/  IADD3 R184, P0, R3, R5, RZ ;  /* 0x0000000503b87210 */ /* 0x001fe40007f1e0ff */
[----:B------:R-:W4:Y:S01]  /*620c0*/  LDL.LU R3, [R1+0xe20] ;  /* 0x000e200001037983 */ /* 0x000f220000300800 */
[C---:B------:R-:W-:Y:S02]  /*620d0*/  LOP3.LUT P6, RZ, R249.reuse, 0x100, RZ, 0xc0, !PT ;  /* 0x00000100f9ff7812 */ /* 0x040fe400078cc0ff */
[----:B------:R-:W-:Y:S02]  /*620e0*/  LOP3.LUT P1, RZ, R249, 0x200, RZ, 0xc0, !PT ;  /* 0x00000200f9ff7812 */ /* 0x000fe4000782c0ff */
[----:B------:R-:W-:Y:S01]  /*620f0*/  PRMT R11, R11, 0x7773, RZ ;  /* 0x000077730b0b7816 */ /* 0x000fe200000000ff */
[----:B------:R-:W-:Y:S01]  /*62100*/  IMAD.X R185, R8, 0x1, R6, P0 ;  /* 0x0000000108b97824 */ /* 0x000fe200000e0606 */
[----:B------:R-:W-:-:S07]  /*62110*/  LOP3.LUT P2, RZ, R249, 0x400, RZ, 0xc0, !PT ;  /* 0x00000400f9ff7812 */ /* 0x000fce000784c0ff */
[----:B------:R0:W-:Y:S01]  /*62120*/  @P6 STG.E.U8 desc[UR44][R188.64], R11 ;  /* 0x0000000bbc006986 */ /* 0x0001e2000c10112c */
[----:B------:R-:W-:Y:S02]  /*62130*/  LOP3.LUT P3, RZ, R249, 0x800, RZ, 0xc0, !PT ;  /* 0x00000800f9ff7812 */ /* 0x000fe4000786c0ff */
[----:B0-----:R-:W-:-:S05]  /*62140*/  PRMT R11, R12, 0x7770, RZ ;  /* 0x000077700c0b7816 */ /* 0x001fca00000000ff */
[----:B------:R0:W-:Y:S01]  /*62150*/  @P1 STG.E.U8 desc[UR44][R186.64], R11 ;  /* 0x0000000bba001986 */ /* 0x0001e2000c10112c */
[----:B--2---:R-:W-:Y:S02]  /*62160*/  SHF.R.S32.HI R10, RZ, 0x1f, R181 ;  /* 0x0000001fff0a7819 */ /* 0x004fe400000114b5 */
[----:B------:R-:W-:-:S05]  /*62170*/  IADD3 R8, P0, R181, R4, RZ ;  /* 0x00000004b5087210 */ /* 0x000fca0007f1e0ff */
[C---:B------:R-:W-:Y:S01]  /*62180*/  IMAD.X R9, R10.reuse, 0x1, R7, P0 ;  /* 0x000000010a097824 */ /* 0x040fe200000e0607 */
[----:B0-----:R-:W-:Y:S02]  /*62190*/  IADD3 R186, P0, R181, R5, RZ ;  /* 0x00000005b5ba7210 */ /* 0x001fe40007f1e0ff */
[----:B------:R-:W2:Y:S03]  /*621a0*/  LDL.LU R181, [R1+0x600] ;  /* 0x0006000001b57983 */ /* 0x000ea60000300800 */
[----:B------:R-:W-:Y:S01]  /*621b0*/  IMAD.X R187, R10, 0x1, R6, P0 ;  /* 0x000000010abb7824 */ /* 0x000fe200000e0606 */
[----:B------:R-:W-:Y:S02]  /*621c0*/  PRMT R10, R12, 0x7771, RZ ;  /* 0x000077710c0a7816 */ /* 0x000fe400000000ff */
[----:B------:R-:W-:-:S03]  /*621d0*/  LOP3.LUT P4, RZ, R249, 0x1000, RZ, 0xc0, !PT ;  /* 0x00001000f9ff7812 */ /* 0x000fc6000788c0ff */
[----:B------:R0:W-:Y:S02]  /*621e0*/  @P2 STG.E.U8 desc[UR44][R184.64], R10 ;  /* 0x0000000ab8002986 */ /* 0x0001e4000c10112c */
[C---:B0-----:R-:W-:Y:S02]  /*621f0*/  PRMT R10, R12.reuse, 0x7772, RZ ;  /* 0x000077720c0a7816 */ /* 0x041fe400000000ff */
[----:B------:R-:W-:-:S03]  /*62200*/  PRMT R12, R12, 0x7773, RZ ;  /* 0x000077730c0c7816 */ /* 0x000fc600000000ff */
[----:B------:R0:W-:Y:S04]  /*62210*/  @P3 STG.E.U8 desc[UR44][R8.64], R10 ;  /* 0x0000000a08003986 */ /* 0x0001e8000c10112c */
[----:B------:R4:W-:Y:S01]  /*62220*/  @P4 STG.E.U8 desc[UR44][R186.64], R12 ;  /* 0x0000000cba004986 */ /* 0x0009e2000c10112c */
[C---:B------:R-:W-:Y:S02]  /*62230*/  LOP3.LUT P5, RZ, R249.reuse, 0x2000, RZ, 0xc0, !PT ;  /* 0x00002000f9ff7812 */ /* 0x040fe400078ac0ff */
[C---:B------:R-:W-:Y:S02]  /*62240*/  LOP3.LUT P6, RZ, R249.reuse, 0x4000, RZ, 0xc0, !PT ;  /* 0x00004000f9ff7812 */ /* 0x040fe400078cc0ff */
[----:B------:R-:W-:Y:S02]  /*62250*/  LOP3.LUT P1, RZ, R249, 0x8000, RZ, 0xc0, !PT ;  /* 0x00008000f9ff7812 */ /* 0x000fe4000782c0ff */
[----:B------:R-:W-:-:S02]  /*62260*/  PRMT R237, R13, 0x7770, RZ ;  /* 0x000077700ded7816 */ /* 0x000fc400000000ff */
[----:B---3--:R-:W-:Y:S02]  /*62270*/  SHF.R.S32.HI R11, RZ, 0x1f, R2 ;  /* 0x0000001fff0b7819 */ /* 0x008fe40000011402 */
[----:B------:R-:W-:-:S05]  /*62280*/  IADD3 R184, P0, R2, R4, RZ ;  /* 0x0000000402b87210 */ /* 0x000fca0007f1e0ff */
[C---:B------:R-:W-:Y:S01]  /*62290*/  IMAD.X R185, R11.reuse, 0x1, R7, P0 ;  /* 0x000000010bb97824 */ /* 0x040fe200000e0607 */
[----:B0-----:R-:W-:Y:S02]  /*622a0*/  IADD3 R10, P0, R2, R5, RZ ;  /* 0x00000005020a7210 */ /* 0x001fe40007f1e0ff */
[----:B------:R-:W3:Y:S03]  /*622b0*/  LDL.LU R2, [R1+0x604] ;  /* 0x0006040001027983 */ /* 0x000ee60000300800 */
[----:B------:R-:W-:Y:S01]  /*622c0*/  IMAD.X R11, R11, 0x1, R6, P0 ;  /* 0x000000010b0b7824 */ /* 0x000fe200000e0606 */
        /* <DEDUP_REMOVED lines=9> */
[----:B0-----:R-:W-:-:S05]  /*62360*/  PRMT R10, R13, 0x7772, RZ ;  /* 0x000077720d0a7816 */ /* 0x001fca00000000ff */
[----:B------:R0:W-:Y:S01]  /*62370*/  @P1 STG.E.U8 desc[UR44][R8.64], R10 ;  /* 0x0000000a08001986 */ /* 0x0001e2000c10112c */
[----:B------:R-:W-:Y:S02]  /*62380*/  SHF.R.S32.HI R11, RZ, 0x1f, R3 ;  /* 0x0000001fff0b7819 */ /* 0x000fe40000011403 */
[----:B------:R-:W-:-:S05]  /*62390*/  IADD3 R184, P0, R3, R4, RZ ;  /* 0x0000000403b87210 */ /* 0x000fca0007f1e0ff */
[----:B------:R-:W-:Y:S01]  /*623a0*/  IMAD.X R185, R11, 0x1, R7, P0 ;  /* 0x000000010bb97824 */ /* 0x000fe200000e0607 */
[----:B0-----:R-:W-:Y:S02]  /*623b0*/  IADD3 R10, P0, R3, R5, RZ ;  /* 0x00000005030a7210 */ /* 0x001fe40007f1e0ff */
[----:B------:R-:W4:Y:S01]  /*623c0*/  LDL.LU R3, [R1+0x60c] ;  /* 0x00060c0001037983 */ /* 0x000f220000300800 */
[C---:B------:R-:W-:Y:S02]  /*623d0*/  LOP3.LUT P2, RZ, R249.reuse, 0x10000, RZ, 0xc0, !PT ;  /* 0x00010000f9ff7812 */ /* 0x040fe4000784c0ff */
[----:B------:R-:W-:Y:S02]  /*623e0*/  LOP3.LUT P3, RZ, R249, 0x20000, RZ, 0xc0, !PT ;  /* 0x00020000f9ff7812 */ /* 0x000fe4000786c0ff */
[----:B------:R-:W-:Y:S01]  /*623f0*/  PRMT R13, R13, 0x7773, RZ ;  /* 0x000077730d0d7816 */ /* 0x000fe200000000ff */
[----:B------:R-:W-:Y:S01]  /*62400*/  IMAD.X R11, R11, 0x1, R6, P0 ;  /* 0x000000010b0b7824 */ /* 0x000fe200000e0606 */
[----:B------:R-:W-:-:S02]  /*62410*/  PRMT R12, R14, 0x7770, RZ ;  /* 0x000077700e0c7816 */ /* 0x000fc400000000ff */
[----:B------:R-:W-:-:S05]  /*62420*/  LOP3.LUT P4, RZ, R249, 0x40000, RZ, 0xc0, !PT ;  /* 0x00040000f9ff7812 */ /* 0x000fca000788c0ff */
[----:B------:R2:W-:Y:S04]  /*62430*/  @P2 STG.E.U8 desc[UR44][R186.64], R13 ;  /* 0x0000000dba002986 */ /* 0x0005e8000c10112c */
[----:B------:R0:W-:Y:S01]  /*62440*/  @P3 STG.E.U8 desc[UR44][R184.64], R12 ;  /* 0x0000000cb8003986 */ /* 0x0001e2000c10112c */
[C---:B------:R-:W-:Y:S02]  /*62450*/  LOP3.LUT P5, RZ, R249.reuse, 0x80000, RZ, 0xc0, !PT ;  /* 0x00080000f9ff7812 */ /* 0x040fe400078ac0ff */
[----:B------:R-:W-:Y:S02]  /*62460*/  PRMT R237, R14, 0x7771, RZ ;  /* 0x000077710eed7816 */ /* 0x000fe400000000ff */
[----:B------:R-:W-:Y:S02]  /*62470*/  LOP3.LUT P6, RZ, R249, 0x100000, RZ, 0xc0, !PT ;  /* 0x00100000f9ff7812 */ /* 0x000fe400078cc0ff */
[----:B--2---:R-:W-:-:S02]  /*62480*/  SHF.R.S32.HI R13, RZ, 0x1f, R181 ;  /* 0x0000001fff0d7819 */ /* 0x004fc400000114b5 */
[----:B------:R-:W-:-:S05]  /*62490*/  IADD3 R8, P0, R181, R4, RZ ;  /* 0x00000004b5087210 */ /* 0x000fca0007f1e0ff */
[----:B------:R-:W-:Y:S01]  /*624a0*/  IMAD.X R9, R13, 0x1, R7, P0 ;  /* 0x000000010d097824 */ /* 0x000fe200000e0607 */
[----:B0-----:R-:W-:Y:S02]  /*624b0*/  IADD3 R12, P0, R181, R5, RZ ;  /* 0x00000005b50c7210 */ /* 0x001fe40007f1e0ff */
[----:B------:R-:W2:Y:S01]  /*624c0*/  LDL.LU R181, [R1+0x610] ;  /* 0x0006100001b57983 */ /* 0x000ea20000300800 */
[C---:B------:R-:W-:Y:S02]  /*624d0*/  PRMT R251, R14.reuse, 0x7772, RZ ;  /* 0x000077720efb7816 */ /* 0x040fe400000000ff */
[----:B------:R-:W-:Y:S01]  /*624e0*/  IMAD.X R13, R13, 0x1, R6, P0 ;  /* 0x000000010d0d7824 */ /* 0x000fe200000e0606 */
[----:B------:R3:W-:Y:S01]  /*624f0*/  @P4 STG.E.U8 desc[UR44][R10.64], R237 ;  /* 0x000000ed0a004986 */ /* 0x0007e2000c10112c */
[C---:B------:R-:W-:Y:S02]  /*62500*/  LOP3.LUT P1, RZ, R249.reuse, 0x200000, RZ, 0xc0, !PT ;  /* 0x00200000f9ff7812 */ /* 0x040fe4000782c0ff */
[----:B------:R-:W-:Y:S01]  /*62510*/  PRMT R14, R14, 0x7773, RZ ;  /* 0x000077730e0e7816 */ /* 0x000fe200000000ff */
[----:B------:R0:W-:Y:S04]  /*62520*/  @P5 STG.E.U8 desc[UR44][R8.64], R251 ;  /* 0x000000fb08005986 */ /* 0x0001e8000c10112c */
[----:B------:R4:W-:Y:S01]  /*62530*/  @P6 STG.E.U8 desc[UR44][R12.64], R14 ;  /* 0x0000000e0c006986 */ /* 0x0009e2000c10112c */
[----:B------:R-:W-:-:S02]  /*62540*/  LOP3.LUT P2, RZ, R249, 0x400000, RZ, 0xc0, !PT ;  /* 0x00400000f9ff7812 */ /* 0x000fc4000784c0ff */
[----:B------:R-:W-:Y:S02]  /*62550*/  LOP3.LUT P3, RZ, R249, 0x800000, RZ, 0xc0, !PT ;  /* 0x00800000f9ff7812 */ /* 0x000fe4000786c0ff */
[----:B---3--:R-:W-:Y:S02]  /*62560*/  SHF.R.S32.HI R237, RZ, 0x1f, R2 ;  /* 0x0000001fffed7819 */ /* 0x008fe40000011402 */
[----:B------:R-:W-:-:S05]  /*62570*/  IADD3 R10, P0, R2, R4, RZ ;  /* 0x00000004020a7210 */ /* 0x000fca0007f1e0ff */
[C---:B------:R-:W-:Y:S01]  /*62580*/  IMAD.X R11, R237.reuse, 0x1, R7, P0 ;  /* 0x00000001ed0b7824 */ /* 0x040fe200000e0607 */
[----:B0-----:R-:W-:Y:S02]  /*62590*/  IADD3 R8, P0, R2, R5, RZ ;  /* 0x0000000502087210 */ /* 0x001fe40007f1e0ff */
[----:B------:R-:W3:Y:S03]  /*625a0*/  LDL.LU R2, [R1+0x614] ;  /* 0x0006140001027983 */ /* 0x000ee60000300800 */
[----:B------:R-:W-:Y:S01]  /*625b0*/  IMAD.X R9, R237, 0x1, R6, P0 ;  /* 0x00000001ed097824 */ /* 0x000fe200000e0606 */
[----:B------:R-:W-:-:S05]  /*625c0*/  PRMT R237, R15, 0x7770, RZ ;  /* 0x000077700fed7816 */ /* 0x000fca00000000ff */
[----:B------:R0:W-:Y:S01]  /*625d0*/  @P1 STG.E.U8 desc[UR44][R10.64], R237 ;  /* 0x000000ed0a001986 */ /* 0x0001e2000c10112c */
[----:B----4-:R-:W-:Y:S02]  /*625e0*/  SHF.R.S32.HI R14, RZ, 0x1f, R180 ;  /* 0x0000001fff0e7819 */ /* 0x010fe400000114b4 */
[----:B------:R-:W-:-:S05]  /*625f0*/  IADD3 R12, P0, R180, R4, RZ ;  /* 0x00000004b40c7210 */ /* 0x000fca0007f1e0ff */
[----:B------:R-:W-:Y:S01]  /*62600*/  IMAD.X R13, R14, 0x1, R7, P0 ;  /* 0x000000010e0d7824 */ /* 0x000fe200000e0607 */
        /* <DEDUP_REMOVED lines=29> */
[----:B------:R0:W-:Y:S01]  /*627e0*/  @P6 STG.E.U8 desc[UR44][R12.64], R14 ;  /* 0x0000000e0c006986 */ /* 0x0001e2000c10112c */
[----:B------:R-:W-:Y:S02]  /*627f0*/  LOP3.LUT P3, RZ, R249, 0x20000000, RZ, 0xc0, !PT ;  /* 0x20000000f9ff7812 */ /* 0x000fe4000786c0ff */
[C---:B0-----:R-:W-:Y:S02]  /*62800*/  PRMT R14, R16.reuse, 0x7772, RZ ;  /* 0x00007772100e7816 */ /* 0x041fe400000000ff */
[----:B------:R-:W-:-:S03]  /*62810*/  PRMT R16, R16, 0x7773, RZ ;  /* 0x0000777310107816 */ /* 0x000fc600000000ff */
[----:B------:R-:W-:Y:S04]  /*62820*/  @P1 STG.E.U8 desc[UR44][R10.64], R14 ;  /* 0x0000000e0a001986 */ /* 0x000fe8000c10112c */
[----:B------:R0:W-:Y:S01]  /*62830*/  @P2 STG.E.U8 desc[UR44][R8.64], R16 ;  /* 0x0000001008002986 */ /* 0x0001e2000c10112c */
[----:B------:R-:W-:Y:S02]  /*62840*/  LOP3.LUT P4, RZ, R249, 0x40000000, RZ, 0xc0, !PT ;  /* 0x40000000f9ff7812 */ /* 0x000fe4000788c0ff */
[----:B0-----:R-:W-:Y:S02]  /*62850*/  PRMT R8, R17, 0x7770, RZ ;  /* 0x0000777011087816 */ /* 0x001fe400000000ff */
[----:B------:R-:W-:Y:S02]  /*62860*/  LOP3.LUT P5, RZ, R249, 0x80000000, RZ, 0xc0, !PT ;  /* 0x80000000f9ff7812 */ /* 0x000fe400078ac0ff */
[----:B---3--:R-:W-:-:S02]  /*62870*/  SHF.R.S32.HI R15, RZ, 0x1f, R2 ;  /* 0x0000001fff0f7819 */ /* 0x008fc40000011402 */
[----:B------:R-:W-:-:S05]  /*62880*/  IADD3 R12, P0, R2, R4, RZ ;  /* 0x00000004020c7210 */ /* 0x000fca0007f1e0ff */
[C---:B------:R-:W-:Y:S01]  /*62890*/  IMAD.X R13, R15.reuse, 0x1, R7, P0 ;  /* 0x000000010f0d7824 */ /* 0x040fe200000e0607 */
[----:B------:R-:W-:Y:S02]  /*628a0*/  IADD3 R14, P0, R2, R5, RZ ;  /* 0x00000005020e7210 */ /* 0x000fe40007f1e0ff */
[----:B------:R-:W3:Y:S03]  /*628b0*/  LDL.LU R2, [R1+0x624] ;  /* 0x0006240001027983 */ /* 0x000ee60000300800 */
[----:B------:R-:W-:Y:S01]  /*628c0*/  IMAD.X R15, R15, 0x1, R6, P0 ;  /* 0x000000010f0f7824 */ /* 0x000fe200000e0606 */
[----:B------:R0:W-:Y:S01]  /*628d0*/  @P3 STG.E.U8 desc[UR44][R12.64], R8 ;  /* 0x000000080c003986 */ /* 0x0001e2000c10112c */
[----:B----4-:R-:W-:Y:S02]  /*628e0*/  SHF.R.S32.HI R9, RZ, 0x1f, R180 ;  /* 0x0000001fff097819 */ /* 0x010fe400000114b4 */
[----:B------:R-:W-:-:S05]  /*628f0*/  IADD3 R10, P0, R180, R4, RZ ;  /* 0x00000004b40a7210 */ /* 0x000fca0007f1e0ff */
[----:B------:R-:W-:Y:S01]  /*62900*/  IMAD.X R11, R9, 0x1, R7, P0 ;  /* 0x00000001090b7824 */ /* 0x000fe200000e0607 */
[----:B0-----:R-:W-:Y:S02]  /*62910*/  IADD3 R8, P0, R180, R5, RZ ;  /* 0x00000005b4087210 */ /* 0x001fe40007f1e0ff */
[----:B------:R-:W4:Y:S01]  /*62920*/  LDL.LU R180, [R1+0x628] ;  /* 0x0006280001b47983 */ /* 0x000f220000300800 */
[----:B------:R-:W-:Y:S02]  /*62930*/  PRMT R12, R17, 0x7771, RZ ;  /* 0x00007771110c7816 */ /* 0x000fe400000000ff */
[----:B------:R-:W-:-:S03]  /*62940*/  IMAD.X R9, R9, 0x1, R6, P0 ;  /* 0x0000000109097824 */ /* 0x000fc600000e0606 */
        /* <DEDUP_REMOVED lines=17> */
[----:B------:R-:W-:Y:S02]  /*62a60*/  LOP3.LUT P4, RZ, R248, 0x10, RZ, 0xc0, !PT ;  /* 0x00000010f8ff7812 */ /* 0x000fe4000788c0ff */
[----:B--2---:R-:W-:Y:S02]  /*62a70*/  SHF.R.S32.HI R14, RZ, 0x1f, R181 ;  /* 0x0000001fff0e7819 */ /* 0x004fe400000114b5 */
[----:B0-----:R-:W-:-:S05]  /*62a80*/  IADD3 R8, P0, R181, R4, RZ ;  /* 0x00000004b5087210 */ /* 0x001fca0007f1e0ff */
[C---:B------:R-:W-:Y:S01]  /*62a90*/  IMAD.X R9, R14.reuse, 0x1, R7, P0 ;  /* 0x000000010e097824 */ /* 0x040fe200000e0607 */
[----:B-1----:R-:W-:Y:S02]  /*62aa0*/  IADD3 R12, P0, R181, R5, RZ ;  /* 0x00000005b50c7210 */ /* 0x002fe40007f1e0ff */
[----:B------:R-:W2:Y:S03]  /*62ab0*/  LDL.LU R181, [R1+0x630] ;  /* 0x0006300001b57983 */ /* 0x000ea60000300800 */
[----:B------:R-:W-:Y:S01]  /*62ac0*/  IMAD.X R13, R14, 0x1, R6, P0 ;  /* 0x000000010e0d7824 */ /* 0x000fe200000e0606 */
[----:B------:R-:W-:-:S05]  /*62ad0*/  PRMT R14, R18, 0x7771, RZ ;  /* 0x00007771120e7816 */ /* 0x000fca00000000ff */
[----:B------:R0:W-:Y:S01]  /*62ae0*/  @P2 STG.E.U8 desc[UR44][R10.64], R14 ;  /* 0x0000000e0a002986 */ /* 0x0001e2000c10112c */
[----:B------:R-:W-:Y:S02]  /*62af0*/  LOP3.LUT P5, RZ, R248, 0x20, RZ, 0xc0, !PT ;  /* 0x00000020f8ff7812 */ /* 0x000fe400078ac0ff */
[C---:B0-----:R-:W-:Y:S02]  /*62b00*/  PRMT R10, R18.reuse, 0x7772, RZ ;  /* 0x00007772120a7816 */ /* 0x041fe400000000ff */
[----:B------:R-:W-:-:S03]  /*62b10*/  PRMT R18, R18, 0x7773, RZ ;  /* 0x0000777312127816 */ /* 0x000fc600000000ff */
[----:B------:R-:W-:Y:S04]  /*62b20*/  @P3 STG.E.U8 desc[UR44][R8.64], R10 ;  /* 0x0000000a08003986 */ /* 0x000fe8000c10112c */
[----:B------:R0:W-:Y:S01]  /*62b30*/  @P4 STG.E.U8 desc[UR44][R12.64], R18 ;  /* 0x000000120c004986 */ /* 0x0001e2000c10112c */
[C---:B------:R-:W-:Y:S02]  /*62b40*/  LOP3.LUT P6, RZ, R248.reuse, 0x40, RZ, 0xc0, !PT ;  /* 0x00000040f8ff7812 */ /* 0x040fe400078cc0ff */
        /* <DEDUP_REMOVED lines=25> */
[C---:B------:R-:W-:Y:S02]  /*62ce0*/  LOP3.LUT P3, RZ, R248.reuse, 0x200, RZ, 0xc0, !PT ;  /* 0x00000200f8ff7812 */ /* 0x040fe4000786c0ff */
        /* <DEDUP_REMOVED lines=14> */
[----:B------:R-:W-:Y:S02]  /*62dd0*/  LOP3.LUT P6, RZ, R248, 0x1000, RZ, 0xc0, !PT ;  /* 0x00001000f8ff7812 */ /* 0x000fe400078cc0ff */
[----:B------:R-:W-:Y:S01]  /*62de0*/  PRMT R15, R20, 0x7772, RZ ;  /* 0x00007772140f7816 */ /* 0x000fe200000000ff */
[----:B------:R-:W-:Y:S01]  /*62df0*/  @P4 STG.E.U8 desc[UR44][R10.64], R14 ;  /* 0x0000000e0a004986 */ /* 0x000fe2000c10112c */
[----:B------:R-:W-:-:S02]  /*62e00*/  LOP3.LUT P1, RZ, R248, 0x2000, RZ, 0xc0, !PT ;  /* 0x00002000f8ff7812 */ /* 0x000fc4000782c0ff */
[----:B------:R-:W-:Y:S01]  /*62e10*/  PRMT R20, R20, 0x7773, RZ ;  /* 0x0000777314147816 */ /* 0x000fe200000000ff */
[----:B------:R-:W-:Y:S01]  /*62e20*/  @P5 STG.E.U8 desc[UR44][R8.64], R15 ;  /* 0x0000000f08005986 */ /* 0x000fe2000c10112c */
[----:B------:R-:W-:-:S05]  /*62e30*/  LOP3.LUT P2, RZ, R248, 0x4000, RZ, 0xc0, !PT ;  /* 0x00004000f8ff7812 */ /* 0x000fca000784c0ff */
[----:B------:R0:W-:Y:S01]  /*62e40*/  @P6 STG.E.U8 desc[UR44][R12.64], R20 ;  /* 0x000000140c006986 */ /* 0x0001e2000c10112c */
[----:B------:R-:W-:Y:S02]  /*62e50*/  LOP3.LUT P3, RZ, R248, 0x8000, RZ, 0xc0, !PT ;  /* 0x00008000f8ff7812 */ /* 0x000fe4000786c0ff */
[----:B0-----:R-:W-:Y:S02]  /*62e60*/  PRMT R12, R21, 0x7770, RZ ;  /* 0x00007770150c7816 */ /* 0x001fe400000000ff */
[----:B---3--:R-:W-:Y:S02]  /*62e70*/  SHF.R.S32.HI R14, RZ, 0x1f, R2 ;  /* 0x0000001fff0e7819 */ /* 0x008fe40000011402 */
[----:B------:R-:W-:-:S05]  /*62e80*/  IADD3 R10, P0, R2, R4, RZ ;  /* 0x00000004020a7210 */ /* 0x000fca0007f1e0ff */
[----:B------:R-:W-:Y:S01]  /*62e90*/  IMAD.X R11, R14, 0x1, R7, P0 ;  /* 0x000000010e0b7824 */ /* 0x000fe200000e0607 */
        /* <DEDUP_REMOVED lines=30> */
[----:B------:R-:W-:Y:S01]  /*63080*/  IMAD.X R9, R13, 0x1, R7, P0 ;  /* 0x000000010d097824 */ /* 0x000fe200000e0607 */
[----:B0-----:R-:W-:Y:S02]  /*63090*/  IADD3 R12, P0, R181, R5, RZ ;  /* 0x00000005b50c7210 */ /* 0x001fe40007f1e0ff */
[----:B------:R-:W2:Y:S01]  /*630a0*/  LDL.LU R181, [R1+0x650] ;  /* 0x0006500001b57983 */ /* 0x000ea20000300800 */
[----:B------:R-:W-:Y:S02]  /*630b0*/  PRMT R10, R22, 0x7771, RZ ;  /* 0x00007771160a7816 */ /* 0x000fe400000000ff */
[----:B------:R-:W-:Y:S01]  /*630c0*/  LOP3.LUT P2, RZ, R248, 0x100000, RZ, 0xc0, !PT ;  /* 0x00100000f8ff7812 */ /* 0x000fe2000784c0ff */
[----:B------:R-:W-:Y:S02]  /*630d0*/  IMAD.X R13, R13, 0x1, R6, P0 ;  /* 0x000000010d0d7824 */ /* 0x000fe400000e0606 */
[----:B------:R0:W-:Y:S02]  /*630e0*/  @P6 STG.E.U8 desc[UR44][R14.64], R10 ;  /* 0x0000000a0e006986 */ /* 0x0001e4000c10112c */
[----:B0-----:R-:W-:-:S02]  /*630f0*/  PRMT R10, R22, 0x7772, RZ ;  /* 0x00007772160a7816 */ /* 0x001fc400000000ff */
[----:B------:R-:W-:-:S03]  /*63100*/  PRMT R22, R22, 0x7773, RZ ;  /* 0x0000777316167816 */ /* 0x000fc600000000ff */
[----:B------:R-:W-:Y:S04]  /*63110*/  @P1 STG.E.U8 desc[UR44][R8.64], R10 ;  /* 0x0000000a08001986 */ /* 0x000fe8000c10112c */
[----:B------:R0:W-:Y:S01]  /*63120*/  @P2 STG.E.U8 desc[UR44][R12.64], R22 ;  /* 0x000000160c002986 */ /* 0x0001e2000c10112c */
[C---:B------:R-:W-:Y:S02]  /*63130*/  LOP3.LUT P3, RZ, R248.reuse, 0x200000, RZ, 0xc0, !PT ;  /* 0x00200000f8ff7812 */ /* 0x040fe4000786c0ff */
[----:B------:R-:W-:Y:S02]  /*63140*/  LOP3.LUT P4, RZ, R248, 0x400000, RZ, 0xc0, !PT ;  /* 0x00400000f8ff7812 */ /* 0x000fe4000788c0ff */
[----:B0-----:R-:W-:Y:S02]  /*63150*/  PRMT R13, R23, 0x7770, RZ ;  /* 0x00007770170d7816 */ /* 0x001fe400000000ff */
[----:B---3--:R-:W-:-:S02]  /*63160*/  SHF.R.S32.HI R11, RZ, 0x1f, R2 ;  /* 0x0000001fff0b7819 */ /* 0x008fc40000011402 */
[----:B------:R-:W-:-:S05]  /*63170*/  IADD3 R14, P0, R2, R4, RZ ;  /* 0x00000004020e7210 */ /* 0x000fca0007f1e0ff */
[C---:B------:R-:W-:Y:S01]  /*63180*/  IMAD.X R15, R11.reuse, 0x1, R7, P0 ;  /* 0x000000010b0f7824 */ /* 0x040fe200000e0607 */
[----:B------:R-:W-:Y:S02]  /*63190*/  IADD3 R10, P0, R2, R5, RZ ;  /* 0x00000005020a7210 */ /* 0x000fe40007f1e0ff */
        /* <DEDUP_REMOVED lines=12> */
[----:B------:R-:W-:-:S05]  /*63260*/  IADD3 R14, P0, R3, R4, RZ ;  /* 0x00000004030e7210 */ /* 0x000fca0007f1e0ff */
[----:B------:R-:W-:Y:S01]  /*63270*/  IMAD.X R15, R10, 0x1, R7, P0 ;  /* 0x000000010a0f7824 */ /* 0x000fe200000e0607 */
[----:B------:R-:W-:Y:S02]  /*63280*/  IADD3 R12, P0, R3, R5, RZ ;  /* 0x00000005030c7210 */ /* 0x000fe40007f1e0ff */
[----:B------:R-:W4:Y:S01]  /*63290*/  LDL.LU R3, [R1+0x65c] ;  /* 0x00065c0001037983 */ /* 0x000f220000300800 */
[C---:B------:R-:W-:Y:S02]  /*632a0*/  LOP3.LUT P5, RZ, R248.reuse, 0x800000, RZ, 0xc0, !PT ;  /* 0x00800000f8ff7812 */ /* 0x040fe400078ac0ff */
[C---:B------:R-:W-:Y:S02]  /*632b0*/  LOP3.LUT P6, RZ, R248.reuse, 0x1000000, RZ, 0xc0, !PT ;  /* 0x01000000f8ff7812 */ /* 0x040fe400078cc0ff */
[----:B------:R-:W-:Y:S02]  /*632c0*/  LOP3.LUT P1, RZ, R248, 0x2000000, RZ, 0xc0, !PT ;  /* 0x02000000f8ff7812 */ /* 0x000fe4000782c0ff */
[C---:B------:R-:W-:Y:S01]  /*632d0*/  PRMT R11, R23.reuse, 0x7772, RZ ;  /* 0x00007772170b7816 */ /* 0x040fe200000000ff */
[----:B------:R-:W-:Y:S01]  /*632e0*/  IMAD.X R13, R10, 0x1, R6, P0 ;  /* 0x000000010a0d7824 */ /* 0x000fe200000e0606 */
[----:B------:R-:W-:-:S05]  /*632f0*/  PRMT R23, R23, 0x7773, RZ ;  /* 0x0000777317177816 */ /* 0x000fca00000000ff */
[----:B------:R0:W-:Y:S01]  /*63300*/  @P5 STG.E.U8 desc[UR44][R8.64], R11 ;  /* 0x0000000b08005986 */ /* 0x0001e2000c10112c */
[----:B------:R-:W-:-:S03]  /*63310*/  LOP3.LUT P2, RZ, R248, 0x4000000, RZ, 0xc0, !PT ;  /* 0x04000000f8ff7812 */ /* 0x000fc6000784c0ff */
[----:B------:R-:W-:Y:S01]  /*63320*/  @P6 STG.E.U8 desc[UR44][R16.64], R23 ;  /* 0x0000001710006986 */ /* 0x000fe2000c10112c */
[----:B0-----:R-:W-:-:S05]  /*63330*/  PRMT R8, R24, 0x7770, RZ ;  /* 0x0000777018087816 */ /* 0x001fca00000000ff */
[----:B------:R0:W-:Y:S01]  /*63340*/  @P1 STG.E.U8 desc[UR44][R14.64], R8 ;  /* 0x000000080e001986 */ /* 0x0001e2000c10112c */
[----:B--2---:R-:W-:Y:S02]  /*63350*/  SHF.R.S32.HI R9, RZ, 0x1f, R181 ;  /* 0x0000001fff097819 */ /* 0x004fe400000114b5 */
[----:B------:R-:W-:-:S05]  /*63360*/  IADD3 R10, P0, R181, R4, RZ ;  /* 0x00000004b50a7210 */ /* 0x000fca0007f1e0ff */
[----:B------:R-:W-:Y:S01]  /*63370*/  IMAD.X R11, R9, 0x1, R7, P0 ;  /* 0x00000001090b7824 */ /* 0x000fe200000e0607 */
[----:B0-----:R-:W-:Y:S02]  /*63380*/  IADD3 R8, P0, R181, R5, RZ ;  /* 0x00000005b5087210 */ /* 0x001fe40007f1e0ff */
[----:B------:R-:W2:Y:S01]  /*63390*/  LDL.LU R181, [R1+0x660] ;  /* 0x0006600001b57983 */ /* 0x000ea20000300800 */
[----:B------:R-:W-:Y:S02]  /*633a0*/  LOP3.LUT P3, RZ, R248, 0x8000000, RZ, 0xc0, !PT ;  /* 0x08000000f8ff7812 */ /* 0x000fe4000786c0ff */
[----:B------:R-:W-:Y:S01]  /*633b0*/  PRMT R14, R24, 0x7771, RZ ;  /* 0x00007771180e7816 */ /* 0x000fe200000000ff */
[----:B------:R-:W-:Y:S01]  /*633c0*/  IMAD.X R9, R9, 0x1, R6, P0 ;  /* 0x0000000109097824 */ /* 0x000fe200000e0606 */
[----:B------:R-:W-:Y:S02]  /*633d0*/  LOP3.LUT P4, RZ, R248, 0x10000000, RZ, 0xc0, !PT ;  /* 0x10000000f8ff7812 */ /* 0x000fe4000788c0ff */
[----:B------:R-:W-:Y:S01]  /*633e0*/  PRMT R15, R24, 0x7772, RZ ;  /* 0x00007772180f7816 */ /* 0x000fe200000000ff */
[----:B------:R3:W-:Y:S01]  /*633f0*/  @P2 STG.E.U8 desc[UR44][R12.64], R14 ;  /* 0x0000000e0c002986 */ /* 0x0007e2000c10112c */
[----:B------:R-:W-:-:S02]  /*63400*/  LOP3.LUT P5, RZ, R248, 0x20000000, RZ, 0xc0, !PT ;  /* 0x20000000f8ff7812 */ /* 0x000fc400078ac0ff */
[----:B------:R-:W-:-:S03]  /*63410*/  PRMT R24, R24, 0x7773, RZ ;  /* 0x0000777318187816 */ /* 0x000fc600000000ff */
[----:B------:R0:W-:Y:S04]  /*63420*/  @P3 STG.E.U8 desc[UR44][R10.64], R15 ;  /* 0x0000000f0a003986 */ /* 0x0001e8000c10112c */
[----:B------:R1:W-:Y:S01]  /*63430*/  @P4 STG.E.U8 desc[UR44][R8.64], R24 ;  /* 0x0000001808004986 */ /* 0x0003e2000c10112c */
[C---:B------:R-:W-:Y:S02]  /*63440*/  LOP3.LUT P6, RZ, R248.reuse, 0x40000000, RZ, 0xc0, !PT ;  /* 0x40000000f8ff7812 */ /* 0x040fe400078cc0ff */
[----:B------:R-:W-:Y:S02]  /*63450*/  LOP3.LUT P1, RZ, R248, 0x80000000, RZ, 0xc0, !PT ;  /* 0x80000000f8ff7812 */ /* 0x000fe4000782c0ff */
[----:B---3--:R-:W-:Y:S02]  /*63460*/  SHF.R.S32.HI R14, RZ, 0x1f, R2 ;  /* 0x0000001fff0e7819 */ /* 0x008fe40000011402 */
[----:B------:R-:W-:-:S05]  /*63470*/  IADD3 R12, P0, R2, R4, RZ ;  /* 0x00000004020c7210 */ /* 0x000fca0007f1e0ff */
[----:B------:R-:W-:Y:S01]  /*63480*/  IMAD.X R13, R14, 0x1, R7, P0 ;  /* 0x000000010e0d7824 */ /* 0x000fe200000e0607 */
[----:B0-----:R-:W-:Y:S02]  /*63490*/  IADD3 R10, P0, R2, R5, RZ ;  /* 0x00000005020a7210 */ /* 0x001fe40007f1e0ff */
[----:B------:R-:W3:Y:S03]  /*634a0*/  LDL.LU R2, [R1+0x664] ;  /* 0x0006640001027983 */ /* 0x000ee60000300800 */
[----:B------:R-:W-:Y:S01]  /*634b0*/  IMAD.X R11, R14, 0x1, R6, P0 ;  /* 0x000000010e0b7824 */ /* 0x000fe200000e0606 */
[----:B------:R-:W-:-:S05]  /*634c0*/  PRMT R14, R25, 0x7770, RZ ;  /* 0x00007770190e7816 */ /* 0x000fca00000000ff */
[----:B------:R0:W-:Y:S01]  /*634d0*/  @P5 STG.E.U8 desc[UR44][R12.64], R14 ;  /* 0x0000000e0c005986 */ /* 0x0001e2000c10112c */
[----:B----4-:R-:W-:Y:S02]  /*634e0*/  SHF.R.S32.HI R15, RZ, 0x1f, R180 ;  /* 0x0000001fff0f7819 */ /* 0x010fe400000114b4 */
[----:B-1----:R-:W-:-:S05]  /*634f0*/  IADD3 R8, P0, R180, R4, RZ ;  /* 0x00000004b4087210 */ /* 0x002fca0007f1e0ff */
        /* <DEDUP_REMOVED lines=28> */
[C---:B------:R-:W-:Y:S02]  /*636c0*/  PRMT R14, R26.reuse, 0x7771, RZ ;  /* 0x000077711a0e7816 */ /* 0x040fe400000000ff */
[C---:B------:R-:W-:Y:S02]  /*636d0*/  LOP3.LUT P6, RZ, R247.reuse, 0x10, RZ, 0xc0, !PT ;  /* 0x00000010f7ff7812 */ /* 0x040fe400078cc0ff */
        /* <DEDUP_REMOVED lines=28> */
[C---:B------:R-:W-:Y:S01]  /*638a0*/  IMAD.X R11, R8.reuse, 0x1, R7, P0 ;  /* 0x00000001080b7824 */ /* 0x040fe200000e0607 */
        /* <DEDUP_REMOVED lines=19> */
[----:B------:R0:W-:Y:S01]  /*639e0*/  @P6 STG.E.U8 desc[UR44][R14.64], R10 ;  /* 0x0000000a0e006986 */ /* 0x0001e2000c10112c */
[----:B------:R-:W-:-:S02]  /*639f0*/  LOP3.LUT P3, RZ, R247, 0x2000, RZ, 0xc0, !PT ;  /* 0x00002000f7ff7812 */ /* 0x000fc4000786c0ff */
        /* <DEDUP_REMOVED lines=50> */
[----:B------:R0:W-:Y:S01]  /*63d20*/  @P3 STG.E.U8 desc[UR44][R8.64], R15 ;  /* 0x0000000f08003986 */ /* 0x0001e2000c10112c */
[----:B------:R-:W-:-:S05]  /*63d30*/  LOP3.LUT P6, RZ, R247, 0x400000, RZ, 0xc0, !PT ;  /* 0x00400000f7ff7812 */ /* 0x000fca00078cc0ff */
[----:B------:R1:W-:Y:S01]  /*63d40*/  @P4 STG.E.U8 desc[UR44][R12.64], R30 ;  /* 0x0000001e0c004986 */ /* 0x0003e2000c10112c */
[----:B0-----:R-:W-:Y:S02]  /*63d50*/  PRMT R15, R31, 0x7770, RZ ;  /* 0x000077701f0f7816 */ /* 0x001fe400000000ff */
[----:B------:R-:W-:Y:S02]  /*63d60*/  LOP3.LUT P1, RZ, R247, 0x800000, RZ, 0xc0, !PT ;  /* 0x00800000f7ff7812 */ /* 0x000fe4000782c0ff */
        /* <DEDUP_REMOVED lines=8> */
[----:B-1----:R-:W-:-:S05]  /*63df0*/  IADD3 R12, P0, R180, R4, RZ ;  /* 0x00000004b40c7210 */ /* 0x002fca0007f1e0ff */
        /* <DEDUP_REMOVED lines=701> */
[C---:B------:R-:W-:Y:S02]  /*669d0*/  PRMT R14, R60.reuse, 0x7771, RZ ;  /* 0x000077713c0e7816 */ /* 0x040fe400000000ff */
[----:B------:R-:W-:-:S03]  /*669e0*/  PRMT R15, R60, 0x7772, RZ ;  /* 0x000077723c0f7816 */ /* 0x000fc600000000ff */
[----:B------:R-:W-:Y:S01]  /*669f0*/  @P2 STG.E.U8 desc[UR44][R12.64], R14 ;  /* 0x0000000e0c002986 */ /* 0x000fe2000c10112c */
[C---:B------:R-:W-:Y:S02]  /*66a00*/  LOP3.LUT P5, RZ, R243.reuse, 0x2000, RZ, 0xc0, !PT ;  /* 0x00002000f3ff7812 */ /* 0x040fe400078ac0ff */
[----:B------:R-:W-:Y:S01]  /*66a10*/  PRMT R60, R60, 0x7773, RZ ;  /* 0x000077733c3c7816 */ /* 0x000fe200000000ff */
[----:B------:R0:W-:Y:S04]  /*66a20*/  @P3 STG.E.U8 desc[UR44][R10.64], R15 ;  /* 0x0000000f0a003986 */ /* 0x0001e8000c10112c */
[----:B------:R1:W-:Y:S01]  /*66a30*/  @P4 STG.E.U8 desc[UR44][R8.64], R60 ;  /* 0x0000003c08004986 */ /* 0x0003e2000c10112c */
[----:B------:R-:W-:Y:S02]  /*66a40*/  LOP3.LUT P6, RZ, R243, 0x4000, RZ, 0xc0, !PT ;  /* 0x00004000f3ff7812 */ /* 0x000fe400078cc0ff */
[----:B0-----:R-:W-:-:S02]  /*66a50*/  PRMT R15, R61, 0x7770, RZ ;  /* 0x000077703d0f7816 */ /* 0x001fc400000000ff */
        /* <DEDUP_REMOVED lines=116> */
[----:B------:R-:W-:Y:S01]  /*671a0*/  IMAD.X R9, R14, 0x1, R7, P0 ;  /* 0x000000010e097824 */ /* 0x000fe200000e0607 */
        /* <DEDUP_REMOVED lines=21> */
[----:B------:R-:W-:Y:S02]  /*67300*/  LOP3.LUT P5, RZ, R242, 0x20, RZ, 0xc0, !PT ;  /* 0x00000020f2ff7812 */ /* 0x000fe400078ac0ff */
        /* <DEDUP_REMOVED lines=940> */
[----:B------:R-:W-:Y:S02]  /*6add0*/  LOP3.LUT P4, RZ, R238, 0x8000000, RZ, 0xc0, !PT ;  /* 0x08000000eeff7812 */ /* 0x000fe4000788c0ff */
        /* <DEDUP_REMOVED lines=583> */
[----:B------:R-:W-:Y:S02]  /*6d250*/  LOP3.LUT P1, RZ, R229, 0x80000000, RZ, 0xc0, !PT ;  /* 0x80000000e5ff7812 */ /* 0x000fe4000782c0ff */
        /* <DEDUP_REMOVED lines=1059> */
[----:B------:R-:W-:Y:S01]  /*71490*/  IMAD.X R11, R14, 0x1, R7, P0 ;  /* 0x000000010e0b7824 */ /* 0x000fe200000e0607 */
[----:B-1----:R-:W-:Y:S02]  /*714a0*/  IADD3 R8, P0, R181, R5, RZ ;  /* 0x00000005b5087210 */ /* 0x002fe40007f1e0ff */
[----:B------:R-:W-:Y:S01]  /*714b0*/  PRMT R15, R174, 0x7772, RZ ;  /* 0x00007772ae0f7816 */ /* 0x000fe200000000ff */
[----:B------:R-:W2:Y:S02]  /*714c0*/  LDL.LU R181, [R1+0x564] ;  /* 0x0005640001b57983 */ /* 0x000ea40000300800 */
[----:B------:R-:W-:Y:S01]  /*714d0*/  IMAD.X R9, R14, 0x1, R6, P0 ;  /* 0x000000010e097824 */ /* 0x000fe200000e0606 */
[----:B------:R-:W-:-:S05]  /*714e0*/  PRMT R14, R174, 0x7771, RZ ;  /* 0x00007771ae0e7816 */ /* 0x000fca00000000ff */
        /* <DEDUP_REMOVED lines=18> */
[----:B0-----:R-:W-:-:S05]  /*71610*/  IADD3 R12, P0, R180, R5, RZ ;  /* 0x00000005b40c7210 */ /* 0x001fca0007f1e0ff */
        /* <DEDUP_REMOVED lines=11> */
[----:B------:R-:W-:Y:S01]  /*716d0*/  LOP3.LUT P3, RZ, R236, 0x10, RZ, 0xc0, !PT ;  /* 0x00000010ecff7812 */ /* 0x000fe2000786c0ff */
[----:B------:R-:W4:Y:S01]  /*716e0*/  LDL.LU R180, [R1+0x560] ;  /* 0x0005600001b47983 */ /* 0x000f220000300800 */
        /* <DEDUP_REMOVED lines=17> */
[----:B------:R-:W-:-:S03]  /*71800*/  PRMT R176, R176, 0x7773, RZ ;  /* 0x00007773b0b07816 */ /* 0x000fc600000000ff */
[----:B------:R0:W-:Y:S04]  /*71810*/  @P5 STG.E.U8 desc[UR44][R12.64], R15 ;  /* 0x0000000f0c005986 */ /* 0x0001e8000c10112c */
[----:B------:R1:W-:Y:S01]  /*71820*/  @P6 STG.E.U8 desc[UR44][R10.64], R176 ;  /* 0x000000b00a006986 */ /* 0x0003e2000c10112c */
[----:B0-----:R-:W-:Y:S02]  /*71830*/  PRMT R15, R177, 0x7770, RZ ;  /* 0x00007770b10f7816 */ /* 0x001fe400000000ff */
[----:B---3--:R-:W-:Y:S02]  /*71840*/  SHF.R.S32.HI R14, RZ, 0x1f, R2 ;  /* 0x0000001fff0e7819 */ /* 0x008fe40000011402 */
[----:B------:R-:W-:-:S05]  /*71850*/  IADD3 R8, P0, R2, R4, RZ ;  /* 0x0000000402087210 */ /* 0x000fca0007f1e0ff */
[----:B------:R-:W-:Y:S01]  /*71860*/  IMAD.X R9, R14, 0x1, R7, P0 ;  /* 0x000000010e097824 */ /* 0x000fe200000e0607 */
[----:B------:R-:W-:Y:S02]  /*71870*/  IADD3 R12, P0, R2, R5, RZ ;  /* 0x00000005020c7210 */ /* 0x000fe40007f1e0ff */
[----:B------:R-:W3:Y:S03]  /*71880*/  LDL.LU R2, [R1+0x558] ;  /* 0x0005580001027983 */ /* 0x000ee60000300800 */
[----:B------:R-:W-:Y:S01]  /*71890*/  IMAD.X R13, R14, 0x1, R6, P0 ;  /* 0x000000010e0d7824 */ /* 0x000fe200000e0606 */
[----:B----4-:R-:W-:Y:S02]  /*718a0*/  SHF.R.S32.HI R14, RZ, 0x1f, R3 ;  /* 0x0000001fff0e7819 */ /* 0x010fe40000011403 */
[----:B-1----:R-:W-:-:S05]  /*718b0*/  IADD3 R10, P0, R3, R4, RZ ;  /* 0x00000004030a7210 */ /* 0x002fca0007f1e0ff */
[----:B------:R-:W-:Y:S01]  /*718c0*/  IMAD.X R11, R14, 0x1, R7, P0 ;  /* 0x000000010e0b7824 */ /* 0x000fe200000e0607 */
[----:B------:R-:W-:-:S13]  /*718d0*/  LOP3.LUT P0, RZ, R236, 0x800, RZ, 0xc0, !PT ;  /* 0x00000800ecff7812 */ /* 0x000fda000780c0ff */
[----:B------:R0:W-:Y:S02]  /*718e0*/  @P0 STG.E.U8 desc[UR44][R8.64], R15 ;  /* 0x0000000f08000986 */ /* 0x0001e4000c10112c */
[----:B0-----:R-:W-:Y:S02]  /*718f0*/  IADD3 R8, P0, R3, R5, RZ ;  /* 0x0000000503087210 */ /* 0x001fe40007f1e0ff */
[----:B------:R-:W4:Y:S04]  /*71900*/  LDL.LU R3, [R1+0x54c] ;  /* 0x00054c0001037983 */ /* 0x000f280000300800 */
[----:B------:R-:W4:Y:S04]  /*71910*/  LDL.LU R184, [R1+0x550] ;  /* 0x0005500001b87983 */ /* 0x000f280000300800 */
[----:B------:R-:W4:Y:S01]  /*71920*/  LDL.LU R185, [R1+0x544] ;  /* 0x0005440001b97983 */ /* 0x000f220000300800 */
[----:B------:R-:W-:-:S03]  /*71930*/  LOP3.LUT P1, RZ, R236, 0x1000, RZ, 0xc0, !PT ;  /* 0x00001000ecff7812 */ /* 0x000fc6000782c0ff */
[----:B------:R-:W4:Y:S01]  /*71940*/  LDL.LU R183, [R1+0x548] ;  /* 0x0005480001b77983 */ /* 0x000f220000300800 */
[----:B------:R-:W-:Y:S01]  /*71950*/  LOP3.LUT P2, RZ, R236, 0x4000, RZ, 0xc0, !PT ;  /* 0x00004000ecff7812 */ /* 0x000fe2000784c0ff */
[----:B------:R-:W-:Y:S01]  /*71960*/  IMAD.X R9, R14, 0x1, R6, P0 ;  /* 0x000000010e097824 */ /* 0x000fe200000e0606 */
[C---:B------:R-:W-:Y:S02]  /*71970*/  PRMT R14, R177.reuse, 0x7771, RZ ;  /* 0x00007771b10e7816 */ /* 0x040fe400000000ff */
[----:B------:R-:W-:-:S05]  /*71980*/  PRMT R15, R177, 0x7772, RZ ;  /* 0x00007772b10f7816 */ /* 0x000fca00000000ff */
[----:B------:R0:W-:Y:S01]  /*71990*/  @P1 STG.E.U8 desc[UR44][R12.64], R14 ;  /* 0x0000000e0c001986 */ /* 0x0001e2000c10112c */
[----:B------:R-:W-:-:S03]  /*719a0*/  LOP3.LUT P3, RZ, R236, 0x10000, RZ, 0xc0, !PT ;  /* 0x00010000ecff7812 */ /* 0x000fc6000786c0ff */
[----:B------:R1:W-:Y:S01]  /*719b0*/  @P2 STG.E.U8 desc[UR44][R10.64], R15 ;  /* 0x0000000f0a002986 */ /* 0x0003e2000c10112c */
[----:B0-----:R-:W-:Y:S02]  /*719c0*/  SHF.R.S32.HI R14, RZ, 0x1f, R180 ;  /* 0x0000001fff0e7819 */ /* 0x001fe400000114b4 */
[----:B------:R-:W-:-:S05]  /*719d0*/  IADD3 R12, P0, R180, R4, RZ ;  /* 0x00000004b40c7210 */ /* 0x000fca0007f1e0ff */
[----:B------:R-:W-:Y:S01]  /*719e0*/  IMAD.X R13, R14, 0x1, R7, P0 ;  /* 0x000000010e0d7824 */ /* 0x000fe200000e0607 */
[----:B-1----:R-:W-:Y:S02]  /*719f0*/  IADD3 R10, P0, R180, R5, RZ ;  /* 0x00000005b40a7210 */ /* 0x002fe40007f1e0ff */
[----:B------:R-:W4:Y:S01]  /*71a00*/  LDL.LU R180, [R1+0x53c] ;  /* 0x00053c0001b47983 */ /* 0x000f220000300800 */
[----:B------:R-:W-:Y:S02]  /*71a10*/  PRMT R177, R177, 0x7773, RZ ;  /* 0x00007773b1b17816 */ /* 0x000fe400000000ff */
[----:B------:R-:W-:Y:S01]  /*71a20*/  IMAD.X R11, R14, 0x1, R6, P0 ;  /* 0x000000010e0b7824 */ /* 0x000fe200000e0606 */
[----:B------:R-:W-:Y:S02]  /*71a30*/  LOP3.LUT P4, RZ, R236, 0x20000, RZ, 0xc0, !PT ;  /* 0x00020000ecff7812 */ /* 0x000fe4000788c0ff */
[----:B------:R0:W-:Y:S01]  /*71a40*/  @P3 STG.E.U8 desc[UR44][R8.64], R177 ;  /* 0x000000b108003986 */ /* 0x0001e2000c10112c */
[----:B--2---:R-:W-:-:S02]  /*71a50*/  SHF.R.S32.HI R14, RZ, 0x1f, R181 ;  /* 0x0000001fff0e7819 */ /* 0x004fc400000114b5 */
[----:B------:R-:W-:Y:S02]  /*71a60*/  LOP3.LUT P5, RZ, R236, 0x80000, RZ, 0xc0, !PT ;  /* 0x00080000ecff7812 */ /* 0x000fe400078ac0ff */
[----:B0-----:R-:W-:Y:S02]  /*71a70*/  IADD3 R8, P0, R181, R4, RZ ;  /* 0x00000004b5087210 */ /* 0x001fe40007f1e0ff */
[----:B------:R-:W-:-:S03]  /*71a80*/  PRMT R15, R178, 0x7770, RZ ;  /* 0x00007770b20f7816 */ /* 0x000fc600000000ff */
[----:B------:R-:W-:Y:S01]  /*71a90*/  IMAD.X R9, R14, 0x1, R7, P0 ;  /* 0x000000010e097824 */ /* 0x000fe200000e0607 */
[----:B------:R-:W-:Y:S02]  /*71aa0*/  IADD3 R142, P0, R181, R5, RZ ;  /* 0x00000005b58e7210 */ /* 0x000fe40007f1e0ff */
[----:B------:R-:W2:Y:S04]  /*71ab0*/  LDL.LU R181, [R1+0x540] ;  /* 0x0005400001b57983 */ /* 0x000ea80000300800 */
[----:B------:R0:W-:Y:S01]  /*71ac0*/  @P4 STG.E.U8 desc[UR44][R12.64], R15 ;  /* 0x0000000f0c004986 */ /* 0x0001e2000c10112c */
[----:B------:R-:W-:Y:S01]  /*71ad0*/  LOP3.LUT P6, RZ, R236, 0x100000, RZ, 0xc0, !PT ;  /* 0x00100000ecff7812 */ /* 0x000fe200078cc0ff */
[----:B------:R-:W-:Y:S02]  /*71ae0*/  IMAD.X R143, R14, 0x1, R6, P0 ;  /* 0x000000010e8f7824 */ /* 0x000fe400000e0606 */
[----:B------:R-:W2:Y:S01]  /*71af0*/  LDL.LU R187, [R1+0x534] ;  /* 0x0005340001bb7983 */ /* 0x000ea20000300800 */
[----:B0-----:R-:W-:-:S05]  /*71b00*/  PRMT R12, R178, 0x7771, RZ ;  /* 0x00007771b20c7816 */ /* 0x001fca00000000ff */
[----:B------:R0:W-:Y:S02]  /*71b10*/  @P5 STG.E.U8 desc[UR44][R10.64], R12 ;  /* 0x0000000c0a005986 */ /* 0x0001e4000c10112c */
[----:B0-----:R-:W-:-:S05]  /*71b20*/  PRMT R11, R178, 0x7772, RZ ;  /* 0x00007772b20b7816 */ /* 0x001fca00000000ff */
[----:B------:R4:W-:Y:S01]  /*71b30*/  @P6 STG.E.U8 desc[UR44][R8.64], R11 ;  /* 0x0000000b08006986 */ /* 0x0009e2000c10112c */
[----:B---3--:R-:W-:Y:S02]  /*71b40*/  SHF.R.S32.HI R10, RZ, 0x1f, R2 ;  /* 0x0000001fff0a7819 */ /* 0x008fe40000011402 */
[----:B------:R-:W-:-:S05]  /*71b50*/  IADD3 R162, P0, R2, R4, RZ ;  /* 0x0000000402a27210 */ /* 0x000fca0007f1e0ff */
[----:B------:R-:W-:Y:S01]  /*71b60*/  IMAD.X R163, R10, 0x1, R7, P0 ;  /* 0x000000010aa37824 */ /* 0x000fe200000e0607 */
[----:B------:R-:W-:-:S05]  /*71b70*/  IADD3 R148, P0, R2, R5, RZ ;  /* 0x0000000502947210 */ /* 0x000fca0007f1e0ff */
[----:B------:R-:W-:Y:S01]  /*71b80*/  IMAD.X R149, R10, 0x1, R6, P0 ;  /* 0x000000010a957824 */ /* 0x000fe200000e0606 */
[----:B----4-:R-:W-:Y:S02]  /*71b90*/  SHF.R.S32.HI R8, RZ, 0x1f, R3 ;  /* 0x0000001fff087819 */ /* 0x010fe40000011403 */
[----:B------:R-:W-:-:S05]  /*71ba0*/  IADD3 R150, P0, R3, R4, RZ ;  /* 0x0000000403967210 */ /* 0x000fca0007f1e0ff */
[----:B------:R-:W-:Y:S01]  /*71bb0*/  IMAD.X R151, R8, 0x1, R7, P0 ;  /* 0x0000000108977824 */ /* 0x000fe200000e0607 */
[----:B------:R-:W-:-:S05]  /*71bc0*/  IADD3 R2, P0, R3, R5, RZ ;  /* 0x0000000503027210 */ /* 0x000fca0007f1e0ff */
[----:B------:R-:W-:Y:S01]  /*71bd0*/  IMAD.X R3, R8, 0x1, R6, P0 ;  /* 0x0000000108037824 */ /* 0x000fe200000e0606 */
[----:B------:R-:W-:Y:S02]  /*71be0*/  SHF.R.S32.HI R8, RZ, 0x1f, R184 ;  /* 0x0000001fff087819 */ /* 0x000fe400000114b8 */
[----:B------:R-:W-:-:S05]  /*71bf0*/  IADD3 R146, P0, R184, R4, RZ ;  /* 0x00000004b8927210 */ /* 0x000fca0007f1e0ff */
[----:B------:R-:W-:Y:S01]  /*71c00*/  IMAD.X R147, R8, 0x1, R7, P0 ;  /* 0x0000000108937824 */ /* 0x000fe200000e0607 */
[----:B------:R-:W-:Y:S02]  /*71c10*/  IADD3 R10, P0, R184, R5, RZ ;  /* 0x00000005b80a7210 */ /* 0x000fe40007f1e0ff */
[----:B------:R-:W3:Y:S03]  /*71c20*/  LDL.LU R184, [R1+0x538] ;  /* 0x0005380001b87983 */ /* 0x000ee60000300800 */
[----:B------:R-:W-:Y:S01]  /*71c30*/  IMAD.X R11, R8, 0x1, R6, P0 ;  /* 0x00000001080b7824 */ /* 0x000fe200000e0606 */
[----:B------:R-:W-:-:S04]  /*71c40*/  SHF.R.S32.HI R8, RZ, 0x1f, R185 ;  /* 0x0000001fff087819 */ /* 0x000fc800000114b9 */
[----:B------:R0:W-:Y:S02]  /*71c50*/  STL.64 [R1+0x7f0], R10 ;  /* 0x0007f00a01007387 */ /* 0x0001e40000100a00 */
[----:B0-----:R-:W-:-:S05]  /*71c60*/  IADD3 R10, P0, R185, R4, RZ ;  /* 0x00000004b90a7210 */ /* 0x001fca0007f1e0ff */
[C---:B------:R-:W-:Y:S01]  /*71c70*/  IMAD.X R11, R8.reuse, 0x1, R7, P0 ;  /* 0x00000001080b7824 */ /* 0x040fe200000e0607 */
[----:B------:R-:W-:Y:S02]  /*71c80*/  IADD3 R12, P0, R185, R5, RZ ;  /* 0x00000005b90c7210 */ /* 0x000fe40007f1e0ff */
[----:B------:R-:W4:Y:S03]  /*71c90*/  LDL.LU R185, [R1+0x52c] ;  /* 0x00052c0001b97983 */ /* 0x000f260000300800 */
[----:B------:R-:W-:Y:S01]  /*71ca0*/  IMAD.X R13, R8, 0x1, R6, P0 ;  /* 0x00000001080d7824 */ /* 0x000fe200000e0606 */
[----:B------:R-:W-:-:S04]  /*71cb0*/  SHF.R.S32.HI R8, RZ, 0x1f, R183 ;  /* 0x0000001fff087819 */ /* 0x000fc800000114b7 */
[----:B------:R0:W-:Y:S02]  /*71cc0*/  STL.64 [R1+0x7e0], R12 ;  /* 0x0007e00c01007387 */ /* 0x0001e40000100a00 */
[----:B0-----:R-:W-:-:S05]  /*71cd0*/  IADD3 R12, P0, R183, R4, RZ ;  /* 0x00000004b70c7210 */ /* 0x001fca0007f1e0ff */
[----:B------:R-:W-:-:S05]  /*71ce0*/  IMAD.X R13, R8, 0x1, R7, P0 ;  /* 0x00000001080d7824 */ /* 0x000fca00000e0607 */
[----:B------:R0:W-:Y:S02]  /*71cf0*/  STL.64 [R1+0x7d8], R12 ;  /* 0x0007d80c01007387 */ /* 0x0001e40000100a00 */
[----:B0-----:R-:W-:Y:S02]  /*71d00*/  IADD3 R12, P0, R183, R5, RZ ;  /* 0x00000005b70c7210 */ /* 0x001fe40007f1e0ff */
        /* <DEDUP_REMOVED lines=10> */
[----:B--2---:R-:W-:-:S04]  /*71db0*/  SHF.R.S32.HI R8, RZ, 0x1f, R181 ;  /* 0x0000001fff087819 */ /* 0x004fc800000114b5 */
[----:B------:R0:W-:Y:S02]  /*71dc0*/  STL.64 [R1+0x7c0], R12 ;  /* 0x0007c00c01007387 */ /* 0x0001e40000100a00 */
[----:B0-----:R-:W-:-:S05]  /*71dd0*/  IADD3 R12, P0, R181, R4, RZ ;  /* 0x00000004b50c7210 */ /* 0x001fca0007f1e0ff */
[----:B------:R-:W-:-:S05]  /*71de0*/  IMAD.X R13, R8, 0x1, R7, P0 ;  /* 0x00000001080d7824 */ /* 0x000fca00000e0607 */
[----:B------:R0:W-:Y:S02]  /*71df0*/  STL.64 [R1+0x7b8], R12 ;  /* 0x0007b80c01007387 */ /* 0x0001e40000100a00 */
[----:B0-----:R-:W-:Y:S02]  /*71e00*/  IADD3 R12, P0, R181, R5, RZ ;  /* 0x00000005b50c7210 */ /* 0x001fe40007f1e0ff */
[----:B------:R-:W2:Y:S03]  /*71e10*/  LDL.LU R181, [R1+0x524] ;  /* 0x0005240001b57983 */ /* 0x000ea60000300800 */
[----:B------:R-:W-:Y:S01]  /*71e20*/  IMAD.X R13, R8, 0x1, R6, P0 ;  /* 0x00000001080d7824 */ /* 0x000fe200000e0606 */
[----:B------:R-:W-:-:S04]  /*71e30*/  SHF.R.S32.HI R8, RZ, 0x1f, R187 ;  /* 0x0000001fff087819 */ /* 0x000fc800000114bb */
[----:B------:R0:W-:Y:S02]  /*71e40*/  STL.64 [R1+0x7b0], R12 ;  /* 0x0007b00c01007387 */ /* 0x0001e40000100a00 */
[----:B0-----:R-:W-:-:S05]  /*71e50*/  IADD3 R12, P0, R187, R4, RZ ;  /* 0x00000004bb0c7210 */ /* 0x001fca0007f1e0ff */
[----:B------:R-:W-:-:S05]  /*71e60*/  IMAD.X R13, R8, 0x1, R7, P0 ;  /* 0x00000001080d7824 */ /* 0x000fca00000e0607 */
[----:B------:R0:W-:Y:S02]  /*71e70*/  STL.64 [R1+0x7a8], R12 ;  /* 0x0007a80c01007387 */ /* 0x0001e40000100a00 */
[----:B0-----:R-:W-:Y:S02]  /*71e80*/  IADD3 R12, P0, R187, R5, RZ ;  /* 0x00000005bb0c7210 */ /* 0x001fe40007f1e0ff */
[----:B------:R-:W2:Y:S03]  /*71e90*/  LDL.LU R187, [R1+0x520] ;  /* 0x0005200001bb7983 */ /* 0x000ea60000300800 */
[----:B------:R-:W-:-:S05]  /*71ea0*/  IMAD.X R13, R8, 0x1, R6, P0 ;  /* 0x00000001080d7824 */ /* 0x000fca00000e0606 */
[----:B------:R0:W-:Y:S01]  /*71eb0*/  STL.64 [R1+0x7a0], R12 ;  /* 0x0007a00c01007387 */ /* 0x0001e20000100a00 */
[----:B---3--:R-:W-:Y:S02]  /*71ec0*/  SHF.R.S32.HI R8, RZ, 0x1f, R184 ;  /* 0x0000001fff087819 */ /* 0x008fe400000114b8 */
[----:B0-----:R-:W-:-:S05]  /*71ed0*/  IADD3 R12, P0, R184, R4, RZ ;  /* 0x00000004b80c7210 */ /* 0x001fca0007f1e0ff */
[----:B------:R-:W-:-:S05]  /*71ee0*/  IMAD.X R13, R8, 0x1, R7, P0 ;  /* 0x00000001080d7824 */ /* 0x000fca00000e0607 */
[----:B------:R0:W-:Y:S02]  /*71ef0*/  STL.64 [R1+0x798], R12 ;  /* 0x0007980c01007387 */ /* 0x0001e40000100a00 */
[----:B0-----:R-:W-:Y:S02]  /*71f00*/  IADD3 R12, P0, R184, R5, RZ ;  /* 0x00000005b80c7210 */ /* 0x001fe40007f1e0ff */
[----:B------:R-:W3:Y:S03]  /*71f10*/  LDL.LU R184, [R1+0x51c] ;  /* 0x00051c0001b87983 */ /* 0x000ee60000300800 */
[----:B------:R-:W-:Y:S01]  /*71f20*/  IMAD.X R13, R8, 0x1, R6, P0 ;  /* 0x00000001080d7824 */ /* 0x000fe200000e0606 */
[----:B----4-:R-:W-:-:S04]  /*71f30*/  SHF.R.S32.HI R8, RZ, 0x1f, R185 ;  /* 0x0000001fff087819 */ /* 0x010fc800000114b9 */
        /* <DEDUP_REMOVED lines=46> */
[----:B------:R-:W-:-:S05]  /*72220*/  IMAD.X R13, R8, 0x1, R6, P0 ;  /* 0x00000001080d7824 */ /* 0x000fca00000e0606 */
[----:B------:R0:W-:Y:S01]  /*72230*/  STL.64 [R1+0x730], R12 ;  /* 0x0007300c01007387 */ /* 0x0001e20000100a00 */
[----:B----4-:R-:W-:Y:S02]  /*72240*/  SHF.R.S32.HI R8, RZ, 0x1f, R185 ;  /* 0x0000001fff087819 */ /* 0x010fe400000114b9 */
[----:B0-----:R-:W-:-:S05]  /*72250*/  IADD3 R12, P0, R185, R4, RZ ;  /* 0x00000004b90c7210 */ /* 0x001fca0007f1e0ff */
[----:B------:R-:W-:-:S05]  /*72260*/  IMAD.X R13, R8, 0x1, R7, P0 ;  /* 0x00000001080d7824 */ /* 0x000fca00000e0607 */
[----:B------:R0:W-:Y:S02]  /*72270*/  STL.64 [R1+0x728], R12 ;  /* 0x0007280c01007387 */ /* 0x0001e40000100a00 */
[----:B0-----:R-:W-:Y:S02]  /*72280*/  IADD3 R12, P0, R185, R5, RZ ;  /* 0x00000005b90c7210 */ /* 0x001fe40007f1e0ff */
[----:B------:R-:W4:Y:S03]  /*72290*/  LDL.LU R185, [R1+0x4f4] ;  /* 0x0004f40001b97983 */ /* 0x000f260000300800 */
[----:B------:R-:W-:-:S05]  /*722a0*/  IMAD.X R13, R8, 0x1, R6, P0 ;  /* 0x00000001080d7824 */ /* 0x000fca00000e0606 */
[----:B------:R0:W-:Y:S01]  /*722b0*/  STL.64 [R1+0x720], R12 ;  /* 0x0007200c01007387 */ /* 0x0001e20000100a00 */
[----:B------:R-:W-:Y:S02]  /*722c0*/  SHF.R.S32.HI R8, RZ, 0x1f, R183 ;  /* 0x0000001fff087819 */ /* 0x000fe400000114b7 */
        /* <DEDUP_REMOVED lines=15> */
[----:B--2---:R-:W-:Y:S02]  /*723c0*/  SHF.R.S32.HI R8, RZ, 0x1f, R181 ;  /* 0x0000001fff087819 */ /* 0x004fe400000114b5 */
[----:B0-----:R-:W-:-:S05]  /*723d0*/  IADD3 R12, P0, R181, R4, RZ ;  /* 0x00000004b50c7210 */ /* 0x001fca0007f1e0ff */
[----:B------:R-:W-:-:S05]  /*723e0*/  IMAD.X R13, R8, 0x1, R7, P0 ;  /* 0x00000001080d7824 */ /* 0x000fca00000e0607 */
[----:B------:R0:W-:Y:S02]  /*723f0*/  STL.64 [R1+0x6f8], R12 ;  /* 0x0006f80c01007387 */ /* 0x0001e40000100a00 */
[----:B0-----:R-:W-:Y:S02]  /*72400*/  IADD3 R12, P0, R181, R5, RZ ;  /* 0x00000005b50c7210 */ /* 0x001fe40007f1e0ff */
[----:B------:R-:W2:Y:S03]  /*72410*/  LDL.LU R181, [R1+0x4f0] ;  /* 0x0004f00001b57983 */ /* 0x000ea60000300800 */
[----:B------:R-:W-:-:S05]  /*72420*/  IMAD.X R13, R8, 0x1, R6, P0 ;  /* 0x00000001080d7824 */ /* 0x000fca00000e0606 */
[----:B------:R0:W-:Y:S01]  /*72430*/  STL.64 [R1+0x6f0], R12 ;  /* 0x0006f00c01007387 */ /* 0x0001e20000100a00 */
[----:B------:R-:W-:Y:S02]  /*72440*/  SHF.R.S32.HI R8, RZ, 0x1f, R187 ;  /* 0x0000001fff087819 */ /* 0x000fe400000114bb */
        /* <DEDUP_REMOVED lines=226> */
[----:B------:R0:W-:Y:S04]  /*73270*/  STL.64 [R1+0x528], R12 ;  /* 0x0005280c01007387 */ /* 0x0001e80000100a00 */
[----:B------:R-:W4:Y:S01]  /*73280*/  LDL.LU R188, [R1+0x3c8] ;  /* 0x0003c80001bc7983 */ /* 0x000f220000300800 */
[----:B0-----:R-:W-:-:S05]  /*73290*/  IADD3 R12, P0, R180, R5, RZ ;  /* 0x00000005b40c7210 */ /* 0x001fca0007f1e0ff */
[----:B------:R-:W-:-:S05]  /*732a0*/  IMAD.X R13, R8, 0x1, R6, P0 ;  /* 0x00000001080d7824 */ /* 0x000fca00000e0606 */
[----:B------:R0:W-:Y:S01]  /*732b0*/  STL.64 [R1+0x520], R12 ;  /* 0x0005200c01007387 */ /* 0x0001e20000100a00 */
[----:B--2---:R-:W-:Y:S02]  /*732c0*/  SHF.R.S32.HI R8, RZ, 0x1f, R181 ;  /* 0x0000001fff087819 */ /* 0x004fe400000114b5 */
[----:B0-----:R-:W-:-:S05]  /*732d0*/  IADD3 R12, P0, R181, R4, RZ ;  /* 0x00000004b50c7210 */ /* 0x001fca0007f1e0ff */
[----:B------:R-:W-:-:S05]  /*732e0*/  IMAD.X R13, R8, 0x1, R7, P0 ;  /* 0x00000001080d7824 */ /* 0x000fca00000e0607 */
[----:B------:R0:W-:Y:S04]  /*732f0*/  STL.64 [R1+0x518], R12 ;  /* 0x0005180c01007387 */ /* 0x0001e80000100a00 */
[----:B------:R-:W2:Y:S01]  /*73300*/  LDL.LU R189, [R1+0x3d0] ;  /* 0x0003d00001bd7983 */ /* 0x000ea20000300800 */
[----:B0-----:R-:W-:-:S05]  /*73310*/  IADD3 R12, P0, R181, R5, RZ ;  /* 0x00000005b50c7210 */ /* 0x001fca0007f1e0ff */
[----:B------:R-:W-:-:S05]  /*73320*/  IMAD.X R13, R8, 0x1, R6, P0 ;  /* 0x00000001080d7824 */ /* 0x000fca00000e0606 */
[----:B------:R0:W-:Y:S01]  /*73330*/  STL.64 [R1+0x510], R12 ;  /* 0x0005100c01007387 */ /* 0x0001e20000100a00 */
[----:B------:R-:W-:Y:S02]  /*73340*/  SHF.R.S32.HI R8, RZ, 0x1f, R187 ;  /* 0x0000001fff087819 */ /* 0x000fe400000114bb */
[----:B------:R-:W-:-:S05]  /*73350*/  IADD3 R180, P0, R187, R4, RZ ;  /* 0x00000004bbb47210 */ /* 0x000fca0007f1e0ff */
[----:B------:R-:W-:Y:S01]  /*73360*/  IMAD.X R181, R8, 0x1, R7, P0 ;  /* 0x0000000108b57824 */ /* 0x000fe200000e0607 */
[----:B0-----:R-:W-:-:S04]  /*73370*/  IADD3 R12, P0, R187, R5, RZ ;  /* 0x00000005bb0c7210 */ /* 0x001fc80007f1e0ff */
[----:B------:R-:W-:Y:S04]  /*73380*/  STL.64 [R1+0x1ba8], R180 ;  /* 0x001ba8b401007387 */ /* 0x000fe80000100a00 */
[----:B------:R-:W2:Y:S01]  /*73390*/  LDL.LU R191, [R1+0x3bc] ;  /* 0x0003bc0001bf7983 */ /* 0x000ea20000300800 */
[----:B------:R-:W-:-:S05]  /*733a0*/  IMAD.X R13, R8, 0x1, R6, P0 ;  /* 0x00000001080d7824 */ /* 0x000fca00000e0606 */
[----:B------:R0:W-:Y:S01]  /*733b0*/  STL.64 [R1+0x500], R12 ;  /* 0x0005000c01007387 */ /* 0x0001e20000100a00 */
[----:B---3--:R-:W-:Y:S02]  /*733c0*/  SHF.R.S32.HI R8, RZ, 0x1f, R184 ;  /* 0x0000001fff087819 */ /* 0x008fe400000114b8 */
[----:B0-----:R-:W-:-:S05]  /*733d0*/  IADD3 R12, P0, R184, R4, RZ ;  /* 0x00000004b80c7210 */ /* 0x001fca0007f1e0ff */
[----:B------:R-:W-:-:S05]  /*733e0*/  IMAD.X R13, R8, 0x1, R7, P0 ;  /* 0x00000001080d7824 */ /* 0x000fca00000e0607 */
[----:B------:R0:W-:Y:S04]  /*733f0*/  STL.64 [R1+0x4f8], R12 ;  /* 0x0004f80c01007387 */ /* 0x0001e80000100a00 */
[----:B------:R-:W3:Y:S01]  /*73400*/  LDL.LU R186, [R1+0x3c0] ;  /* 0x0003c00001ba7983 */ /* 0x000ee20000300800 */
[----:B0-----:R-:W-:-:S05]  /*73410*/  IADD3 R12, P0, R184, R5, RZ ;  /* 0x00000005b80c7210 */ /* 0x001fca0007f1e0ff */
[----:B------:R-:W-:-:S05]  /*73420*/  IMAD.X R13, R8, 0x1, R6, P0 ;  /* 0x00000001080d7824 */ /* 0x000fca00000e0606 */
[----:B------:R0:W-:Y:S01]  /*73430*/  STL.64 [R1+0x4f0], R12 ;  /* 0x0004f00c01007387 */ /* 0x0001e20000100a00 */
[----:B----4-:R-:W-:Y:S02]  /*73440*/  SHF.R.S32.HI R8, RZ, 0x1f, R185 ;  /* 0x0000001fff087819 */ /* 0x010fe400000114b9 */
[----:B0-----:R-:W-:-:S05]  /*73450*/  IADD3 R12, P0, R185, R4, RZ ;  /* 0x00000004b90c7210 */ /* 0x001fca0007f1e0ff */
[----:B------:R-:W-:-:S05]  /*73460*/  IMAD.X R13, R8, 0x1, R7, P0 ;  /* 0x00000001080d7824 */ /* 0x000fca00000e0607 */
[----:B------:R0:W-:Y:S04]  /*73470*/  STL.64 [R1+0x4e8], R12 ;  /* 0x0004e80c01007387 */ /* 0x0001e80000100a00 */
[----:B------:R-:W4:Y:S01]  /*73480*/  LDL.LU R187, [R1+0x3b4] ;  /* 0x0003b40001bb7983 */ /* 0x000f220000300800 */
[----:B0-----:R-:W-:-:S05]  /*73490*/  IADD3 R12, P0, R185, R5, RZ ;  /* 0x00000005b90c7210 */ /* 0x001fca0007f1e0ff */
[----:B------:R-:W-:-:S05]  /*734a0*/  IMAD.X R13, R8, 0x1, R6, P0 ;  /* 0x00000001080d7824 */ /* 0x000fca00000e0606 */
[----:B------:R0:W-:Y:S01]  /*734b0*/  STL.64 [R1+0x4e0], R12 ;  /* 0x0004e00c01007387 */ /* 0x0001e20000100a00 */
[----:B------:R-:W-:Y:S02]  /*734c0*/  SHF.R.S32.HI R8, RZ, 0x1f, R183 ;  /* 0x0000001fff087819 */ /* 0x000fe400000114b7 */
[----:B0-----:R-:W-:-:S05]  /*734d0*/  IADD3 R12, P0, R183, R4, RZ ;  /* 0x00000004b70c7210 */ /* 0x001fca0007f1e0ff */
[----:B------:R-:W-:-:S05]  /*734e0*/  IMAD.X R13, R8, 0x1, R7, P0 ;  /* 0x00000001080d7824 */ /* 0x000fca00000e0607 */
[----:B------:R0:W-:Y:S04]  /*734f0*/  STL.64 [R1+0x4d8], R12 ;  /* 0x0004d80c01007387 */ /* 0x0001e80000100a00 */
[----:B------:R-:W4:Y:S01]  /*73500*/  LDL.LU R185, [R1+0x3b8] ;  /* 0x0003b80001b97983 */ /* 0x000f220000300800 */
[----:B------:R-:W-:Y:S01]  /*73510*/  IMAD.MOV.U32 R184, RZ, RZ, R182 ;  /* 0x000000ffffb87224 */ /* 0x000fe200078e00b6 */
[----:B0-----:R-:W-:-:S05]  /*73520*/  IADD3 R12, P0, R183, R5, RZ ;  /* 0x00000005b70c7210 */ /* 0x001fca0007f1e0ff */
[----:B------:R-:W-:Y:S01]  /*73530*/  IMAD.X R13, R8, 0x1, R6, P0 ;  /* 0x00000001080d7824 */ /* 0x000fe200000e0606 */
[----:B------:R-:W-:Y:S02]  /*73540*/  SHF.R.S32.HI R8, RZ, 0x1f, R188 ;  /* 0x0000001fff087819 */ /* 0x000fe400000114bc */
[----:B------:R-:W-:Y:S02]  /*73550*/  IADD3 R182, P0, R188, R4, RZ ;  /* 0x00000004bcb67210 */ /* 0x000fe40007f1e0ff */
[----:B------:R0:W-:Y:S03]  /*73560*/  STL.64 [R1+0x4d0], R12 ;  /* 0x0004d00c01007387 */ /* 0x0001e60000100a00 */
[----:B------:R-:W-:-:S05]  /*73570*/  IMAD.X R183, R8, 0x1, R7, P0 ;  /* 0x0000000108b77824 */ /* 0x000fca00000e0607 */
[----:B------:R-:W-:Y:S01]  /*73580*/  STL.64 [R1+0x1b98], R182 ;  /* 0x001b98b601007387 */ /* 0x000fe20000100a00 */
[----:B0-----:R-:W-:-:S03]  /*73590*/  IADD3 R12, P0, R188, R5, RZ ;  /* 0x00000005bc0c7210 */ /* 0x001fc60007f1e0ff */
[----:B------:R-:W4:Y:S02]  /*735a0*/  LDL.LU R188, [R1+0x3a0] ;  /* 0x0003a00001bc7983 */ /* 0x000f240000300800 */
        /* <DEDUP_REMOVED lines=30> */
[----:B0-----:R-:W-:Y:S01]  /*73790*/  IADD3 R12, P0, R187, R5, RZ ;  /* 0x00000005bb0c7210 */ /* 0x001fe20007f1e0ff */
[----:B------:R-:W-:Y:S02]  /*737a0*/  IMAD.MOV.U32 R187, RZ, RZ, R184 ;  /* 0x000000ffffbb7224 */ /* 0x000fe400078e00b8 */
[----:B------:R-:W4:Y:S02]  /*737b0*/  LDL.LU R184, [R1+0x384] ;  /* 0x0003840001b87983 */ /* 0x000f240000300800 */
        /* <DEDUP_REMOVED lines=29> */
[----:B------:R0:W-:Y:S04]  /*73990*/  STL.64 [R1+0x448], R12 ;  /* 0x0004480c01007387 */ /* 0x0001e80000100a00 */
[----:B------:R-:W2:Y:S01]  /*739a0*/  LDL.LU R193, [R1+0x350] ;  /* 0x0003500001c17983 */ /* 0x000ea20000300800 */
[----:B0-----:R-:W-:-:S05]  /*739b0*/  IADD3 R12, P0, R191, R5, RZ ;  /* 0x00000005bf0c7210 */ /* 0x001fca0007f1e0ff */
[----:B------:R-:W-:-:S05]  /*739c0*/  IMAD.X R13, R8, 0x1, R6, P0 ;  /* 0x00000001080d7824 */ /* 0x000fca00000e0606 */
[----:B------:R0:W-:Y:S01]  /*739d0*/  STL.64 [R1+0x440], R12 ;  /* 0x0004400c01007387 */ /* 0x0001e20000100a00 */
[----:B---3--:R-:W-:Y:S02]  /*739e0*/  SHF.R.S32.HI R8, RZ, 0x1f, R186 ;  /* 0x0000001fff087819 */ /* 0x008fe400000114ba */
[----:B0-----:R-:W-:-:S05]  /*739f0*/  IADD3 R12, P0, R186, R4, RZ ;  /* 0x00000004ba0c7210 */ /* 0x001fca0007f1e0ff */
[----:B------:R-:W-:-:S05]  /*73a00*/  IMAD.X R13, R8, 0x1, R7, P0 ;  /* 0x00000001080d7824 */ /* 0x000fca00000e0607 */
[----:B------:R0:W-:Y:S02]  /*73a10*/  STL.64 [R1+0x438], R12 ;  /* 0x0004380c01007387 */ /* 0x0001e40000100a00 */
[----:B0-----:R-:W-:Y:S01]  /*73a20*/  IADD3 R12, P0, R186, R5, RZ ;  /* 0x00000005ba0c7210 */ /* 0x001fe20007f1e0ff */
[----:B------:R-:W-:Y:S02]  /*73a30*/  IMAD.MOV.U32 R186, RZ, RZ, R187 ;  /* 0x000000ffffba7224 */ /* 0x000fe400078e00bb */
[----:B------:R-:W3:Y:S02]  /*73a40*/  LDL.LU R187, [R1+0x370] ;  /* 0x0003700001bb7983 */ /* 0x000ee40000300800 */
[----:B------:R-:W-:-:S05]  /*73a50*/  IMAD.X R13, R8, 0x1, R6, P0 ;  /* 0x00000001080d7824 */ /* 0x000fca00000e0606 */
[----:B------:R0:W-:Y:S01]  /*73a60*/  STL.64 [R1+0x430], R12 ;  /* 0x0004300c01007387 */ /* 0x0001e20000100a00 */
[----:B----4-:R-:W-:Y:S02]  /*73a70*/  SHF.R.S32.HI R8, RZ, 0x1f, R184 ;  /* 0x0000001fff087819 */ /* 0x010fe400000114b8 */
[----:B0-----:R-:W-:-:S05]  /*73a80*/  IADD3 R12, P0, R184, R4, RZ ;  /* 0x00000004b80c7210 */ /* 0x001fca0007f1e0ff */
[----:B------:R-:W-:-:S05]  /*73a90*/  IMAD.X R13, R8, 0x1, R7, P0 ;  /* 0x00000001080d7824 */ /* 0x000fca00000e0607 */
[----:B------:R0:W-:Y:S02]  /*73aa0*/  STL.64 [R1+0x428], R12 ;  /* 0x0004280c01007387 */ /* 0x0001e40000100a00 */
[----:B0-----:R-:W-:-:S05]  /*73ab0*/  IADD3 R12, P0, R184, R5, RZ ;  /* 0x00000005b80c7210 */ /* 0x001fca0007f1e0ff */
[----:B------:R-:W-:-:S05]  /*73ac0*/  IMAD.X R13, R8, 0x1, R6, P0 ;  /* 0x00000001080d7824 */ /* 0x000fca00000e0606 */
[----:B------:R0:W-:Y:S04]  /*73ad0*/  STL.64 [R1+0x420], R12 ;  /* 0x0004200c01007387 */ /* 0x0001e80000100a00 */
[----:B------:R-:W4:Y:S04]  /*73ae0*/  LDL.LU R190, [R1+0x344] ;  /* 0x0003440001be7983 */ /* 0x000f280000300800 */
[----:B------:R-:W4:Y:S01]  /*73af0*/  LDL.LU R191, [R1+0x34c] ;  /* 0x00034c0001bf7983 */ /* 0x000f220000300800 */
[----:B------:R-:W-:Y:S02]  /*73b00*/  SHF.R.S32.HI R8, RZ, 0x1f, R185 ;  /* 0x0000001fff087819 */ /* 0x000fe400000114b9 */
[----:B0-----:R-:W-:-:S05]  /*73b10*/  IADD3 R12, P0, R185, R4, RZ ;  /* 0x00000004b90c7210 */ /* 0x001fca0007f1e0ff */
[----:B------:R-:W-:Y:S01]  /*73b20*/  IMAD.X R13, R8, 0x1, R7, P0 ;  /* 0x00000001080d7824 */ /* 0x000fe200000e0607 */
[----:B------:R-:W-:-:S04]  /*73b30*/  IADD3 R184, P0, R185, R5, RZ ;  /* 0x00000005b9b87210 */ /* 0x000fc80007f1e0ff */
[----:B------:R0:W-:Y:S01]  /*73b40*/  STL.64 [R1+0x418], R12 ;  /* 0x0004180c01007387 */ /* 0x0001e20000100a00 */
[----:B------:R-:W-:-:S05]  /*73b50*/  IMAD.X R185, R8, 0x1, R6, P0 ;  /* 0x0000000108b97824 */ /* 0x000fca00000e0606 */
[----:B------:R-:W-:Y:S01]  /*73b60*/  STL.64 [R1+0x1b80], R184 ;  /* 0x001b80b801007387 */ /* 0x000fe20000100a00 */
        /* <DEDUP_REMOVED lines=20> */
[----:B0-----:R-:W-:-:S05]  /*73cb0*/  IADD3 R12, P0, R193, R5, RZ ;  /* 0x00000005c10c7210 */ /* 0x001fca0007f1e0ff */
[----:B------:R-:W-:-:S05]  /*73cc0*/  IMAD.X R13, R8, 0x1, R6, P0 ;  /* 0x00000001080d7824 */ /* 0x000fca00000e0606 */
[----:B------:R0:W-:Y:S04]  /*73cd0*/  STL.64 [R1+0x3e0], R12 ;  /* 0x0003e00c01007387 */ /* 0x0001e80000100a00 */
[----:B------:R-:W2:Y:S01]  /*73ce0*/  LDL.LU R192, [R1+0x314] ;  /* 0x0003140001c07983 */ /* 0x000ea20000300800 */
[----:B------:R-:W-:-:S03]  /*73cf0*/  IMAD.MOV.U32 R195, RZ, RZ, R186 ;  /* 0x000000ffffc37224 */ /* 0x000fc600078e00ba */
[----:B------:R-:W2:Y:S01]  /*73d00*/  LDL.LU R193, [R1+0x318] ;  /* 0x0003180001c17983 */ /* 0x000ea20000300800 */
[----:B---3--:R-:W-:Y:S02]  /*73d10*/  SHF.R.S32.HI R8, RZ, 0x1f, R187 ;  /* 0x0000001fff087819 */ /* 0x008fe400000114bb */
[----:B0-----:R-:W-:-:S05]  /*73d20*/  IADD3 R12, P0, R187, R4, RZ ;  /* 0x00000004bb0c7210 */ /* 0x001fca0007f1e0ff */
[----:B------:R-:W-:Y:S01]  /*73d30*/  IMAD.X R13, R8, 0x1, R7, P0 ;  /* 0x00000001080d7824 */ /* 0x000fe200000e0607 */
[----:B------:R-:W-:-:S04]  /*73d40*/  IADD3 R186, P0, R187, R5, RZ ;  /* 0x00000005bbba7210 */ /* 0x000fc80007f1e0ff */
[----:B------:R0:W-:Y:S01]  /*73d50*/  STL.64 [R1+0x3d8], R12 ;  /* 0x0003d80c01007387 */ /* 0x0001e20000100a00 */
[----:B------:R-:W-:-:S05]  /*73d60*/  IMAD.X R187, R8, 0x1, R6, P0 ;  /* 0x0000000108bb7824 */ /* 0x000fca00000e0606 */
[----:B------:R-:W-:Y:S01]  /*73d70*/  STL.64 [R1+0x1b70], R186 ;  /* 0x001b70ba01007387 */ /* 0x000fe20000100a00 */
[----:B----4-:R-:W-:Y:S02]  /*73d80*/  SHF.R.S32.HI R8, RZ, 0x1f, R190 ;  /* 0x0000001fff087819 */ /* 0x010fe400000114be */
[----:B0-----:R-:W-:-:S05]  /*73d90*/  IADD3 R12, P0, R190, R4, RZ ;  /* 0x00000004be0c7210 */ /* 0x001fca0007f1e0ff */
[----:B------:R-:W-:-:S05]  /*73da0*/  IMAD.X R13, R8, 0x1, R7, P0 ;  /* 0x00000001080d7824 */ /* 0x000fca00000e0607 */
[----:B------:R0:W-:Y:S02]  /*73db0*/  STL.64 [R1+0x3c8], R12 ;  /* 0x0003c80c01007387 */ /* 0x0001e40000100a00 */
[----:B0-----:R-:W-:Y:S02]  /*73dc0*/  IADD3 R12, P0, R190, R5, RZ ;  /* 0x00000005be0c7210 */ /* 0x001fe40007f1e0ff */
[----:B------:R-:W3:Y:S03]  /*73dd0*/  LDL.LU R190, [R1+0x304] ;  /* 0x0003040001be7983 */ /* 0x000ee60000300800 */
        /* <DEDUP_REMOVED lines=14> */
[----:B0-----:R-:W-:-:S05]  /*73ec0*/  IADD3 R12, P0, R188, R5, RZ ;  /* 0x00000005bc0c7210 */ /* 0x001fca0007f1e0ff */
[----:B------:R-:W-:-:S05]  /*73ed0*/  IMAD.X R13, R8, 0x1, R6, P0 ;  /* 0x00000001080d7824 */ /* 0x000fca00000e0606 */
[----:B------:R0:W-:Y:S04]  /*73ee0*/  STL.64 [R1+0x3a0], R12 ;  /* 0x0003a00c01007387 */ /* 0x0001e80000100a00 */
[----:B------:R-:W4:Y:S01]  /*73ef0*/  LDL.LU R197, [R1+0x33c] ;  /* 0x00033c0001c57983 */ /* 0x000f220000300800 */
[----:B--2---:R-:W-:Y:S02]  /*73f00*/  SHF.R.S32.HI R8, RZ, 0x1f, R189 ;  /* 0x0000001fff087819 */ /* 0x004fe400000114bd */
[----:B0-----:R-:W-:-:S05]  /*73f10*/  IADD3 R12, P0, R189, R4, RZ ;  /* 0x00000004bd0c7210 */ /* 0x001fca0007f1e0ff */
[----:B------:R-:W-:Y:S01]  /*73f20*/  IMAD.X R13, R8, 0x1, R7, P0 ;  /* 0x00000001080d7824 */ /* 0x000fe200000e0607 */
[----:B------:R-:W-:Y:S01]  /*73f30*/  IADD3 R188, P0, R189, R5, RZ ;  /* 0x00000005bdbc7210 */ /* 0x000fe20007f1e0ff */
[----:B------:R-:W-:-:S03]  /*73f40*/  IMAD.MOV.U32 R194, RZ, RZ, R195 ;  /* 0x000000ffffc27224 */ /* 0x000fc600078e00c3 */
[----:B------:R0:W-:Y:S01]  /*73f50*/  STL.64 [R1+0x398], R12 ;  /* 0x0003980c01007387 */ /* 0x0001e20000100a00 */
[----:B------:R-:W-:-:S03]  /*73f60*/  IMAD.X R189, R8, 0x1, R6, P0 ;  /* 0x0000000108bd7824 */ /* 0x000fc600000e0606 */
[----:B------:R-:W2:Y:S04]  /*73f70*/  LDL.LU R195, [R1+0x824] ;  /* 0x0008240001c37983 */ /* 0x000ea80000300800 */
[----:B------:R-:W-:Y:S01]  /*73f80*/  STL.64 [R1+0x1b88], R188 ;  /* 0x001b88bc01007387 */ /* 0x000fe20000100a00 */
[----:B------:R-:W-:Y:S02]  /*73f90*/  SHF.R.S32.HI R8, RZ, 0x1f, R192 ;  /* 0x0000001fff087819 */ /* 0x000fe400000114c0 */
        /* <DEDUP_REMOVED lines=19> */
[----:B0-----:R-:W-:-:S05]  /*740d0*/  IADD3 R12, P0, R190, R5, RZ ;  /* 0x00000005be0c7210 */ /* 0x001fca0007f1e0ff */
[----:B------:R-:W-:-:S05]  /*740e0*/  IMAD.X R13, R8, 0x1, R6, P0 ;  /* 0x00000001080d7824 */ /* 0x000fca00000e0606 */
[----:B------:R0:W-:Y:S04]  /*740f0*/  STL.64 [R1+0x360], R12 ;  /* 0x0003600c01007387 */ /* 0x0001e80000100a00 */
[----:B------:R-:W3:Y:S04]  /*74100*/  LDL.LU R201, [R1+0x82c] ;  /* 0x00082c0001c97983 */ /* 0x000ee80000300800 */
[----:B------:R-:W3:Y:S01]  /*74110*/  LDL.LU R196, [R1+0x830] ;  /* 0x0008300001c47983 */ /* 0x000ee20000300800 */
[----:B----4-:R-:W-:Y:S02]  /*74120*/  SHF.R.S32.HI R8, RZ, 0x1f, R191 ;  /* 0x0000001fff087819 */ /* 0x010fe400000114bf */
        /* <DEDUP_REMOVED lines=10> */
[----:B0-----:R-:W-:Y:S01]  /*741d0*/  IADD3 R12, P0, R197, R5, RZ ;  /* 0x00000005c50c7210 */ /* 0x001fe20007f1e0ff */
[----:B------:R-:W-:Y:S02]  /*741e0*/  IMAD.MOV.U32 R197, RZ, RZ, R194 ;  /* 0x000000ffffc57224 */ /* 0x000fe400078e00c2 */
[----:B------:R-:W4:Y:S02]  /*741f0*/  LDL.LU R194, [R1+0x834] ;  /* 0x0008340001c27983 */ /* 0x000f240000300800 */
        /* <DEDUP_REMOVED lines=13> */
[----:B------:R0:W-:Y:S04]  /*742d0*/  STL.64 [R1+0x328], R12 ;  /* 0x0003280c01007387 */ /* 0x0001e80000100a00 */
[----:B------:R-:W2:Y:S01]  /*742e0*/  LDL.LU R198, [R1+0x83c] ;  /* 0x00083c0001c67983 */ /* 0x000ea20000300800 */
[----:B0-----:R-:W-:-:S05]  /*742f0*/  IADD3 R12, P0, R192, R5, RZ ;  /* 0x00000005c00c7210 */ /* 0x001fca0007f1e0ff */
[----:B------:R-:W-:Y:S01]  /*74300*/  IMAD.X R13, R8, 0x1, R6, P0 ;  /* 0x00000001080d7824 */ /* 0x000fe200000e0606 */
[----:B------:R-:W-:-:S04]  /*74310*/  SHF.R.S32.HI R8, RZ, 0x1f, R193 ;  /* 0x0000001fff087819 */ /* 0x000fc800000114c1 */
[----:B------:R0:W-:Y:S04]  /*74320*/  STL.64 [R1+0x320], R12 ;  /* 0x0003200c01007387 */ /* 0x0001e80000100a00 */
[----:B------:R-:W2:Y:S01]  /*74330*/  LDL.LU R199, [R1+0x840] ;  /* 0x0008400001c77983 */ /* 0x000ea20000300800 */
[----:B0-----:R-:W-:-:S05]  /*74340*/  IADD3 R12, P0, R193, R4, RZ ;  /* 0x00000004c10c7210 */ /* 0x001fca0007f1e0ff */
[----:B------:R-:W-:Y:S01]  /*74350*/  IMAD.X R13, R8, 0x1, R7, P0 ;  /* 0x00000001080d7824 */ /* 0x000fe200000e0607 */
[----:B------:R-:W-:-:S04]  /*74360*/  IADD3 R192, P0, R193, R5, RZ ;  /* 0x00000005c1c07210 */ /* 0x000fc80007f1e0ff */
[----:B------:R0:W-:Y:S01]  /*74370*/  STL.64 [R1+0x318], R12 ;  /* 0x0003180c01007387 */ /* 0x0001e20000100a00 */
[----:B------:R-:W-:-:S05]  /*74380*/  IMAD.X R193, R8, 0x1, R6, P0 ;  /* 0x0000000108c17824 */ /* 0x000fca00000e0606 */
[----:B------:R-:W-:Y:S01]  /*74390*/  STL.64 [R1+0x1bb8], R192 ;  /* 0x001bb8c001007387 */ /* 0x000fe20000100a00 */
[----:B---3--:R-:W-:Y:S02]  /*743a0*/  SHF.R.S32.HI R8, RZ, 0x1f, R201 ;  /* 0x0000001fff087819 */ /* 0x008fe400000114c9 */
[----:B0-----:R-:W-:-:S05]  /*743b0*/  IADD3 R12, P0, R201, R4, RZ ;  /* 0x00000004c90c7210 */ /* 0x001fca0007f1e0ff */
[----:B------:R-:W-:-:S05]  /*743c0*/  IMAD.X R13, R8, 0x1, R7, P0 ;  /* 0x00000001080d7824 */ /* 0x000fca00000e0607 */
[----:B------:R0:W-:Y:S04]  /*743d0*/  STL.64 [R1+0x308], R12 ;  /* 0x0003080c01007387 */ /* 0x0001e80000100a00 */
[----:B------:R-:W3:Y:S01]  /*743e0*/  LDL.LU R203, [R1+0x844] ;  /* 0x0008440001cb7983 */ /* 0x000ee20000300800 */
[----:B0-----:R-:W-:-:S05]  /*743f0*/  IADD3 R12, P0, R201, R5, RZ ;  /* 0x00000005c90c7210 */ /* 0x001fca0007f1e0ff */
[----:B------:R-:W-:Y:S01]  /*74400*/  IMAD.X R13, R8, 0x1, R6, P0 ;  /* 0x00000001080d7824 */ /* 0x000fe200000e0606 */
[----:B------:R-:W-:-:S04]  /*74410*/  SHF.R.S32.HI R8, RZ, 0x1f, R196 ;  /* 0x0000001fff087819 */ /* 0x000fc800000114c4 */
[----:B------:R0:W-:Y:S02]  /*74420*/  STL.64 [R1+0x300], R12 ;  /* 0x0003000c01007387 */ /* 0x0001e40000100a00 */
        /* <DEDUP_REMOVED lines=15> */
[----:B------:R0:W-:Y:S04]  /*74520*/  STL.64 [R1+0x2e0], R12 ;  /* 0x0002e00c01007387 */ /* 0x0001e80000100a00 */
[----:B------:R-:W4:Y:S01]  /*74530*/  LDL.LU R201, [R1+0x850] ;  /* 0x0008500001c97983 */ /* 0x000f220000300800 */
[----:B--2---:R-:W-:Y:S02]  /*74540*/  SHF.R.S32.HI R8, RZ, 0x1f, R195 ;  /* 0x0000001fff087819 */ /* 0x004fe400000114c3 */
[----:B0-----:R-:W-:-:S05]  /*74550*/  IADD3 R12, P0, R195, R4, RZ ;  /* 0x00000004c30c7210 */ /* 0x001fca0007f1e0ff */
[----:B------:R-:W-:Y:S01]  /*74560*/  IMAD.X R13, R8, 0x1, R7, P0 ;  /* 0x00000001080d7824 */ /* 0x000fe200000e0607 */
[----:B------:R-:W-:-:S04]  /*74570*/  IADD3 R194, P0, R195, R5, RZ ;  /* 0x00000005c3c27210 */ /* 0x000fc80007f1e0ff */
[----:B------:R0:W-:Y:S01]  /*74580*/  STL.64 [R1+0x2d8], R12 ;  /* 0x0002d80c01007387 */ /* 0x0001e20000100a00 */
[----:B------:R-:W-:Y:S01]  /*74590*/  IMAD.X R195, R8, 0x1, R6, P0 ;  /* 0x0000000108c37824 */ /* 0x000fe200000e0606 */
        /* <DEDUP_REMOVED lines=24> */
[----:B------:R-:W-:-:S03]  /*74720*/  IMAD.MOV.U32 R205, RZ, RZ, R196 ;  /* 0x000000ffffcd7224 */ /* 0x000fc600078e00c4 */
[----:B------:R-:W3:Y:S01]  /*74730*/  LDL.LU R203, [R1+0x860] ;  /* 0x0008600001cb7983 */ /* 0x000ee20000300800 */
[----:B------:R-:W-:Y:S02]  /*74740*/  SHF.R.S32.HI R8, RZ, 0x1f, R197 ;  /* 0x0000001fff087819 */ /* 0x000fe400000114c5 */
[----:B0-----:R-:W-:-:S05]  /*74750*/  IADD3 R12, P0, R197, R4, RZ ;  /* 0x00000004c50c7210 */ /* 0x001fca0007f1e0ff */
[----:B------:R-:W-:Y:S01]  /*74760*/  IMAD.X R13, R8, 0x1, R7, P0 ;  /* 0x00000001080d7824 */ /* 0x000fe200000e0607 */
[----:B------:R-:W-:-:S04]  /*74770*/  IADD3 R196, P0, R197, R5, RZ ;  /* 0x00000005c5c47210 */ /* 0x000fc80007f1e0ff */
[----:B------:R0:W-:Y:S01]  /*74780*/  STL.64 [R1+0x298], R12 ;  /* 0x0002980c01007387 */ /* 0x0001e20000100a00 */
[----:B------:R-:W-:Y:S01]  /*74790*/  IMAD.X R197, R8, 0x1, R6, P0 ;  /* 0x0000000108c57824 */ /* 0x000fe200000e0606 */
[----:B----4-:R-:W-:Y:S02]  /*747a0*/  SHF.R.S32.HI R8, RZ, 0x1f, R200 ;  /* 0x0000001fff087819 */ /* 0x010fe400000114c8 */
        /* <DEDUP_REMOVED lines=21> */
[----:B------:R-:W-:Y:S02]  /*74900*/  IMAD.X R13, R8, 0x1, R6, P0 ;  /* 0x00000001080d7824 */ /* 0x000fe400000e0606 */
[----:B------:R-:W-:-:S03]  /*74910*/  IMAD.MOV.U32 R204, RZ, RZ, R205 ;  /* 0x000000ffffcc7224 */ /* 0x000fc600078e00cd */
[----:B------:R0:W-:Y:S04]  /*74920*/  STL.64 [R1+0x260], R12 ;  /* 0x0002600c01007387 */ /* 0x0001e80000100a00 */
[----:B------:R-:W2:Y:S01]  /*74930*/  LDL.LU R205, [R1+0x870] ;  /* 0x0008700001cd7983 */ /* 0x000ea20000300800 */
[----:B------:R-:W-:Y:S02]  /*74940*/  SHF.R.S32.HI R8, RZ, 0x1f, R199 ;  /* 0x0000001fff087819 */ /* 0x000fe400000114c7 */
[----:B0-----:R-:W-:-:S05]  /*74950*/  IADD3 R12, P0, R199, R4, RZ ;  /* 0x00000004c70c7210 */ /* 0x001fca0007f1e0ff */
[----:B------:R-:W-:Y:S01]  /*74960*/  IMAD.X R13, R8, 0x1, R7, P0 ;  /* 0x00000001080d7824 */ /* 0x000fe200000e0607 */
[----:B------:R-:W-:-:S04]  /*74970*/  IADD3 R198, P0, R199, R5, RZ ;  /* 0x00000005c7c67210 */ /* 0x000fc80007f1e0ff */
[----:B------:R0:W-:Y:S01]  /*74980*/  STL.64 [R1+0x258], R12 ;  /* 0x0002580c01007387 */ /* 0x0001e20000100a00 */
[----:B------:R-:W-:Y:S01]  /*74990*/  IMAD.X R199, R8, 0x1, R6, P0 ;  /* 0x0000000108c77824 */ /* 0x000fe200000e0606 */
[----:B---3--:R-:W-:Y:S02]  /*749a0*/  SHF.R.S32.HI R8, RZ, 0x1f, R202 ;  /* 0x0000001fff087819 */ /* 0x008fe400000114ca */
        /* <DEDUP_REMOVED lines=24> */
[----:B------:R-:W-:Y:S02]  /*74b30*/  SHF.R.S32.HI R8, RZ, 0x1f, R201 ;  /* 0x0000001fff087819 */ /* 0x000fe400000114c9 */
[----:B0-----:R-:W-:-:S05]  /*74b40*/  IADD3 R12, P0, R201, R4, RZ ;  /* 0x00000004c90c7210 */ /* 0x001fca0007f1e0ff */
[----:B------:R-:W-:Y:S01]  /*74b50*/  IMAD.X R13, R8, 0x1, R7, P0 ;  /* 0x00000001080d7824 */ /* 0x000fe200000e0607 */
[----:B------:R-:W-:-:S04]  /*74b60*/  IADD3 R200, P0, R201, R5, RZ ;  /* 0x00000005c9c87210 */ /* 0x000fc80007f1e0ff */
[----:B------:R0:W-:Y:S01]  /*74b70*/  STL.64 [R1+0x218], R12 ;  /* 0x0002180c01007387 */ /* 0x0001e20000100a00 */
[----:B------:R-:W-:Y:S01]  /*74b80*/  IMAD.X R201, R8, 0x1, R6, P0 ;  /* 0x0000000108c97824 */ /* 0x000fe200000e0606 */
[----:B--2---:R-:W-:Y:S02]  /*74b90*/  SHF.R.S32.HI R8, RZ, 0x1f, R207 ;  /* 0x0000001fff087819 */ /* 0x004fe400000114cf */
[----:B0-----:R-:W-:-:S05]  /*74ba0*/  IADD3 R12, P0, R207, R4, RZ ;  /* 0x00000004cf0c7210 */ /* 0x001fca0007f1e0ff */
[----:B------:R-:W-:-:S05]  /*74bb0*/  IMAD.X R13, R8, 0x1, R7, P0 ;  /* 0x00000001080d7824 */ /* 0x000fca00000e0607 */
[----:B------:R0:W-:Y:S02]  /*74bc0*/  STL.64 [R1+0x208], R12 ;  /* 0x0002080c01007387 */ /* 0x0001e40000100a00 */
[----:B0-----:R-:W-:Y:S01]  /*74bd0*/  IADD3 R12, P0, R207, R5, RZ ;  /* 0x00000005cf0c7210 */ /* 0x001fe20007f1e0ff */
[----:B------:R-:W-:Y:S02]  /*74be0*/  IMAD.MOV.U32 R207, RZ, RZ, R204 ;  /* 0x000000ffffcf7224 */ /* 0x000fe400078e00cc */
[----:B------:R-:W2:Y:S02]  /*74bf0*/  LDL.LU R204, [R1+0x884] ;  /* 0x0008840001cc7983 */ /* 0x000ea40000300800 */
        /* <DEDUP_REMOVED lines=17> */
[----:B------:R0:W-:Y:S04]  /*74d10*/  STL.64 [R1+0x1e0], R12 ;  /* 0x0001e00c01007387 */ /* 0x0001e80000100a00 */
        /* <DEDUP_REMOVED lines=10> */
[----:B------:R0:W-:Y:S04]  /*74dc0*/  STL.64 [R1+0x1c8], R12 ;  /* 0x0001c80c01007387 */ /* 0x0001e80000100a00 */
[----:B------:R-:W4:Y:S01]  /*74dd0*/  LDL.LU R213, [R1+0x894] ;  /* 0x0008940001d57983 */ /* 0x000f220000300800 */
        /* <DEDUP_REMOVED lines=51> */
[----:B------:R-:W-:-:S03]  /*75110*/  IMAD.MOV.U32 R215, RZ, RZ, R206 ;  /* 0x000000ffffd77224 */ /* 0x000fc600078e00ce */
        /* <DEDUP_REMOVED lines=54> */
[----:B------:R-:W-:Y:S01]  /*75480*/  IMAD.MOV.U32 R217, RZ, RZ, R215 ;  /* 0x000000ffffd97224 */ /* 0x000fe200078e00d7 */
        /* <DEDUP_REMOVED lines=23> */
[----:B------:R-:W3:Y:S04]  /*75600*/  LDL.LU R19, [R1+0x8d8] ;  /* 0x0008d80001137983 */ /* 0x000ee80000300800 */
[----:B------:R-:W3:Y:S04]  /*75610*/  LDL.LU R18, [R1+0x8dc] ;  /* 0x0008dc0001127983 */ /* 0x000ee80000300800 */
[----:B------:R-:W3:Y:S04]  /*75620*/  LDL.LU R22, [R1+0x8e0] ;  /* 0x0008e00001167983 */ /* 0x000ee80000300800 */
[----:B------:R-:W3:Y:S01]  /*75630*/  LDL.LU R237, [R1+0x8e4] ;  /* 0x0008e40001ed7983 */ /* 0x000ee20000300800 */
[----:B------:R-:W-:-:S02]  /*75640*/  SHF.R.S32.HI R8, RZ, 0x1f, R214 ;  /* 0x0000001fff087819 */ /* 0x000fc400000114d6 */
[----:B------:R-:W-:-:S05]  /*75650*/  IADD3 R224, P0, R214, R4, RZ ;  /* 0x00000004d6e07210 */ /* 0x000fca0007f1e0ff */
[----:B------:R-:W-:Y:S01]  /*75660*/  IMAD.X R225, R8, 0x1, R7, P0 ;  /* 0x0000000108e17824 */ /* 0x000fe200000e0607 */
[----:B------:R-:W-:-:S05]  /*75670*/  IADD3 R226, P0, R214, R5, RZ ;  /* 0x00000005d6e27210 */ /* 0x000fca0007f1e0ff */
[----:B------:R-:W-:Y:S02]  /*75680*/  IMAD.X R227, R8, 0x1, R6, P0 ;  /* 0x0000000108e37824 */ /* 0x000fe400000e0606 */
[----:B------:R-:W-:Y:S01]  /*75690*/  IMAD.MOV.U32 R251, RZ, RZ, R217 ;  /* 0x000000fffffb7224 */ /* 0x000fe200078e00d9 */
        /* <DEDUP_REMOVED lines=8> */
[----:B------:R-:W-:-:S05]  /*75720*/  IADD3 R212, P0, R213, R5, RZ ;  /* 0x00000005d5d47210 */ /* 0x000fca0007f1e0ff */
[----:B------:R-:W-:Y:S01]  /*75730*/  IMAD.X R213, R8, 0x1, R6, P0 ;  /* 0x0000000108d57824 */ /* 0x000fe200000e0606 */
[----:B--2---:R-:W-:Y:S02]  /*75740*/  SHF.R.S32.HI R8, RZ, 0x1f, R215 ;  /* 0x0000001fff087819 */ /* 0x004fe400000114d7 */
[----:B------:R-:W-:-:S05]  /*75750*/  IADD3 R218, P0, R215, R4, RZ ;  /* 0x00000004d7da7210 */ /* 0x000fca0007f1e0ff */
[----:B------:R-:W-:Y:S01]  /*75760*/  IMAD.X R219, R8, 0x1, R7, P0 ;  /* 0x0000000108db7824 */ /* 0x000fe200000e0607 */
[----:B------:R-:W-:-:S05]  /*75770*/  IADD3 R214, P0, R215, R5, RZ ;  /* 0x00000005d7d67210 */ /* 0x000fca0007f1e0ff */
[----:B------:R-:W-:Y:S01]  /*75780*/  IMAD.X R215, R8, 0x1, R6, P0 ;  /* 0x0000000108d77824 */ /* 0x000fe200000e0606 */
[----:B------:R-:W-:Y:S02]  /*75790*/  SHF.R.S32.HI R8, RZ, 0x1f, R21 ;  /* 0x0000001fff087819 */ /* 0x000fe40000011415 */
[----:B------:R-:W-:-:S05]  /*757a0*/  IADD3 R248, P0, R21, R4, RZ ;  /* 0x0000000415f87210 */ /* 0x000fca0007f1e0ff */
[C---:B------:R-:W-:Y:S01]  /*757b0*/  IMAD.X R249, R8.reuse, 0x1, R7, P0 ;  /* 0x0000000108f97824 */ /* 0x040fe200000e0607 */
[----:B------:R-:W-:Y:S02]  /*757c0*/  IADD3 R246, P0, R21, R5, RZ ;  /* 0x0000000515f67210 */ /* 0x000fe40007f1e0ff */
[----:B------:R-:W2:Y:S03]  /*757d0*/  LDL.LU R21, [R1+0x8e8] ;  /* 0x0008e80001157983 */ /* 0x000ea60000300800 */
[----:B------:R-:W-:Y:S01]  /*757e0*/  IMAD.X R247, R8, 0x1, R6, P0 ;  /* 0x0000000108f77824 */ /* 0x000fe200000e0606 */
[----:B---3--:R-:W-:Y:S02]  /*757f0*/  SHF.R.S32.HI R8, RZ, 0x1f, R20 ;  /* 0x0000001fff087819 */ /* 0x008fe40000011414 */
[----:B------:R-:W-:-:S05]  /*75800*/  IADD3 R244, P0, R20, R4, RZ ;  /* 0x0000000414f47210 */ /* 0x000fca0007f1e0ff */
[----:B------:R-:W-:Y:S01]  /*75810*/  IMAD.X R245, R8, 0x1, R7, P0 ;  /* 0x0000000108f57824 */ /* 0x000fe200000e0607 */
[----:B------:R-:W-:Y:S02]  /*75820*/  IADD3 R242, P0, R20, R5, RZ ;  /* 0x0000000514f27210 */ /* 0x000fe40007f1e0ff */
[----:B------:R-:W3:Y:S03]  /*75830*/  LDL.LU R20, [R1+0x8ec] ;  /* 0x0008ec0001147983 */ /* 0x000ee60000300800 */
[----:B------:R-:W-:Y:S01]  /*75840*/  IMAD.X R243, R8, 0x1, R6, P0 ;  /* 0x0000000108f37824 */ /* 0x000fe200000e0606 */
[----:B------:R-:W-:Y:S02]  /*75850*/  SHF.R.S32.HI R8, RZ, 0x1f, R19 ;  /* 0x0000001fff087819 */ /* 0x000fe40000011413 */
[----:B------:R-:W-:-:S05]  /*75860*/  IADD3 R240, P0, R19, R4, RZ ;  /* 0x0000000413f07210 */ /* 0x000fca0007f1e0ff */
[C---:B------:R-:W-:Y:S01]  /*75870*/  IMAD.X R241, R8.reuse, 0x1, R7, P0 ;  /* 0x0000000108f17824 */ /* 0x040fe200000e0607 */
[----:B------:R-:W-:Y:S02]  /*75880*/  IADD3 R238, P0, R19, R5, RZ ;  /* 0x0000000513ee7210 */ /* 0x000fe40007f1e0ff */
[----:B------:R-:W4:Y:S03]  /*75890*/  LDL.LU R19, [R1+0x8f0] ;  /* 0x0008f00001137983 */ /* 0x000f260000300800 */
[----:B------:R-:W-:Y:S01]  /*758a0*/  IMAD.X R239, R8, 0x1, R6, P0 ;  /* 0x0000000108ef7824 */ /* 0x000fe200000e0606 */
[----:B------:R-:W-:Y:S02]  /*758b0*/  SHF.R.S32.HI R8, RZ, 0x1f, R18 ;  /* 0x0000001fff087819 */ /* 0x000fe40000011412 */
[----:B------:R-:W-:-:S05]  /*758c0*/  IADD3 R234, P0, R18, R4, RZ ;  /* 0x0000000412ea7210 */ /* 0x000fca0007f1e0ff */
[----:B------:R-:W-:Y:S01]  /*758d0*/  IMAD.X R235, R8, 0x1, R7, P0 ;  /* 0x0000000108eb7824 */ /* 0x000fe200000e0607 */
        /* <DEDUP_REMOVED lines=11> */
[C---:B------:R-:W-:Y:S01]  /*75990*/  IMAD.X R177, R8.reuse, 0x1, R7, P0 ;  /* 0x0000000108b17824 */ /* 0x040fe200000e0607 */
[----:B------:R-:W-:Y:S02]  /*759a0*/  IADD3 R174, P0, R237, R5, RZ ;  /* 0x00000005edae7210 */ /* 0x000fe40007f1e0ff */
[----:B------:R-:W4:Y:S03]  /*759b0*/  LDL.LU R237, [R1+0x8fc] ;  /* 0x0008fc0001ed7983 */ /* 0x000f260000300800 */
[----:B------:R-:W-:Y:S01]  /*759c0*/  IMAD.X R175, R8, 0x1, R6, P0 ;  /* 0x0000000108af7824 */ /* 0x000fe200000e0606 */
[----:B--2---:R-:W-:Y:S02]  /*759d0*/  SHF.R.S32.HI R8, RZ, 0x1f, R21 ;  /* 0x0000001fff087819 */ /* 0x004fe40000011415 */
        /* <DEDUP_REMOVED lines=11> */
[----:B----4-:R-:W-:Y:S02]  /*75a90*/  SHF.R.S32.HI R8, RZ, 0x1f, R19 ;  /* 0x0000001fff087819 */ /* 0x010fe40000011413 */
        /* <DEDUP_REMOVED lines=155> */
[----:B------:R-:W-:Y:S01]  /*76450*/  SHF.R.S32.HI R8, RZ, 0x1f, R22 ;  /* 0x0000001fff087819 */ /* 0x000fe20000011416 */
[----:B------:R-:W4:Y:S01]  /*76460*/  LDL.LU R144, [R1+0x970] ;  /* 0x0009700001907983 */ /* 0x000f220000300800 */
        /* <DEDUP_REMOVED lines=8> */
[----:B------:R-:W4:Y:S03]  /*764f0*/  LDL.LU R237, [R1+0xa40] ;  /* 0x000a400001ed7983 */ /* 0x000f260000300800 */
[----:B------:R-:W-:Y:S01]  /*76500*/  IMAD.X R31, R8, 0x1, R6, P0 ;  /* 0x00000001081f7824 */ /* 0x000fe200000e0606 */
[----:B------:R-:W4:Y:S04]  /*76510*/  LDL.LU R153, [R1+0x974] ;  /* 0x0009740001997983 */ /* 0x000f280000300800 */
[----:B------:R-:W4:Y:S04]  /*76520*/  LDL.LU R152, [R1+0x978] ;  /* 0x0009780001987983 */ /* 0x000f280000300800 */
[----:B------:R-:W4:Y:S04]  /*76530*/  LDL.LU R154, [R1+0x97c] ;  /* 0x00097c00019a7983 */ /* 0x000f280000300800 */
[----:B------:R-:W4:Y:S01]  /*76540*/  LDL.LU R145, [R1+0x980] ;  /* 0x0009800001917983 */ /* 0x000f220000300800 */
[----:B------:R-:W-:-:S02]  /*76550*/  IMAD.MOV.U32 R180, RZ, RZ, R10 ;  /* 0x000000ffffb47224 */ /* 0x000fc400078e000a */
[----:B------:R-:W-:Y:S01]  /*76560*/  IMAD.MOV.U32 R181, RZ, RZ, R11 ;  /* 0x000000ffffb57224 */ /* 0x000fe200078e000b */
[----:B--2---:R-:W-:Y:S02]  /*76570*/  SHF.R.S32.HI R8, RZ, 0x1f, R21 ;  /* 0x0000001fff087819 */ /* 0x004fe40000011415 */
[----:B------:R-:W-:-:S05]  /*76580*/  IADD3 R32, P0, R21, R4, RZ ;  /* 0x0000000415207210 */ /* 0x000fca0007f1e0ff */
[----:B------:R-:W-:Y:S01]  /*76590*/  IMAD.X R33, R8, 0x1, R7, P0 ;  /* 0x0000000108217824 */ /* 0x000fe200000e0607 */
[----:B0-----:R-:W-:-:S05]  /*765a0*/  IADD3 R12, P0, R21, R5, RZ ;  /* 0x00000005150c7210 */ /* 0x001fca0007f1e0ff */
[----:B------:R-:W-:Y:S01]  /*765b0*/  IMAD.X R13, R8, 0x1, R6, P0 ;  /* 0x00000001080d7824 */ /* 0x000fe200000e0606 */
        /* <DEDUP_REMOVED lines=19> */
[----:B------:R-:W2:Y:S03]  /*766f0*/  LDL.LU R144, [R1+0x984] ;  /* 0x0009840001907983 */ /* 0x000ea60000300800 */
[----:B------:R-:W-:Y:S01]  /*76700*/  IMAD.X R15, R8, 0x1, R6, P0 ;  /* 0x00000001080f7824 */ /* 0x000fe200000e0606 */
[----:B------:R-:W-:Y:S02]  /*76710*/  SHF.R.S32.HI R9, RZ, 0x1f, R237 ;  /* 0x0000001fff097819 */ /* 0x000fe400000114ed */
[----:B------:R-:W-:-:S05]  /*76720*/  IADD3 R10, P0, R237, R4, RZ ;  /* 0x00000004ed0a7210 */ /* 0x000fca0007f1e0ff */
[----:B------:R-:W-:Y:S01]  /*76730*/  IMAD.X R11, R9, 0x1, R7, P0 ;  /* 0x00000001090b7824 */ /* 0x000fe200000e0607 */
[----:B------:R-:W-:Y:S02]  /*76740*/  IADD3 R8, P0, R237, R5, RZ ;  /* 0x00000005ed087210 */ /* 0x000fe40007f1e0ff */
[----:B------:R-:W3:Y:S01]  /*76750*/  LDL.LU R237, [R1+0x988] ;  /* 0x0009880001ed7983 */ /* 0x000ee20000300800 */
[----:B------:R-:W-:Y:S02]  /*76760*/  LOP3.LUT P6, RZ, R236, 0x400000, RZ, 0xc0, !PT ;  /* 0x00400000ecff7812 */ /* 0x000fe400078cc0ff */
[----:B------:R-:W-:Y:S01]  /*76770*/  PRMT R178, R178, 0x7773, RZ ;  /* 0x00007773b2b27816 */ /* 0x000fe200000000ff */
[----:B------:R-:W-:Y:S01]  /*76780*/  IMAD.X R9, R9, 0x1, R6, P0 ;  /* 0x0000000109097824 */ /* 0x000fe200000e0606 */
[----:B------:R-:W-:-:S09]  /*76790*/  IADD3 R160, P0, R153, R4, RZ ;  /* 0x0000000499a07210 */ /* 0x000fd20007f1e0ff */
[----:B------:R0:W-:Y:S02]  /*767a0*/  @P6 STG.E.U8 desc[UR44][R142.64], R178 ;  /* 0x000000b28e006986 */ /* 0x0001e4000c10112c */
[----:B0-----:R-:W-:-:S05]  /*767b0*/  SHF.R.S32.HI R142, RZ, 0x1f, R153 ;  /* 0x0000001fff8e7819 */ /* 0x001fca0000011499 */
[----:B------:R-:W-:Y:S01]  /*767c0*/  IMAD.X R161, R142, 0x1, R7, P0 ;  /* 0x000000018ea17824 */ /* 0x000fe200000e0607 */
[----:B------:R-:W-:Y:S02]  /*767d0*/  IADD3 R156, P0, R153, R5, RZ ;  /* 0x00000005999c7210 */ /* 0x000fe40007f1e0ff */
[----:B------:R-:W-:-:S03]  /*767e0*/  SHF.R.S32.HI R143, RZ, 0x1f, R152 ;  /* 0x0000001fff8f7819 */ /* 0x000fc60000011498 */
[----:B------:R-:W-:Y:S01]  /*767f0*/  IMAD.X R157, R142, 0x1, R6, P0 ;  /* 0x000000018e9d7824 */ /* 0x000fe200000e0606 */
[----:B------:R-:W-:-:S05]  /*76800*/  IADD3 R158, P0, R152, R4, RZ ;  /* 0x00000004989e7210 */ /* 0x000fca0007f1e0ff */
[----:B------:R-:W-:Y:S01]  /*76810*/  IMAD.X R159, R143, 0x1, R7, P0 ;  /* 0x000000018f9f7824 */ /* 0x000fe200000e0607 */
[----:B------:R-:W-:Y:S01]  /*76820*/  IADD3 R152, P0, R152, R5, RZ ;  /* 0x0000000598987210 */ /* 0x000fe20007f1e0ff */
[----:B------:R-:W-:Y:S01]  /*76830*/  IMAD.MOV.U32 R188, RZ, RZ, R148 ;  /* 0x000000ffffbc7224 */ /* 0x000fe200078e0094 */
[----:B------:R-:W-:-:S03]  /*76840*/  SHF.R.S32.HI R142, RZ, 0x1f, R154 ;  /* 0x0000001fff8e7819 */ /* 0x000fc6000001149a */
[----:B------:R-:W-:Y:S01]  /*76850*/  IMAD.X R153, R143, 0x1, R6, P0 ;  /* 0x000000018f997824 */ /* 0x000fe200000e0606 */
[----:B------:R-:W-:Y:S01]  /*76860*/  IADD3 R148, P0, R154, R4, RZ ;  /* 0x000000049a947210 */ /* 0x000fe20007f1e0ff */
[----:B------:R-:W-:-:S04]  /*76870*/  IMAD.MOV.U32 R189, RZ, RZ, R149 ;  /* 0x000000ffffbd7224 */ /* 0x000fc800078e0095 */
        /* <DEDUP_REMOVED lines=9> */
[----:B------:R-:W-:-:S04]  /*76910*/  IMAD.MOV.U32 R190, RZ, RZ, R146 ;  /* 0x000000ffffbe7224 */ /* 0x000fc800078e0092 */
[----:B------:R-:W-:Y:S02]  /*76920*/  IMAD.X R143, R143, 0x1, R6, P0 ;  /* 0x000000018f8f7824 */ /* 0x000fe400000e0606 */
[----:B------:R-:W-:Y:S02]  /*76930*/  IMAD.MOV.U32 R191, RZ, RZ, R147 ;  /* 0x000000ffffbf7224 */ /* 0x000fe400078e0093 */
[----:B------:R-:W-:Y:S02]  /*76940*/  IMAD.MOV.U32 R192, RZ, RZ, R162 ;  /* 0x000000ffffc07224 */ /* 0x000fe400078e00a2 */
[----:B------:R-:W-:Y:S01]  /*76950*/  IMAD.MOV.U32 R193, RZ, RZ, R163 ;  /* 0x000000ffffc17224 */ /* 0x000fe200078e00a3 */
[C---:B------:R-:W-:Y:S02]  /*76960*/  LOP3.LUT P1, RZ, R236.reuse, 0x800000, RZ, 0xc0, !PT ;  /* 0x00800000ecff7812 */ /* 0x040fe4000782c0ff */
[C---:B------:R-:W-:Y:S02]  /*76970*/  LOP3.LUT P2, RZ, R236.reuse, 0x2000000, RZ, 0xc0, !PT ;  /* 0x02000000ecff7812 */ /* 0x040fe4000784c0ff */
[----:B------:R-:W-:-:S02]  /*76980*/  LOP3.LUT P3, RZ, R236, 0x8000000, RZ, 0xc0, !PT ;  /* 0x08000000ecff7812 */ /* 0x000fc4000786c0ff */
[----:B------:R-:W-:Y:S01]  /*76990*/  LOP3.LUT P4, RZ, R236, 0x10000000, RZ, 0xc0, !PT ;  /* 0x10000000ecff7812 */ /* 0x000fe2000788c0ff */
[----:B------:R-:W-:Y:S02]  /*769a0*/  IMAD.MOV.U32 R187, RZ, RZ, R181 ;  /* 0x000000ffffbb7224 */ /* 0x000fe400078e00b5 */
[----:B------:R-:W4:Y:S04]  /*769b0*/  LDL.LU R181, [R1+0x50] ;  /* 0x0000500001b57983 */ /* 0x000f280000300800 */
[----:B------:R-:W4:Y:S01]  /*769c0*/  LDL.LU.64 R184, [R1+0x7f0] ;  /* 0x0007f00001b87983 */ /* 0x000f220000300a00 */
[----:B--2---:R-:W-:Y:S02]  /*769d0*/  SHF.R.S32.HI R145, RZ, 0x1f, R144 ;  /* 0x0000001fff917819 */ /* 0x004fe40000011490 */
[----:B------:R-:W-:-:S05]  /*769e0*/  IADD3 R146, P0, R144, R4, RZ ;  /* 0x0000000490927210 */ /* 0x000fca0007f1e0ff */
[----:B------:R-:W-:Y:S01]  /*769f0*/  IMAD.X R147, R145, 0x1, R7, P0 ;  /* 0x0000000191937824 */ /* 0x000fe200000e0607 */
[----:B------:R-:W-:-:S05]  /*76a00*/  IADD3 R144, P0, R144, R5, RZ ;  /* 0x0000000590907210 */ /* 0x000fca0007f1e0ff */
[----:B------:R-:W-:Y:S01]  /*76a10*/  IMAD.X R145, R145, 0x1, R6, P0 ;  /* 0x0000000191917824 */ /* 0x000fe200000e0606 */
[----:B---3--:R-:W-:Y:S02]  /*76a20*/  IADD3 R162, P0, R237, R4, RZ ;  /* 0x00000004eda27210 */ /* 0x008fe40007f1e0ff */
[----:B------:R-:W-:-:S05]  /*76a30*/  SHF.R.S32.HI R178, RZ, 0x1f, R237 ;  /* 0x0000001fffb27819 */ /* 0x000fca00000114ed */
[----:B------:R-:W-:Y:S01]  /*76a40*/  IMAD.X R163, R178, 0x1, R7, P0 ;  /* 0x00000001b2a37824 */ /* 0x000fe200000e0607 */
[----:B------:R-:W-:-:S05]  /*76a50*/  IADD3 R4, P0, R237, R5, RZ ;  /* 0x00000005ed047210 */ /* 0x000fca0007f1e0ff */
[----:B------:R-:W-:Y:S02]  /*76a60*/  IMAD.X R5, R178, 0x1, R6, P0 ;  /* 0x00000001b2057824 */ /* 0x000fe400000e0606 */
[----:B------:R-:W-:Y:S01]  /*76a70*/  VIADD R6, R0, 0x159 ;  /* 0x0000015900067836 */ /* 0x000fe20000000000 */
[C---:B------:R-:W-:Y:S02]  /*76a80*/  PRMT R7, R179.reuse, 0x7770, RZ ;  /* 0x00007770b3077816 */ /* 0x040fe400000000ff */
[C---:B------:R-:W-:Y:S02]  /*76a90*/  PRMT R178, R179.reuse, 0x7771, RZ ;  /* 0x00007771b3b27816 */ /* 0x040fe400000000ff */
[----:B------:R-:W-:Y:S02]  /*76aa0*/  ISETP.GE.AND P0, PT, R6, UR35, PT ;  /* 0x0000002306007c0c */ /* 0x000fe4000bf06270 */
[C---:B------:R-:W-:Y:S01]  /*76ab0*/  PRMT R6, R179.reuse, 0x7772, RZ ;  /* 0x00007772b3067816 */ /* 0x040fe200000000ff */
[----:B------:R0:W-:Y:S01]  /*76ac0*/  @P1 STG.E.U8 desc[UR44][R192.64], R7 ;  /* 0x00000007c0001986 */ /* 0x0001e2000c10112c */
[----:B------:R-:W-:-:S03]  /*76ad0*/  PRMT R179, R179, 0x7773, RZ ;  /* 0x00007773b3b37816 */ /* 0x000fc600000000ff */
[----:B------:R1:W-:Y:S04]  /*76ae0*/  @P2 STG.E.U8 desc[UR44][R188.64], R178 ;  /* 0x000000b2bc002986 */ /* 0x0003e8000c10112c */
[----:B------:R2:W-:Y:S04]  /*76af0*/  @P3 STG.E.U8 desc[UR44][R182.64], R6 ;  /* 0x00000006b6003986 */ /* 0x0005e8000c10112c */
[----:B0-----:R-:W3:Y:S04]  /*76b00*/  LDL.LU.64 R192, [R1+0x7e0] ;  /* 0x0007e00001c07983 */ /* 0x001ee80000300a00 */
[----:B------:R-:W3:Y:S04]  /*76b10*/  LDL.LU R237, [R1+0x54] ;  /* 0x0000540001ed7983 */ /* 0x000ee80000300800 */
[----:B-1----:R-:W3:Y:S04]  /*76b20*/  LDL.LU.64 R188, [R1+0x7d8] ;  /* 0x0007d80001bc7983 */ /* 0x002ee80000300a00 */
[----:B--2---:R-:W2:Y:S04]  /*76b30*/  LDL.LU.64 R182, [R1+0x7d0] ;  /* 0x0007d00001b67983 */ /* 0x004ea80000300a00 */
[----:B------:R0:W-:Y:S04]  /*76b40*/  @P4 STG.E.U8 desc[UR44][R2.64], R179 ;  /* 0x000000b302004986 */ /* 0x0001e8000c10112c */
[----:B0-----:R-:W3:Y:S01]  /*76b50*/  LDL.LU.64 R2, [R1+0x1bc0] ;  /* 0x001bc00001027983 */ /* 0x001ee20000300a00 */
[----:B------:R-:W-:Y:S01]  /*76b60*/  LOP3.LUT P5, RZ, R236, 0x40000000, RZ, 0xc0, !PT ;  /* 0x40000000ecff7812 */ /* 0x000fe200078ac0ff */
[----:B------:R-:W-:Y:S01]  /*76b70*/  VIADD R7, R0, 0x15a ;  /* 0x0000015a00077836 */ /* 0x000fe20000000000 */
[----:B------:R-:W-:-:S04]  /*76b80*/  LOP3.LUT P6, RZ, R250, 0x400, RZ, 0xc0, !PT ;  /* 0x00000400faff7812 */ /* 0x000fc800078cc0ff */
[----:B------:R-:W-:Y:S01]  /*76b90*/  ISETP.GE.AND P1, PT, R7, UR57, PT ;  /* 0x0000003907007c0c */ /* 0x000fe2000bf26270 */
[----:B------:R-:W-:-:S05]  /*76ba0*/  VIADD R7, R0, 0x15b ;  /* 0x0000015b00077836 */ /* 0x000fca0000000000 */
[----:B------:R-:W-:Y:S01]  /*76bb0*/  ISETP.GE.AND P2, PT, R7, UR29, PT ;  /* 0x0000001d07007c0c */ /* 0x000fe2000bf46270 */
[----:B------:R-:W-:Y:S01]  /*76bc0*/  VIADD R7, R0, 0x15c ;  /* 0x0000015c00077836 */ /* 0x000fe20000000000 */
[----:B------:R-:W-:Y:S01]  /*76bd0*/  ULDC.64 UR28, c[0x0][0x228] ;  /* 0x00008a00001c7ab9 */ /* 0x000fe20000000a00 */
[----:B----4-:R-:W-:-:S05]  /*76be0*/  PRMT R6, R181, 0x7770, RZ ;  /* 0x00007770b5067816 */ /* 0x010fca00000000ff */
[----:B------:R0:W-:Y:S01]  /*76bf0*/  @P5 STG.E.U8 desc[UR44][R190.64], R6 ;  /* 0x00000006be005986 */ /* 0x0001e2000c10112c */
[----:B------:R-:W-:Y:S01]  /*76c00*/  IMAD.MOV.U32 R186, RZ, RZ, R180 ;  /* 0x000000ffffba7224 */ /* 0x000fe200078e00b4 */
[----:B------:R-:W-:Y:S01]  /*76c10*/  ISETP.GE.AND P3, PT, R7, UR27, PT ;  /* 0x0000001b07007c0c */ /* 0x000fe2000bf66270 */
[----:B------:R-:W-:Y:S01]  /*76c20*/  VIADD R178, R0, 0x15d ;  /* 0x0000015d00b27836 */ /* 0x000fe20000000000 */
[----:B0-----:R-:W-:Y:S01]  /*76c30*/  PRMT R6, R181, 0x7771, RZ ;  /* 0x00007771b5067816 */ /* 0x001fe200000000ff */
[----:B------:R-:W-:-:S04]  /*76c40*/  ULDC.64 UR26, c[0x0][0x228] ;  /* 0x00008a00001a7ab9 */ /* 0x000fc80000000a00 */
[----:B------:R0:W-:Y:S01]  /*76c50*/  @P6 STG.E.U8 desc[UR44][R184.64], R6 ;  /* 0x00000006b8006986 */ /* 0x0001e2000c10112c */
[----:B------:R-:W-:-:S03]  /*76c60*/  PRMT R7, R181, 0x7772, RZ ;  /* 0x00007772b5077816 */ /* 0x000fc600000000ff */
[----:B0-----:R-:W4:Y:S01]  /*76c70*/  LDL.LU.64 R184, [R1+0x7c8] ;  /* 0x0007c80001b87983 */ /* 0x001f220000300a00 */
[----:B------:R-:W-:-:S03]  /*76c80*/  PRMT R6, R181, 0x7773, RZ ;  /* 0x00007773b5067816 */ /* 0x000fc600000000ff */
[----:B------:R-:W4:Y:S04]  /*76c90*/  LDL.LU R180, [R1+0x58] ;  /* 0x0000580001b47983 */ /* 0x000f280000300800 */
[----:B------:R-:W4:Y:S01]  /*76ca0*/  LDL.LU.64 R190, [R1+0x7c0] ;  /* 0x0007c00001be7983 */ /* 0x000f220000300a00 */
[C---:B---3--:R-:W-:Y:S01]  /*76cb0*/  ISETP.LT.AND P4, PT, R2.reuse, UR8, !P0 ;  /* 0x0000000802007c0c */ /* 0x048fe2000c781270 */
[----:B------:R-:W-:Y:S01]  /*76cc0*/  ULDC UR8, c[0x0][0x228] ;  /* 0x00008a0000087ab9 */ /* 0x000fe20000000800 */
[C---:B------:R-:W-:Y:S01]  /*76cd0*/  ISETP.LT.AND P0, PT, R3.reuse, UR6, !P0 ;  /* 0x0000000603007c0c */ /* 0x040fe2000c701270 */
[----:B------:R-:W-:Y:S01]  /*76ce0*/  ULDC UR6, c[0x0][0x228] ;  /* 0x00008a0000067ab9 */ /* 0x000fe20000000800 */
[----:B------:R-:W-:Y:S02]  /*76cf0*/  ISETP.LT.AND P5, PT, R2, UR12, !P1 ;  /* 0x0000000c02007c0c */ /* 0x000fe4000cfa1270 */
[----:B------:R-:W-:-:S07]  /*76d00*/  ISETP.LT.AND P6, PT, R3, UR10, !P1 ;  /* 0x0000000a03007c0c */ /* 0x000fce000cfc1270 */
[----:B------:R0:W-:Y:S04]  /*76d10*/  @P4 STG.E.U8 desc[UR44][R186.64], R7 ;  /* 0x00000007ba004986 */ /* 0x0001e8000c10112c */
[----:B------:R1:W-:Y:S04]  /*76d20*/  @P0 STG.E.U8 desc[UR44][R192.64], R6 ;  /* 0x00000006c0000986 */ /* 0x0003e8000c10112c */
[----:B0-----:R-:W3:Y:S01]  /*76d30*/  LDL.LU.64 R186, [R1+0x7b8] ;  /* 0x0007b80001ba7983 */ /* 0x001ee20000300a00 */
[C---:B------:R-:W-:Y:S02]  /*76d40*/  PRMT R7, R237.reuse, 0x7770, RZ ;  /* 0x00007770ed077816 */ /* 0x040fe400000000ff */
[----:B-1----:R-:W-:-:S03]  /*76d50*/  PRMT R6, R237, 0x7771, RZ ;  /* 0x00007771ed067816 */ /* 0x002fc600000000ff */
[----:B------:R0:W-:Y:S04]  /*76d60*/  @P5 STG.E.U8 desc[UR44][R188.64], R7 ;  /* 0x00000007bc005986 */ /* 0x0001e8000c10112c */
[----:B--2---:R1:W-:Y:S04]  /*76d70*/  @P6 STG.E.U8 desc[UR44][R182.64], R6 ;  /* 0x00000006b6006986 */ /* 0x0043e8000c10112c */
[----:B0-----:R-:W2:Y:S04]  /*76d80*/  LDL.LU.64 R188, [R1+0x7b0] ;  /* 0x0007b00001bc7983 */ /* 0x001ea80000300a00 */
[----:B-1----:R-:W2:Y:S01]  /*76d90*/  LDL.LU.64 R182, [R1+0x7a8] ;  /* 0x0007a80001b67983 */ /* 0x002ea20000300a00 */
[----:B------:R-:W-:-:S02]  /*76da0*/  ISETP.LT.AND P4, PT, R2, UR20, !P2 ;  /* 0x0000001402007c0c */ /* 0x000fc4000d781270 */
[----:B------:R-:W-:Y:S01]  /*76db0*/  ISETP.LT.AND P2, PT, R3, UR18, !P2 ;  /* 0x0000001203007c0c */ /* 0x000fe2000d741270 */
[----:B------:R-:W-:Y:S01]  /*76dc0*/  VIADD R7, R0, 0x15e ;  /* 0x0000015e00077836 */ /* 0x000fe20000000000 */
[----:B------:R-:W-:Y:S01]  /*76dd0*/  PRMT R6, R237, 0x7772, RZ ;  /* 0x00007772ed067816 */ /* 0x000fe200000000ff */
[----:B------:R-:W2:Y:S01]  /*76de0*/  LDL.LU R181, [R1+0x5c] ;  /* 0x00005c0001b57983 */ /* 0x000ea20000300800 */
[----:B------:R-:W-:Y:S02]  /*76df0*/  ISETP.LT.AND P5, PT, R2, UR14, !P3 ;  /* 0x0000000e02007c0c */ /* 0x000fe4000dfa1270 */
[----:B------:R-:W-:Y:S01]  /*76e00*/  ISETP.GE.AND P0, PT, R7, UR37, PT ;  /* 0x0000002507007c0c */ /* 0x000fe2000bf06270 */
[----:B------:R-:W2:Y:S01]  /*76e10*/  LDL.LU.64 R192, [R1+0x7a0] ;  /* 0x0007a00001c07983 */ /* 0x000ea20000300a00 */
[----:B------:R-:W-:Y:S02]  /*76e20*/  PRMT R7, R237, 0x7773, RZ ;  /* 0x00007773ed077816 */ /* 0x000fe400000000ff */
[----:B------:R-:W-:Y:S01]  /*76e30*/  ISETP.GE.AND P1, PT, R178, UR59, PT ;  /* 0x0000003bb2007c0c */ /* 0x000fe2000bf26270 */
[----:B----4-:R0:W-:Y:S01]  /*76e40*/  @P4 STG.E.U8 desc[UR44][R184.64], R6 ;  /* 0x00000006b8004986 */ /* 0x0101e2000c10112c */
[----:B------:R-:W-:-:S03]  /*76e50*/  ISETP.LT.AND P3, PT, R3, UR26, !P3 ;  /* 0x0000001a03007c0c */ /* 0x000fc6000df61270 */
[----:B------:R1:W-:Y:S01]  /*76e60*/  @P2 STG.E.U8 desc[UR44][R190.64], R7 ;  /* 0x00000007be002986 */ /* 0x0003e2000c10112c */
[----:B------:R-:W-:-:S03]  /*76e70*/  ISETP.LT.AND P2, PT, R2, UR24, !P1 ;  /* 0x0000001802007c0c */ /* 0x000fc6000cf41270 */
[----:B0-----:R-:W4:Y:S01]  /*76e80*/  LDL.LU.64 R184, [R1+0x798] ;  /* 0x0007980001b87983 */ /* 0x001f220000300a00 */
[C---:B------:R-:W-:Y:S02]  /*76e90*/  PRMT R6, R180.reuse, 0x7770, RZ ;  /* 0x00007770b4067816 */ /* 0x040fe400000000ff */
[----:B-1----:R-:W-:-:S03]  /*76ea0*/  PRMT R7, R180, 0x7771, RZ ;  /* 0x00007771b4077816 */ /* 0x002fc600000000ff */
[----:B---3--:R0:W-:Y:S04]  /*76eb0*/  @P5 STG.E.U8 desc[UR44][R186.64], R6 ;  /* 0x00000006ba005986 */ /* 0x0081e8000c10112c */
[----:B0-----:R-:W3:Y:S01]  /*76ec0*/  LDL.LU.64 R186, [R1+0x790] ;  /* 0x0007900001ba7983 */ /* 0x001ee20000300a00 */
[----:B------:R-:W-:-:S03]  /*76ed0*/  PRMT R6, R180, 0x7772, RZ ;  /* 0x00007772b4067816 */ /* 0x000fc600000000ff */
[----:B------:R-:W3:Y:S04]  /*76ee0*/  LDL.LU.64 R190, [R1+0x788] ;  /* 0x0007880001be7983 */ /* 0x000ee80000300a00 */
[----:B--2---:R-:W-:Y:S04]  /*76ef0*/  @P3 STG.E.U8 desc[UR44][R188.64], R7 ;  /* 0x00000007bc003986 */ /* 0x004fe8000c10112c */
[----:B------:R-:W2:Y:S04]  /*76f00*/  LDL.LU R237, [R1+0x40] ;  /* 0x0000400001ed7983 */ /* 0x000ea80000300800 */
[----:B------:R0:W-:Y:S04]  /*76f10*/  @P2 STG.E.U8 desc[UR44][R182.64], R6 ;  /* 0x00000006b6002986 */ /* 0x0001e8000c10112c */
[----:B0-----:R-:W2:Y:S01]  /*76f20*/  LDL.LU.64 R182, [R1+0x780] ;  /* 0x0007800001b67983 */ /* 0x001ea20000300a00 */
[----:B------:R-:W-:Y:S01]  /*76f30*/  VIADD R178, R0, 0x15f ;  /* 0x0000015f00b27836 */ /* 0x000fe20000000000 */
[----:B------:R-:W-:-:S02]  /*76f40*/  ISETP.LT.AND P1, PT, R3, UR22, !P1 ;  /* 0x0000001603007c0c */ /* 0x000fc4000cf21270 */
[----:B------:R-:W-:Y:S01]  /*76f50*/  PRMT R7, R180, 0x7773, RZ ;  /* 0x00007773b4077816 */ /* 0x000fe200000000ff */
[----:B------:R-:W2:Y:S01]  /*76f60*/  LDL.LU.64 R188, [R1+0x778] ;  /* 0x0007780001bc7983 */ /* 0x000ea20000300a00 */
[----:B------:R-:W-:Y:S01]  /*76f70*/  ISETP.GE.AND P4, PT, R178, UR5, PT ;  /* 0x00000005b2007c0c */ /* 0x000fe2000bf86270 */
[----:B------:R-:W-:Y:S02]  /*76f80*/  ULDC.64 UR4, c[0x0][0x228] ;  /* 0x00008a0000047ab9 */ /* 0x000fe40000000a00 */
[C---:B------:R-:W-:Y:S01]  /*76f90*/  ISETP.LT.AND P5, PT, R2.reuse, UR4, !P0 ;  /* 0x0000000402007c0c */ /* 0x040fe2000c7a1270 */
[----:B------:R-:W-:Y:S01]  /*76fa0*/  ULDC UR4, c[0x0][0x228] ;  /* 0x00008a0000047ab9 */ /* 0x000fe20000000800 */
[----:B------:R-:W-:Y:S02]  /*76fb0*/  PRMT R6, R181, 0x7770, RZ ;  /* 0x00007770b5067816 */ /* 0x000fe400000000ff */
[----:B------:R-:W-:Y:S02]  /*76fc0*/  ISETP.LT.AND P2, PT, R3, UR28, !P0 ;  /* 0x0000001c03007c0c */ /* 0x000fe4000c741270 */
[----:B------:R0:W-:Y:S07]  /*76fd0*/  @P1 STG.E.U8 desc[UR44][R192.64], R7 ;  /* 0x00000007c0001986 */ /* 0x0001ee000c10112c */
[----:B----4-:R1:W-:Y:S01]  /*76fe0*/  @P5 STG.E.U8 desc[UR44][R184.64], R6 ;  /* 0x00000006b8005986 */ /* 0x0103e2000c10112c */
[----:B------:R-:W-:Y:S01]  /*76ff0*/  ISETP.LT.AND P5, PT, R2, UR4, !P4 ;  /* 0x0000000402007c0c */ /* 0x000fe2000e7a1270 */
[----:B------:R-:W-:-:S02]  /*77000*/  ULDC UR4, c[0x0][0x228] ;  /* 0x00008a0000047ab9 */ /* 0x000fc40000000800 */
[----:B------:R-:W-:Y:S01]  /*77010*/  ISETP.LT.AND P4, PT, R3, UR4, !P4 ;  /* 0x0000000403007c0c */ /* 0x000fe2000e781270 */
[----:B0-----:R-:W-:Y:S01]  /*77020*/  VIADD R7, R0, 0x162 ;  /* 0x0000016200077836 */ /* 0x001fe20000000000 */
[----:B------:R-:W-:Y:S01]  /*77030*/  ULDC UR4, c[0x0][0x228] ;  /* 0x00008a0000047ab9 */ /* 0x000fe20000000800 */
[----:B-1----:R-:W4:Y:S01]  /*77040*/  LDL.LU.64 R184, [R1+0x770] ;  /* 0x0007700001b87983 */ /* 0x002f220000300a00 */
[----:B------:R-:W-:Y:S02]  /*77050*/  PRMT R6, R181, 0x7771, RZ ;  /* 0x00007771b5067816 */ /* 0x000fe400000000ff */
[----:B------:R-:W-:Y:S02]  /*77060*/  ISETP.GE.AND P1, PT, R7, UR39, PT ;  /* 0x0000002707007c0c */ /* 0x000fe4000bf26270 */
[C---:B------:R-:W-:Y:S01]  /*77070*/  PRMT R7, R181.reuse, 0x7773, RZ ;  /* 0x00007773b5077816 */ /* 0x040fe200000000ff */
[----:B---3--:R0:W-:Y:S04]  /*77080*/  @P2 STG.E.U8 desc[UR44][R186.64], R6 ;  /* 0x00000006ba002986 */ /* 0x0081e8000c10112c */
[----:B0-----:R-:W3:Y:S01]  /*77090*/  LDL.LU R187, [R1+0x44] ;  /* 0x0000440001bb7983 */ /* 0x001ee20000300800 */
[----:B------:R-:W-:-:S03]  /*770a0*/  PRMT R6, R181, 0x7772, RZ ;  /* 0x00007772b5067816 */ /* 0x000fc600000000ff */
[----:B------:R-:W3:Y:S04]  /*770b0*/  LDL.LU.64 R180, [R1+0x768] ;  /* 0x0007680001b47983 */ /* 0x000ee80000300a00 */
[----:B------:R-:W3:Y:S04]  /*770c0*/  LDL.LU.64 R192, [R1+0x760] ;  /* 0x0007600001c07983 */ /* 0x000ee80000300a00 */
[----:B------:R0:W-:Y:S04]  /*770d0*/  @P5 STG.E.U8 desc[UR44][R190.64], R6 ;  /* 0x00000006be005986 */ /* 0x0001e8000c10112c */
[----:B--2---:R1:W-:Y:S04]  /*770e0*/  @P4 STG.E.U8 desc[UR44][R182.64], R7 ;  /* 0x00000007b6004986 */ /* 0x0043e8000c10112c */
[----:B0-----:R-:W2:Y:S04]  /*770f0*/  LDL.LU.64 R190, [R1+0x758] ;  /* 0x0007580001be7983 */ /* 0x001ea80000300a00 */
[----:B-1----:R-:W2:Y:S01]  /*77100*/  LDL.LU.64 R182, [R1+0x750] ;  /* 0x0007500001b67983 */ /* 0x002ea20000300a00 */
[----:B------:R-:W-:-:S05]  /*77110*/  VIADD R178, R0, 0x160 ;  /* 0x0000016000b27836 */ /* 0x000fca0000000000 */
[----:B------:R-:W-:-:S04]  /*77120*/  ISETP.GE.AND P3, PT, R178, UR61, PT ;  /* 0x0000003db2007c0c */ /* 0x000fc8000bf66270 */
[----:B------:R-:W-:Y:S01]  /*77130*/  ISETP.LT.AND P6, PT, R2, UR6, !P3 ;  /* 0x0000000602007c0c */ /* 0x000fe2000dfc1270 */
[C---:B------:R-:W-:Y:S01]  /*77140*/  VIADD R178, R0.reuse, 0x161 ;  /* 0x0000016100b27836 */ /* 0x040fe20000000000 */
[----:B------:R-:W-:Y:S01]  /*77150*/  ISETP.LT.AND P3, PT, R3, UR4, !P3 ;  /* 0x0000000403007c0c */ /* 0x000fe2000df61270 */
[----:B------:R-:W-:Y:S01]  /*77160*/  ULDC UR4, c[0x0][0x228] ;  /* 0x00008a0000047ab9 */ /* 0x000fe20000000800 */
[----:B------:R-:W-:Y:S01]  /*77170*/  PRMT R6, R237, 0x7770, RZ ;  /* 0x00007770ed067816 */ /* 0x000fe200000000ff */
[----:B------:R-:W-:Y:S01]  /*77180*/  VIADD R7, R0, 0x1ff ;  /* 0x000001ff00077836 */ /* 0x000fe20000000000 */
[----:B------:R-:W-:Y:S01]  /*77190*/  ISETP.GE.AND P0, PT, R178, UR31, PT ;  /* 0x0000001fb2007c0c */ /* 0x000fe2000bf06270 */
[----:B------:R-:W-:-:S03]  /*771a0*/  ULDC UR6, c[0x0][0x228] ;  /* 0x00008a0000067ab9 */ /* 0x000fc60000000800 */
[----:B------:R-:W-:Y:S01]  /*771b0*/  ISETP.LT.AND P5, PT, R2, UR4, !P0 ;  /* 0x0000000402007c0c */ /* 0x000fe2000c7a1270 */
[----:B------:R-:W-:Y:S02]  /*771c0*/  ULDC UR4, c[0x0][0x228] ;  /* 0x00008a0000047ab9 */ /* 0x000fe40000000800 */
[----:B------:R0:W-:Y:S01]  /*771d0*/  @P6 STG.E.U8 desc[UR44][R188.64], R6 ;  /* 0x00000006bc006986 */ /* 0x0001e2000c10112c */
[----:B------:R-:W-:Y:S01]  /*771e0*/  ISETP.LT.AND P0, PT, R3, UR4, !P0 ;  /* 0x0000000403007c0c */ /* 0x000fe2000c701270 */
[----:B------:R-:W-:Y:S01]  /*771f0*/  ULDC UR4, c[0x0][0x228] ;  /* 0x00008a0000047ab9 */ /* 0x000fe20000000800 */
[----:B0-----:R-:W-:-:S05]  /*77200*/  PRMT R6, R237, 0x7771, RZ ;  /* 0x00007771ed067816 */ /* 0x001fca00000000ff */
[----:B----4-:R0:W-:Y:S01]  /*77210*/  @P3 STG.E.U8 desc[UR44][R184.64], R6 ;  /* 0x00000006b8003986 */ /* 0x0101e2000c10112c */
[----:B------:R-:W-:Y:S02]  /*77220*/  ISETP.LT.AND P3, PT, R2, UR4, !P1 ;  /* 0x0000000402007c0c */ /* 0x000fe4000cf61270 */
[----:B------:R-:W-:Y:S01]  /*77230*/  ISETP.GE.AND P4, PT, R7, UR29, PT ;  /* 0x0000001d07007c0c */ /* 0x000fe2000bf86270 */
[----:B------:R-:W-:Y:S01]  /*77240*/  VIADD R178, R0, 0x163 ;  /* 0x0000016300b27836 */ /* 0x000fe20000000000 */
[----:B------:R-:W-:Y:S01]  /*77250*/  ISETP.LT.AND P6, PT, R3, UR6, !P1 ;  /* 0x0000000603007c0c */ /* 0x000fe2000cfc1270 */
[----:B------:R-:W-:Y:S01]  /*77260*/  ULDC UR4, c[0x0][0x22c] ;  /* 0x00008b0000047ab9 */ /* 0x000fe20000000800 */
[C---:B------:R-:W-:Y:S01]  /*77270*/  PRMT R7, R237.reuse, 0x7772, RZ ;  /* 0x00007772ed077816 */ /* 0x040fe200000000ff */
[----:B------:R-:W-:Y:S01]  /*77280*/  ULDC UR6, c[0x0][0x228] ;  /* 0x00008a0000067ab9 */ /* 0x000fe20000000800 */
[----:B0-----:R-:W4:Y:S01]  /*77290*/  LDL.LU.64 R184, [R1+0x748] ;  /* 0x0007480001b87983 */ /* 0x001f220000300a00 */
[----:B------:R-:W-:-:S03]  /*772a0*/  PRMT R6, R237, 0x7773, RZ ;  /* 0x00007773ed067816 */ /* 0x000fc600000000ff */
[----:B------:R-:W4:Y:S04]  /*772b0*/  LDL.LU R186, [R1+0x48] ;  /* 0x0000480001ba7983 */ /* 0x000f280000300800 */
[----:B------:R-:W4:Y:S04]  /*772c0*/  LDL.LU.64 R188, [R1+0x740] ;  /* 0x0007400001bc7983 */ /* 0x000f280000300a00 */
[----:B---3--:R0:W-:Y:S04]  /*772d0*/  @P5 STG.E.U8 desc[UR44][R180.64], R7 ;  /* 0x00000007b4005986 */ /* 0x0081e8000c10112c */
[----:B------:R1:W-:Y:S04]  /*772e0*/  @P0 STG.E.U8 desc[UR44][R192.64], R6 ;  /* 0x00000006c0000986 */ /* 0x0003e8000c10112c */
[----:B0-----:R-:W3:Y:S01]  /*772f0*/  LDL.LU.64 R180, [R1+0x738] ;  /* 0x0007380001b47983 */ /* 0x001ee20000300a00 */
[----:B------:R-:W-:-:S02]  /*77300*/  PRMT R7, R187, 0x7770, RZ ;  /* 0x00007770bb077816 */ /* 0x000fc400000000ff */
[----:B-1----:R-:W-:-:S03]  /*77310*/  PRMT R6, R187, 0x7771, RZ ;  /* 0x00007771bb067816 */ /* 0x002fc600000000ff */
[----:B--2---:R-:W-:Y:S04]  /*77320*/  @P3 STG.E.U8 desc[UR44][R190.64], R7 ;  /* 0x00000007be003986 */ /* 0x004fe8000c10112c */
[----:B------:R0:W-:Y:S04]  /*77330*/  @P6 STG.E.U8 desc[UR44][R182.64], R6 ;  /* 0x00000006b6006986 */ /* 0x0001e8000c10112c */
[----:B0-----:R-:W2:Y:S01]  /*77340*/  LDL.LU.64 R182, [R1+0x730] ;  /* 0x0007300001b67983 */ /* 0x001ea20000300a00 */
[----:B------:R-:W-:Y:S01]  /*77350*/  ISETP.GE.AND P2, PT, R178, UR17, PT ;  /* 0x00000011b2007c0c */ /* 0x000fe2000bf46270 */
[----:B------:R-:W-:-:S02]  /*77360*/  VIADD R178, R0, 0x164 ;  /* 0x0000016400b27836 */ /* 0x000fc40000000000 */
[----:B------:R-:W-:Y:S01]  /*77370*/  VIADD R6, R0, 0x165 ;  /* 0x0000016500067836 */ /* 0x000fe20000000000 */
[----:B------:R-:W-:Y:S01]  /*77380*/  PRMT R7, R187, 0x7772, RZ ;  /* 0x00007772bb077816 */ /* 0x000fe200000000ff */
[----:B------:R-:W2:Y:S01]  /*77390*/  LDL.LU R237, [R1+0x4c] ;  /* 0x00004c0001ed7983 */ /* 0x000ea20000300800 */
[----:B------:R-:W-:Y:S01]  /*773a0*/  ISETP.GE.AND P1, PT, R178, UR4, PT ;  /* 0x00000004b2007c0c */ /* 0x000fe2000bf26270 */
[----:B------:R-:W-:Y:S02]  /*773b0*/  ULDC UR4, c[0x0][0x228] ;  /* 0x00008a0000047ab9 */ /* 0x000fe40000000800 */
[----:B------:R-:W-:Y:S01]  /*773c0*/  ISETP.LT.AND P3, PT, R2, UR4, !P2 ;  /* 0x0000000402007c0c */ /* 0x000fe2000d761270 */
[----:B------:R-:W-:Y:S01]  /*773d0*/  ULDC UR4, c[0x0][0x22c] ;  /* 0x00008b0000047ab9 */ /* 0x000fe20000000800 */
[----:B------:R-:W-:Y:S01]  /*773e0*/  ISETP.LT.AND P2, PT, R3, UR6, !P2 ;  /* 0x0000000603007c0c */ /* 0x000fe2000d741270 */
[----:B------:R-:W-:Y:S01]  /*773f0*/  ULDC UR6, c[0x0][0x228] ;  /* 0x00008a0000067ab9 */ /* 0x000fe20000000800 */
[----:B------:R-:W-:Y:S01]  /*77400*/  ISETP.GE.AND P0, PT, R6, UR4, PT ;  /* 0x0000000406007c0c */ /* 0x000fe2000bf06270 */
[----:B------:R-:W-:Y:S01]  /*77410*/  VIADD R6, R0, 0x166 ;  /* 0x0000016600067836 */ /* 0x000fe20000000000 */
[----:B------:R-:W-:Y:S01]  /*77420*/  ISETP.LT.AND P5, PT, R2, UR8, !P1 ;  /* 0x0000000802007c0c */ /* 0x000fe2000cfa1270 */
[----:B------:R-:W-:Y:S01]  /*77430*/  ULDC UR4, c[0x0][0x22c] ;  /* 0x00008b0000047ab9 */ /* 0x000fe20000000800 */
[----:B------:R-:W-:Y:S01]  /*77440*/  VIADD R178, R0, 0x168 ;  /* 0x0000016800b27836 */ /* 0x000fe20000000000 */
[----:B------:R-:W-:-:S04]  /*77450*/  ULDC UR8, c[0x0][0x228] ;  /* 0x00008a0000087ab9 */ /* 0x000fc80000000800 */
[----:B----4-:R0:W-:Y:S01]  /*77460*/  @P3 STG.E.U8 desc[UR44][R184.64], R7 ;  /* 0x00000007b8003986 */ /* 0x0101e2000c10112c */
[----:B------:R-:W-:Y:S01]  /*77470*/  ISETP.GE.AND P3, PT, R6, UR4, PT ;  /* 0x0000000406007c0c */ /* 0x000fe2000bf66270 */
[----:B------:R-:W-:Y:S02]  /*77480*/  ULDC UR4, c[0x0][0x228] ;  /* 0x00008a0000047ab9 */ /* 0x000fe40000000800 */
[----:B------:R-:W-:Y:S01]  /*77490*/  ISETP.LT.AND P1, PT, R3, UR4, !P1 ;  /* 0x0000000403007c0c */ /* 0x000fe2000cf21270 */
[----:B------:R-:W-:Y:S01]  /*774a0*/  ULDC UR4, c[0x0][0x22c] ;  /* 0x00008b0000047ab9 */ /* 0x000fe20000000800 */
[----:B------:R-:W-:Y:S01]  /*774b0*/  PRMT R6, R186, 0x7770, RZ ;  /* 0x00007770ba067816 */ /* 0x000fe200000000ff */
[----:B0-----:R-:W4:Y:S01]  /*774c0*/  LDL.LU.64 R184, [R1+0x728] ;  /* 0x0007280001b87983 */ /* 0x001f220000300a00 */
[----:B------:R-:W-:-:S03]  /*774d0*/  PRMT R7, R187, 0x7773, RZ ;  /* 0x00007773bb077816 */ /* 0x000fc600000000ff */
[----:B------:R-:W4:Y:S04]  /*774e0*/  LDL.LU.64 R192, [R1+0x720] ;  /* 0x0007200001c07983 */ /* 0x000f280000300a00 */
[----:B------:R-:W-:Y:S04]  /*774f0*/  @P2 STG.E.U8 desc[UR44][R188.64], R7 ;  /* 0x00000007bc002986 */ /* 0x000fe8000c10112c */
[----:B------:R-:W4:Y:S04]  /*77500*/  LDL.LU.64 R190, [R1+0x718] ;  /* 0x0007180001be7983 */ /* 0x000f280000300a00 */
[----:B---3--:R0:W-:Y:S04]  /*77510*/  @P5 STG.E.U8 desc[UR44][R180.64], R6 ;  /* 0x00000006b4005986 */ /* 0x0081e8000c10112c */
[----:B0-----:R-:W3:Y:S01]  /*77520*/  LDL.LU.64 R180, [R1+0x710] ;  /* 0x0007100001b47983 */ /* 0x001ee20000300a00 */
[----:B------:R-:W-:-:S05]  /*77530*/  PRMT R6, R186, 0x7771, RZ ;  /* 0x00007771ba067816 */ /* 0x000fca00000000ff */
[----:B--2---:R0:W-:Y:S04]  /*77540*/  @P1 STG.E.U8 desc[UR44][R182.64], R6 ;  /* 0x00000006b6001986 */ /* 0x0041e8000c10112c */
[----:B0-----:R-:W2:Y:S01]  /*77550*/  LDL.LU.64 R182, [R1+0x708] ;  /* 0x0007080001b67983 */ /* 0x001ea20000300a00 */
[----:B------:R-:W-:Y:S01]  /*77560*/  ISETP.LT.AND P5, PT, R2, UR6, !P0 ;  /* 0x0000000602007c0c */ /* 0x000fe2000c7a1270 */
[----:B------:R-:W-:Y:S01]  /*77570*/  VIADD R7, R0, 0x167 ;  /* 0x0000016700077836 */ /* 0x000fe20000000000 */
[----:B------:R-:W-:Y:S01]  /*77580*/  ULDC UR6, c[0x0][0x228] ;  /* 0x00008a0000067ab9 */ /* 0x000fe20000000800 */
[----:B------:R-:W2:Y:S01]  /*77590*/  LDL.LU R187, [R1+0x30] ;  /* 0x0000300001bb7983 */ /* 0x000ea20000300800 */
[----:B------:R-:W-:Y:S01]  /*775a0*/  ISETP.LT.AND P0, PT, R3, UR6, !P0 ;  /* 0x0000000603007c0c */ /* 0x000fe2000c701270 */
[----:B------:R-:W-:Y:S01]  /*775b0*/  ULDC UR6, c[0x0][0x228] ;  /* 0x00008a0000067ab9 */ /* 0x000fe20000000800 */
[----:B------:R-:W-:Y:S01]  /*775c0*/  ISETP.GE.AND P2, PT, R7, UR4, PT ;  /* 0x0000000407007c0c */ /* 0x000fe2000bf46270 */
[----:B------:R-:W-:Y:S01]  /*775d0*/  ULDC UR4, c[0x0][0x228] ;  /* 0x00008a0000047ab9 */ /* 0x000fe20000000800 */
[----:B------:R-:W-:Y:S01]  /*775e0*/  PRMT R7, R186, 0x7772, RZ ;  /* 0x00007772ba077816 */ /* 0x000fe200000000ff */
[----:B------:R-:W2:Y:S01]  /*775f0*/  LDL.LU.64 R188, [R1+0x700] ;  /* 0x0007000001bc7983 */ /* 0x000ea20000300a00 */
[----:B------:R-:W-:Y:S01]  /*77600*/  ISETP.LT.AND P6, PT, R2, UR4, !P3 ;  /* 0x0000000402007c0c */ /* 0x000fe2000dfc1270 */
[----:B------:R-:W-:Y:S01]  /*77610*/  ULDC UR4, c[0x0][0x22c] ;  /* 0x00008b0000047ab9 */ /* 0x000fe20000000800 */
[----:B------:R-:W-:Y:S01]  /*77620*/  ISETP.LT.AND P3, PT, R3, UR6, !P3 ;  /* 0x0000000603007c0c */ /* 0x000fe2000df61270 */
[----:B------:R-:W-:Y:S01]  /*77630*/  ULDC UR6, c[0x0][0x228] ;  /* 0x00008a0000067ab9 */ /* 0x000fe20000000800 */
[----:B------:R-:W-:-:S02]  /*77640*/  PRMT R6, R186, 0x7773, RZ ;  /* 0x00007773ba067816 */ /* 0x000fc400000000ff */
[----:B------:R-:W-:Y:S01]  /*77650*/  ISETP.GE.AND P1, PT, R178, UR4, PT ;  /* 0x00000004b2007c0c */ /* 0x000fe2000bf26270 */
[----:B------:R-:W-:Y:S01]  /*77660*/  ULDC UR4, c[0x0][0x228] ;  /* 0x00008a0000047ab9 */ /* 0x000fe20000000800 */
[----:B----4-:R0:W-:Y:S01]  /*77670*/  @P5 STG.E.U8 desc[UR44][R184.64], R7 ;  /* 0x00000007b8005986 */ /* 0x0101e2000c10112c */
[----:B------:R-:W-:Y:S01]  /*77680*/  ISETP.LT.AND P5, PT, R2, UR4, !P2 ;  /* 0x0000000402007c0c */ /* 0x000fe2000d7a1270 */
[----:B------:R-:W-:Y:S02]  /*77690*/  ULDC UR4, c[0x0][0x22c] ;  /* 0x00008b0000047ab9 */ /* 0x000fe40000000800 */
[----:B------:R1:W-:Y:S04]  /*776a0*/  @P0 STG.E.U8 desc[UR44][R192.64], R6 ;  /* 0x00000006c0000986 */ /* 0x0003e8000c10112c */
[----:B0-----:R-:W4:Y:S01]  /*776b0*/  LDL.LU.64 R184, [R1+0x6f8] ;  /* 0x0006f80001b87983 */ /* 0x001f220000300a00 */
[----:B------:R-:W-:-:S02]  /*776c0*/  PRMT R7, R237, 0x7770, RZ ;  /* 0x00007770ed077816 */ /* 0x000fc400000000ff */
[----:B-1----:R-:W-:-:S03]  /*776d0*/  PRMT R6, R237, 0x7771, RZ ;  /* 0x00007771ed067816 */ /* 0x002fc600000000ff */
[----:B------:R0:W-:Y:S02]  /*776e0*/  @P6 STG.E.U8 desc[UR44][R190.64], R7 ;  /* 0x00000007be006986 */ /* 0x0001e4000c10112c */
[----:B0-----:R-:W-:Y:S02]  /*776f0*/  PRMT R7, R237, 0x7772, RZ ;  /* 0x00007772ed077816 */ /* 0x001fe400000000ff */
[----:B---3--:R0:W-:Y:S04]  /*77700*/  @P3 STG.E.U8 desc[UR44][R180.64], R6 ;  /* 0x00000006b4003986 */ /* 0x0081e8000c10112c */
[----:B0-----:R-:W3:Y:S04]  /*77710*/  LDL.LU.64 R180, [R1+0x6f0] ;  /* 0x0006f00001b47983 */ /* 0x001ee80000300a00 */
[----:B--2---:R0:W-:Y:S04]  /*77720*/  @P5 STG.E.U8 desc[UR44][R182.64], R7 ;  /* 0x00000007b6005986 */ /* 0x0041e8000c10112c */
[----:B0-----:R-:W2:Y:S01]  /*77730*/  LDL.LU.64 R182, [R1+0x6e8] ;  /* 0x0006e80001b67983 */ /* 0x001ea20000300a00 */
[----:B------:R-:W-:Y:S01]  /*77740*/  VIADD R6, R0, 0x169 ;  /* 0x0000016900067836 */ /* 0x000fe20000000000 */
[----:B------:R-:W-:Y:S01]  /*77750*/  ISETP.LT.AND P2, PT, R3, UR6, !P2 ;  /* 0x0000000603007c0c */ /* 0x000fe2000d741270 */
[----:B------:R-:W-:Y:S01]  /*77760*/  ULDC UR6, c[0x0][0x228] ;  /* 0x00008a0000067ab9 */ /* 0x000fe20000000800 */
[----:B------:R-:W-:Y:S01]  /*77770*/  ISETP.LT.AND P6, PT, R2, UR8, !P1 ;  /* 0x0000000802007c0c */ /* 0x000fe2000cfc1270 */
[----:B------:R-:W2:Y:S01]  /*77780*/  LDL.LU R186, [R1+0x34] ;  /* 0x0000340001ba7983 */ /* 0x000ea20000300800 */
[----:B------:R-:W-:Y:S01]  /*77790*/  ISETP.GE.AND P0, PT, R6, UR4, PT ;  /* 0x0000000406007c0c */ /* 0x000fe2000bf06270 */
[C---:B------:R-:W-:Y:S01]  /*777a0*/  VIADD R6, R0.reuse, 0x16a ;  /* 0x0000016a00067836 */ /* 0x040fe20000000000 */
[----:B------:R-:W-:Y:S01]  /*777b0*/  ULDC UR4, c[0x0][0x22c] ;  /* 0x00008b0000047ab9 */ /* 0x000fe20000000800 */
[----:B------:R-:W-:Y:S01]  /*777c0*/  PRMT R7, R237, 0x7773, RZ ;  /* 0x00007773ed077816 */ /* 0x000fe200000000ff */
[----:B------:R-:W2:Y:S01]  /*777d0*/  LDL.LU.64 R192, [R1+0x6e0] ;  /* 0x0006e00001c07983 */ /* 0x000ea20000300a00 */
[----:B------:R-:W-:Y:S01]  /*777e0*/  VIADD R178, R0, 0x16c ;  /* 0x0000016c00b27836 */ /* 0x000fe20000000000 */
[----:B------:R-:W-:Y:S01]  /*777f0*/  ISETP.GE.AND P3, PT, R6, UR4, PT ;  /* 0x0000000406007c0c */ /* 0x000fe2000bf66270 */
[----:B------:R-:W-:Y:S01]  /*77800*/  ULDC UR4, c[0x0][0x228] ;  /* 0x00008a0000047ab9 */ /* 0x000fe20000000800 */
[----:B------:R-:W-:Y:S01]  /*77810*/  PRMT R6, R187, 0x7770, RZ ;  /* 0x00007770bb067816 */ /* 0x000fe200000000ff */
[----:B------:R0:W-:Y:S01]  /*77820*/  @P2 STG.E.U8 desc[UR44][R188.64], R7 ;  /* 0x00000007bc002986 */ /* 0x0001e2000c10112c */
[----:B------:R-:W-:Y:S01]  /*77830*/  ISETP.LT.AND P1, PT, R3, UR4, !P1 ;  /* 0x0000000403007c0c */ /* 0x000fe2000cf21270 */
[----:B------:R-:W-:Y:S01]  /*77840*/  ULDC UR4, c[0x0][0x22c] ;  /* 0x00008b0000047ab9 */ /* 0x000fe20000000800 */
[----:B------:R-:W-:Y:S01]  /*77850*/  ULDC UR8, c[0x0][0x228] ;  /* 0x00008a0000087ab9 */ /* 0x000fe20000000800 */
[----:B------:R-:W2:Y:S01]  /*77860*/  LDL.LU.64 R190, [R1+0x6d8] ;  /* 0x0006d80001be7983 */ /* 0x000ea20000300a00 */
[----:B------:R-:W-:Y:S01]  /*77870*/  ISETP.LT.AND P5, PT, R2, UR6, !P0 ;  /* 0x0000000602007c0c */ /* 0x000fe2000c7a1270 */
[----:B------:R-:W-:Y:S01]  /*77880*/  ULDC UR6, c[0x0][0x228] ;  /* 0x00008a0000067ab9 */ /* 0x000fe20000000800 */
[----:B0-----:R-:W-:Y:S01]  /*77890*/  VIADD R7, R0, 0x16b ;  /* 0x0000016b00077836 */ /* 0x001fe20000000000 */
[----:B----4-:R0:W-:Y:S04]  /*778a0*/  @P6 STG.E.U8 desc[UR44][R184.64], R6 ;  /* 0x00000006b8006986 */ /* 0x0101e8000c10112c */
[----:B------:R-:W-:Y:S01]  /*778b0*/  ISETP.GE.AND P2, PT, R7, UR4, PT ;  /* 0x0000000407007c0c */ /* 0x000fe2000bf46270 */
[----:B------:R-:W-:Y:S01]  /*778c0*/  ULDC UR4, c[0x0][0x228] ;  /* 0x00008a0000047ab9 */ /* 0x000fe20000000800 */
[----:B0-----:R-:W4:Y:S01]  /*778d0*/  LDL.LU.64 R184, [R1+0x6d0] ;  /* 0x0006d00001b87983 */ /* 0x001f220000300a00 */
[----:B------:R-:W-:-:S02]  /*778e0*/  PRMT R6, R187, 0x7771, RZ ;  /* 0x00007771bb067816 */ /* 0x000fc400000000ff */
[----:B------:R-:W-:-:S03]  /*778f0*/  PRMT R7, R187, 0x7772, RZ ;  /* 0x00007772bb077816 */ /* 0x000fc600000000ff */
[----:B---3--:R0:W-:Y:S04]  /*77900*/  @P1 STG.E.U8 desc[UR44][R180.64], R6 ;  /* 0x00000006b4001986 */ /* 0x0081e8000c10112c */
[----:B0-----:R-:W3:Y:S04]  /*77910*/  LDL.LU.64 R180, [R1+0x6c8] ;  /* 0x0006c80001b47983 */ /* 0x001ee80000300a00 */
[----:B------:R-:W3:Y:S04]  /*77920*/  LDL.LU R237, [R1+0x38] ;  /* 0x0000380001ed7983 */ /* 0x000ee80000300800 */
[----:B------:R-:W3:Y:S04]  /*77930*/  LDL.LU.64 R188, [R1+0x6c0] ;  /* 0x0006c00001bc7983 */ /* 0x000ee80000300a00 */
[----:B--2---:R0:W-:Y:S04]  /*77940*/  @P5 STG.E.U8 desc[UR44][R182.64], R7 ;  /* 0x00000007b6005986 */ /* 0x0041e8000c10112c */
[----:B0-----:R-:W2:Y:S01]  /*77950*/  LDL.LU.64 R182, [R1+0x6b8] ;  /* 0x0006b80001b67983 */ /* 0x001ea20000300a00 */
[C---:B------:R-:W-:Y:S01]  /*77960*/  ISETP.LT.AND P0, PT, R3.reuse, UR6, !P0 ;  /* 0x0000000603007c0c */ /* 0x040fe2000c701270 */
[----:B------:R-:W-:Y:S01]  /*77970*/  ULDC UR6, c[0x0][0x228] ;  /* 0x00008a0000067ab9 */ /* 0x000fe20000000800 */
[----:B------:R-:W-:Y:S01]  /*77980*/  ISETP.LT.AND P6, PT, R2, UR4, !P3 ;  /* 0x0000000402007c0c */ /* 0x000fe2000dfc1270 */
[----:B------:R-:W-:Y:S01]  /*77990*/  ULDC UR4, c[0x0][0x22c] ;  /* 0x00008b0000047ab9 */ /* 0x000fe20000000800 */
[----:B------:R-:W-:Y:S01]  /*779a0*/  ISETP.LT.AND P3, PT, R3, UR6, !P3 ;  /* 0x0000000603007c0c */ /* 0x000fe2000df61270 */
[----:B------:R-:W-:Y:S01]  /*779b0*/  ULDC UR6, c[0x0][0x228] ;  /* 0x00008a0000067ab9 */ /* 0x000fe20000000800 */
[----:B------:R-:W-:-:S02]  /*779c0*/  PRMT R6, R187, 0x7773, RZ ;  /* 0x00007773bb067816 */ /* 0x000fc400000000ff */
[----:B------:R-:W-:Y:S02]  /*779d0*/  PRMT R7, R186, 0x7770, RZ ;  /* 0x00007770ba077816 */ /* 0x000fe400000000ff */
[----:B------:R-:W-:Y:S01]  /*779e0*/  ISETP.GE.AND P1, PT, R178, UR4, PT ;  /* 0x00000004b2007c0c */ /* 0x000fe2000bf26270 */
[----:B------:R-:W-:Y:S02]  /*779f0*/  ULDC UR4, c[0x0][0x228] ;  /* 0x00008a0000047ab9 */ /* 0x000fe40000000800 */
[----:B------:R0:W-:Y:S01]  /*77a00*/  @P0 STG.E.U8 desc[UR44][R192.64], R6 ;  /* 0x00000006c0000986 */ /* 0x0001e2000c10112c */
[----:B------:R-:W-:Y:S01]  /*77a10*/  ISETP.LT.AND P5, PT, R2, UR4, !P2 ;  /* 0x0000000402007c0c */ /* 0x000fe2000d7a1270 */
[----:B------:R-:W-:Y:S02]  /*77a20*/  ULDC UR4, c[0x0][0x22c] ;  /* 0x00008b0000047ab9 */ /* 0x000fe40000000800 */
[----:B------:R1:W-:Y:S01]  /*77a30*/  @P6 STG.E.U8 desc[UR44][R190.64], R7 ;  /* 0x00000007be006986 */ /* 0x0003e2000c10112c */
[----:B0-----:R-:W-:-:S02]  /*77a40*/  PRMT R6, R186, 0x7771, RZ ;  /* 0x00007771ba067816 */ /* 0x001fc400000000ff */
[----:B------:R-:W-:Y:S01]  /*77a50*/  ISETP.LT.AND P2, PT, R3, UR6, !P2 ;  /* 0x0000000603007c0c */ /* 0x000fe2000d741270 */
[----:B------:R-:W-:Y:S01]  /*77a60*/  ULDC UR6, c[0x0][0x228] ;  /* 0x00008a0000067ab9 */ /* 0x000fe20000000800 */
[----:B------:R-:W-:Y:S01]  /*77a70*/  ISETP.LT.AND P6, PT, R2, UR8, !P1 ;  /* 0x0000000802007c0c */ /* 0x000fe2000cfc1270 */
[----:B------:R-:W-:Y:S01]  /*77a80*/  VIADD R178, R0, 0x170 ;  /* 0x0000017000b27836 */ /* 0x000fe20000000000 */
[----:B-1----:R-:W-:Y:S01]  /*77a90*/  PRMT R7, R186, 0x7772, RZ ;  /* 0x00007772ba077816 */ /* 0x002fe200000000ff */
[----:B------:R-:W-:Y:S01]  /*77aa0*/  ULDC UR8, c[0x0][0x228] ;  /* 0x00008a0000087ab9 */ /* 0x000fe20000000800 */
[----:B----4-:R0:W-:Y:S04]  /*77ab0*/  @P3 STG.E.U8 desc[UR44][R184.64], R6 ;  /* 0x00000006b8003986 */ /* 0x0101e8000c10112c */
[----:B0-----:R-:W4:Y:S01]  /*77ac0*/  LDL.LU.64 R184, [R1+0x6b0] ;  /* 0x0006b00001b87983 */ /* 0x001f220000300a00 */
[----:B------:R-:W-:-:S03]  /*77ad0*/  VIADD R6, R0, 0x16d ;  /* 0x0000016d00067836 */ /* 0x000fc60000000000 */
[----:B------:R-:W4:Y:S02]  /*77ae0*/  LDL.LU R187, [R1+0x3c] ;  /* 0x00003c0001bb7983 */ /* 0x000f240000300800 */
[----:B------:R-:W-:Y:S01]  /*77af0*/  ISETP.GE.AND P0, PT, R6, UR4, PT ;  /* 0x0000000406007c0c */ /* 0x000fe2000bf06270 */
[----:B------:R-:W-:Y:S01]  /*77b00*/  VIADD R6, R0, 0x16e ;  /* 0x0000016e00067836 */ /* 0x000fe20000000000 */
[----:B------:R-:W-:-:S04]  /*77b10*/  ULDC UR4, c[0x0][0x22c] ;  /* 0x00008b0000047ab9 */ /* 0x000fc80000000800 */
[----:B------:R-:W-:Y:S01]  /*77b20*/  ISETP.GE.AND P3, PT, R6, UR4, PT ;  /* 0x0000000406007c0c */ /* 0x000fe2000bf66270 */
[----:B------:R-:W-:Y:S01]  /*77b30*/  ULDC UR4, c[0x0][0x228] ;  /* 0x00008a0000047ab9 */ /* 0x000fe20000000800 */
[----:B---3--:R0:W-:Y:S01]  /*77b40*/  @P5 STG.E.U8 desc[UR44][R180.64], R7 ;  /* 0x00000007b4005986 */ /* 0x0081e2000c10112c */
[----:B------:R-:W-:-:S03]  /*77b50*/  PRMT R6, R237, 0x7770, RZ ;  /* 0x00007770ed067816 */ /* 0x000fc600000000ff */
[----:B0-----:R-:W3:Y:S01]  /*77b60*/  LDL.LU.64 R180, [R1+0x6a8] ;  /* 0x0006a80001b47983 */ /* 0x001ee20000300a00 */
[----:B------:R-:W-:-:S03]  /*77b70*/  PRMT R7, R186, 0x7773, RZ ;  /* 0x00007773ba077816 */ /* 0x000fc600000000ff */
[----:B------:R-:W3:Y:S04]  /*77b80*/  LDL.LU.64 R192, [R1+0x6a0] ;  /* 0x0006a00001c07983 */ /* 0x000ee80000300a00 */
[----:B------:R-:W-:Y:S04]  /*77b90*/  @P2 STG.E.U8 desc[UR44][R188.64], R7 ;  /* 0x00000007bc002986 */ /* 0x000fe8000c10112c */
[----:B------:R-:W3:Y:S04]  /*77ba0*/  LDL.LU.64 R190, [R1+0x698] ;  /* 0x0006980001be7983 */ /* 0x000ee80000300a00 */
[----:B--2---:R0:W-:Y:S04]  /*77bb0*/  @P6 STG.E.U8 desc[UR44][R182.64], R6 ;  /* 0x00000006b6006986 */ /* 0x0041e8000c10112c */
[----:B0-----:R-:W2:Y:S01]  /*77bc0*/  LDL.LU.64 R182, [R1+0x690] ;  /* 0x0006900001b67983 */ /* 0x001ea20000300a00 */
[----:B------:R-:W-:Y:S01]  /*77bd0*/  ISETP.LT.AND P1, PT, R3, UR4, !P1 ;  /* 0x0000000403007c0c */ /* 0x000fe2000cf21270 */
[----:B------:R-:W-:Y:S01]  /*77be0*/  VIADD R7, R0, 0x16f ;  /* 0x0000016f00077836 */ /* 0x000fe20000000000 */
[----:B------:R-:W-:Y:S01]  /*77bf0*/  PRMT R6, R237, 0x7771, RZ ;  /* 0x00007771ed067816 */ /* 0x000fe200000000ff */
[----:B------:R-:W-:Y:S01]  /*77c00*/  ULDC UR4, c[0x0][0x22c] ;  /* 0x00008b0000047ab9 */ /* 0x000fe20000000800 */
[----:B------:R-:W-:Y:S01]  /*77c10*/  ISETP.LT.AND P5, PT, R2, UR6, !P0 ;  /* 0x0000000602007c0c */ /* 0x000fe2000c7a1270 */
[----:B------:R-:W-:-:S02]  /*77c20*/  ULDC UR6, c[0x0][0x228] ;  /* 0x00008a0000067ab9 */ /* 0x000fc40000000800 */
[----:B------:R-:W-:Y:S01]  /*77c30*/  ISETP.LT.AND P0, PT, R3, UR6, !P0 ;  /* 0x0000000603007c0c */ /* 0x000fe2000c701270 */
[----:B------:R-:W-:Y:S01]  /*77c40*/  ULDC UR6, c[0x0][0x228] ;  /* 0x00008a0000067ab9 */ /* 0x000fe20000000800 */
[----:B------:R-:W-:Y:S01]  /*77c50*/  ISETP.GE.AND P2, PT, R7, UR4, PT ;  /* 0x0000000407007c0c */ /* 0x000fe2000bf46270 */
[----:B------:R-:W-:Y:S02]  /*77c60*/  ULDC UR4, c[0x0][0x228] ;  /* 0x00008a0000047ab9 */ /* 0x000fe40000000800 */
[----:B------:R-:W-:Y:S01]  /*77c70*/  ISETP.LT.AND P6, PT, R2, UR4, !P3 ;  /* 0x0000000402007c0c */ /* 0x000fe2000dfc1270 */
[----:B------:R-:W-:Y:S01]  /*77c80*/  ULDC UR4, c[0x0][0x22c] ;  /* 0x00008b0000047ab9 */ /* 0x000fe20000000800 */
[----:B------:R-:W-:Y:S01]  /*77c90*/  ISETP.LT.AND P3, PT, R3, UR6, !P3 ;  /* 0x0000000603007c0c */ /* 0x000fe2000df61270 */
[----:B------:R-:W-:Y:S01]  /*77ca0*/  ULDC UR6, c[0x0][0x228] ;  /* 0x00008a0000067ab9 */ /* 0x000fe20000000800 */
[C---:B------:R-:W-:Y:S01]  /*77cb0*/  PRMT R7, R237.reuse, 0x7772, RZ ;  /* 0x00007772ed077816 */ /* 0x040fe200000000ff */
[----:B----4-:R0:W-:Y:S04]  /*77cc0*/  @P1 STG.E.U8 desc[UR44][R184.64], R6 ;  /* 0x00000006b8001986 */ /* 0x0101e8000c10112c */
        /* <DEDUP_REMOVED lines=9> */
[----:B------:R-:W-:Y:S04]  /*77d60*/  @P6 STG.E.U8 desc[UR44][R190.64], R7 ;  /* 0x00000007be006986 */ /* 0x000fe8000c10112c */
[----:B--2---:R0:W-:Y:S04]  /*77d70*/  @P3 STG.E.U8 desc[UR44][R182.64], R6 ;  /* 0x00000006b6003986 */ /* 0x0041e8000c10112c */
[----:B0-----:R-:W2:Y:S01]  /*77d80*/  LDL.LU.64 R182, [R1+0x670] ;  /* 0x0006700001b67983 */ /* 0x001ea20000300a00 */
[----:B------:R-:W-:Y:S01]  /*77d90*/  ISETP.GE.AND P1, PT, R178, UR4, PT ;  /* 0x00000004b2007c0c */ /* 0x000fe2000bf26270 */
[----:B------:R-:W-:-:S02]  /*77da0*/  ULDC UR4, c[0x0][0x228] ;  /* 0x00008a0000047ab9 */ /* 0x000fc40000000800 */
[----:B------:R-:W-:Y:S01]  /*77db0*/  ISETP.LT.AND P5, PT, R2, UR4, !P2 ;  /* 0x0000000402007c0c */ /* 0x000fe2000d7a1270 */
[----:B------:R-:W-:Y:S01]  /*77dc0*/  VIADD R6, R0, 0x171 ;  /* 0x0000017100067836 */ /* 0x000fe20000000000 */
[----:B------:R-:W-:Y:S01]  /*77dd0*/  ULDC UR4, c[0x0][0x22c] ;  /* 0x00008b0000047ab9 */ /* 0x000fe20000000800 */
[----:B------:R-:W-:Y:S01]  /*77de0*/  PRMT R7, R187, 0x7772, RZ ;  /* 0x00007772bb077816 */ /* 0x000fe200000000ff */
[----:B------:R-:W2:Y:S01]  /*77df0*/  LDL.LU R237, [R1+0x24] ;  /* 0x0000240001ed7983 */ /* 0x000ea20000300800 */
[----:B------:R-:W-:Y:S01]  /*77e00*/  ISETP.LT.AND P2, PT, R3, UR6, !P2 ;  /* 0x0000000603007c0c */ /* 0x000fe2000d741270 */
[----:B------:R-:W-:Y:S01]  /*77e10*/  ULDC UR6, c[0x0][0x228] ;  /* 0x00008a0000067ab9 */ /* 0x000fe20000000800 */
[----:B------:R-:W-:Y:S01]  /*77e20*/  ISETP.GE.AND P0, PT, R6, UR4, PT ;  /* 0x0000000406007c0c */ /* 0x000fe2000bf06270 */
[----:B------:R-:W-:Y:S01]  /*77e30*/  VIADD R6, R0, 0x172 ;  /* 0x0000017200067836 */ /* 0x000fe20000000000 */
[----:B------:R-:W-:Y:S01]  /*77e40*/  ISETP.LT.AND P6, PT, R2, UR8, !P1 ;  /* 0x0000000802007c0c */ /* 0x000fe2000cfc1270 */
[----:B------:R-:W-:Y:S01]  /*77e50*/  ULDC UR4, c[0x0][0x22c] ;  /* 0x00008b0000047ab9 */ /* 0x000fe20000000800 */
[----:B------:R-:W-:Y:S01]  /*77e60*/  VIADD R178, R0, 0x174 ;  /* 0x0000017400b27836 */ /* 0x000fe20000000000 */
[----:B------:R-:W-:Y:S01]  /*77e70*/  ULDC UR8, c[0x0][0x228] ;  /* 0x00008a0000087ab9 */ /* 0x000fe20000000800 */
[----:B------:R-:W-:Y:S01]  /*77e80*/  ISETP.GE.AND P3, PT, R6, UR4, PT ;  /* 0x0000000406007c0c */ /* 0x000fe2000bf66270 */
[----:B------:R-:W-:-:S02]  /*77e90*/  ULDC UR4, c[0x0][0x228] ;  /* 0x00008a0000047ab9 */ /* 0x000fc40000000800 */
[----:B------:R-:W-:Y:S01]  /*77ea0*/  ISETP.LT.AND P1, PT, R3, UR4, !P1 ;  /* 0x0000000403007c0c */ /* 0x000fe2000cf21270 */
[----:B------:R-:W-:Y:S01]  /*77eb0*/  ULDC UR4, c[0x0][0x22c] ;  /* 0x00008b0000047ab9 */ /* 0x000fe20000000800 */
[----:B----4-:R0:W-:Y:S01]  /*77ec0*/  @P5 STG.E.U8 desc[UR44][R184.64], R7 ;  /* 0x00000007b8005986 */ /* 0x0101e2000c10112c */
[----:B------:R-:W-:-:S03]  /*77ed0*/  PRMT R6, R186, 0x7770, RZ ;  /* 0x00007770ba067816 */ /* 0x000fc600000000ff */
        /* <DEDUP_REMOVED lines=44> */
[----:B------:R-:W2:Y:S01]  /*781a0*/  LDL.LU.64 R192, [R1+0x620] ;  /* 0x0006200001c07983 */ /* 0x000ea20000300a00 */
[----:B------:R-:W-:Y:S01]  /*781b0*/  ISETP.GE.AND P0, PT, R6, UR4, PT ;  /* 0x0000000406007c0c */ /* 0x000fe2000bf06270 */
[C---:B------:R-:W-:Y:S01]  /*781c0*/  VIADD R6, R0.reuse, 0x176 ;  /* 0x0000017600067836 */ /* 0x040fe20000000000 */
[----:B------:R-:W-:Y:S01]  /*781d0*/  ULDC UR4, c[0x0][0x22c] ;  /* 0x00008b0000047ab9 */ /* 0x000fe20000000800 */
[----:B------:R-:W-:Y:S01]  /*781e0*/  PRMT R7, R237, 0x7773, RZ ;  /* 0x00007773ed077816 */ /* 0x000fe200000000ff */
[----:B------:R-:W2:Y:S01]  /*781f0*/  LDL.LU R186, [R1+0x2c] ;  /* 0x00002c0001ba7983 */ /* 0x000ea20000300800 */
        /* <DEDUP_REMOVED lines=45> */
[----:B----4-:R0:W-:Y:S02]  /*784d0*/  @P3 STG.E.U8 desc[UR44][R184.64], R6 ;  /* 0x00000006b8003986 */ /* 0x0101e4000c10112c */
[----:B0-----:R-:W-:Y:S02]  /*784e0*/  VIADD R6, R0, 0x179 ;  /* 0x0000017900067836 */ /* 0x001fe40000000000 */
[----:B------:R-:W4:Y:S03]  /*784f0*/  LDL.LU.64 R184, [R1+0x5f0] ;  /* 0x0005f00001b87983 */ /* 0x000f260000300a00 */
[----:B------:R-:W-:Y:S01]  /*78500*/  ISETP.GE.AND P0, PT, R6, UR4, PT ;  /* 0x0000000406007c0c */ /* 0x000fe2000bf06270 */
[----:B------:R-:W-:Y:S01]  /*78510*/  VIADD R6, R0, 0x17a ;  /* 0x0000017a00067836 */ /* 0x000fe20000000000 */
[----:B------:R-:W-:Y:S01]  /*78520*/  ULDC UR4, c[0x0][0x22c] ;  /* 0x00008b0000047ab9 */ /* 0x000fe20000000800 */
[----:B------:R-:W4:Y:S03]  /*78530*/  LDL.LU R187, [R1+0x14] ;  /* 0x0000140001bb7983 */ /* 0x000f260000300800 */
        /* <DEDUP_REMOVED lines=11> */
[C---:B------:R-:W-:Y:S01]  /*785f0*/  ISETP.LT.AND P1, PT, R3.reuse, UR4, !P1 ;  /* 0x0000000403007c0c */ /* 0x040fe2000cf21270 */
[----:B------:R-:W-:Y:S01]  /*78600*/  VIADD R7, R0, 0x17b ;  /* 0x0000017b00077836 */ /* 0x000fe20000000000 */
[C---:B------:R-:W-:Y:S01]  /*78610*/  ISETP.LT.AND P5, PT, R2.reuse, UR6, !P0 ;  /* 0x0000000602007c0c */ /* 0x040fe2000c7a1270 */
[----:B------:R-:W-:Y:S01]  /*78620*/  ULDC UR6, c[0x0][0x228] ;  /* 0x00008a0000067ab9 */ /* 0x000fe20000000800 */
[----:B------:R-:W-:Y:S01]  /*78630*/  ULDC UR4, c[0x0][0x22c] ;  /* 0x00008b0000047ab9 */ /* 0x000fe20000000800 */
[----:B------:R-:W-:Y:S01]  /*78640*/  ISETP.LT.AND P0, PT, R3, UR6, !P0 ;  /* 0x0000000603007c0c */ /* 0x000fe2000c701270 */
[----:B------:R-:W2:Y:S01]  /*78650*/  LDL.LU.64 R188, [R1+0x5c8] ;  /* 0x0005c80001bc7983 */ /* 0x000ea20000300a00 */
[----:B------:R-:W-:Y:S01]  /*78660*/  PRMT R6, R237, 0x7771, RZ ;  /* 0x00007771ed067816 */ /* 0x000fe200000000ff */
[----:B------:R-:W-:Y:S01]  /*78670*/  ULDC UR6, c[0x0][0x228] ;  /* 0x00008a0000067ab9 */ /* 0x000fe20000000800 */
[----:B------:R-:W-:Y:S01]  /*78680*/  ISETP.GE.AND P2, PT, R7, UR4, PT ;  /* 0x0000000407007c0c */ /* 0x000fe2000bf46270 */
[----:B------:R-:W-:Y:S01]  /*78690*/  ULDC UR4, c[0x0][0x228] ;  /* 0x00008a0000047ab9 */ /* 0x000fe20000000800 */
[----:B------:R-:W2:Y:S01]  /*786a0*/  LDL.LU R186, [R1+0x18] ;  /* 0x0000180001ba7983 */ /* 0x000ea20000300800 */
[----:B------:R-:W-:Y:S01]  /*786b0*/  ISETP.LT.AND P6, PT, R2, UR4, !P3 ;  /* 0x0000000402007c0c */ /* 0x000fe2000dfc1270 */
[----:B------:R-:W-:Y:S01]  /*786c0*/  ULDC UR4, c[0x0][0x22c] ;  /* 0x00008b0000047ab9 */ /* 0x000fe20000000800 */
[----:B------:R-:W-:Y:S01]  /*786d0*/  ISETP.LT.AND P3, PT, R3, UR6, !P3 ;  /* 0x0000000603007c0c */ /* 0x000fe2000df61270 */
[----:B------:R-:W-:Y:S01]  /*786e0*/  ULDC UR6, c[0x0][0x228] ;  /* 0x00008a0000067ab9 */ /* 0x000fe20000000800 */
[C---:B------:R-:W-:Y:S01]  /*786f0*/  PRMT R7, R237.reuse, 0x7772, RZ ;  /* 0x00007772ed077816 */ /* 0x040fe200000000ff */
[----:B----4-:R0:W-:Y:S02]  /*78700*/  @P1 STG.E.U8 desc[UR44][R184.64], R6 ;  /* 0x00000006b8001986 */ /* 0x0101e4000c10112c */
[----:B0-----:R-:W-:-:S02]  /*78710*/  PRMT R6, R237, 0x7773, RZ ;  /* 0x00007773ed067816 */ /* 0x001fc400000000ff */
[----:B------:R-:W4:Y:S04]  /*78720*/  LDL.LU.64 R184, [R1+0x5c0] ;  /* 0x0005c00001b87983 */ /* 0x000f280000300a00 */
[----:B---3--:R0:W-:Y:S04]  /*78730*/  @P5 STG.E.U8 desc[UR44][R180.64], R7 ;  /* 0x00000007b4005986 */ /* 0x0081e8000c10112c */
[----:B------:R1:W-:Y:S01]  /*78740*/  @P0 STG.E.U8 desc[UR44][R192.64], R6 ;  /* 0x00000006c0000986 */ /* 0x0003e2000c10112c */
[----:B0-----:R-:W-:-:S03]  /*78750*/  PRMT R7, R187, 0x7770, RZ ;  /* 0x00007770bb077816 */ /* 0x001fc600000000ff */
[----:B------:R-:W3:Y:S01]  /*78760*/  LDL.LU.64 R180, [R1+0x5b8] ;  /* 0x0005b80001b47983 */ /* 0x000ee20000300a00 */
[----:B-1----:R-:W-:-:S03]  /*78770*/  PRMT R6, R187, 0x7771, RZ ;  /* 0x00007771bb067816 */ /* 0x002fc600000000ff */
[----:B------:R-:W-:Y:S04]  /*78780*/  @P6 STG.E.U8 desc[UR44][R190.64], R7 ;  /* 0x00000007be006986 */ /* 0x000fe8000c10112c */
[----:B--2---:R0:W-:Y:S04]  /*78790*/  @P3 STG.E.U8 desc[UR44][R182.64], R6 ;  /* 0x00000006b6003986 */ /* 0x0041e8000c10112c */
[----:B0-----:R-:W2:Y:S04]  /*787a0*/  LDL.LU.64 R182, [R1+0x5b0] ;  /* 0x0005b00001b67983 */ /* 0x001ea80000300a00 */
[----:B------:R-:W2:Y:S01]  /*787b0*/  LDL.LU.64 R192, [R1+0x5a8] ;  /* 0x0005a80001c07983 */ /* 0x000ea20000300a00 */
[----:B------:R-:W-:Y:S01]  /*787c0*/  ISETP.GE.AND P1, PT, R178, UR4, PT ;  /* 0x00000004b2007c0c */ /* 0x000fe2000bf26270 */
[----:B------:R-:W-:-:S02]  /*787d0*/  ULDC UR4, c[0x0][0x228] ;  /* 0x00008a0000047ab9 */ /* 0x000fc40000000800 */
[----:B------:R-:W-:Y:S01]  /*787e0*/  ISETP.LT.AND P5, PT, R2, UR4, !P2 ;  /* 0x0000000402007c0c */ /* 0x000fe2000d7a1270 */
[----:B------:R-:W-:Y:S01]  /*787f0*/  VIADD R6, R0, 0x17d ;  /* 0x0000017d00067836 */ /* 0x000fe20000000000 */
[----:B------:R-:W-:Y:S01]  /*78800*/  ULDC UR4, c[0x0][0x22c] ;  /* 0x00008b0000047ab9 */ /* 0x000fe20000000800 */
[----:B------:R-:W-:Y:S01]  /*78810*/  ISETP.LT.AND P2, PT, R3, UR6, !P2 ;  /* 0x0000000603007c0c */ /* 0x000fe2000d741270 */
[----:B------:R-:W-:Y:S01]  /*78820*/  ULDC UR6, c[0x0][0x228] ;  /* 0x00008a0000067ab9 */ /* 0x000fe20000000800 */
[----:B------:R-:W-:Y:S01]  /*78830*/  PRMT R7, R187, 0x7772, RZ ;  /* 0x00007772bb077816 */ /* 0x000fe200000000ff */
[----:B------:R-:W2:Y:S01]  /*78840*/  LDL.LU.64 R190, [R1+0x5a0] ;  /* 0x0005a00001be7983 */ /* 0x000ea20000300a00 */
[----:B------:R-:W-:Y:S01]  /*78850*/  ISETP.GE.AND P0, PT, R6, UR4, PT ;  /* 0x0000000406007c0c */ /* 0x000fe2000bf06270 */
[----:B------:R-:W-:Y:S01]  /*78860*/  VIADD R6, R0, 0x17e ;  /* 0x0000017e00067836 */ /* 0x000fe20000000000 */
[----:B------:R-:W-:Y:S01]  /*78870*/  ISETP.LT.AND P6, PT, R2, UR8, !P1 ;  /* 0x0000000802007c0c */ /* 0x000fe2000cfc1270 */
[----:B------:R-:W-:Y:S01]  /*78880*/  ULDC UR4, c[0x0][0x22c] ;  /* 0x00008b0000047ab9 */ /* 0x000fe20000000800 */
[----:B------:R-:W2:Y:S01]  /*78890*/  LDL.LU R237, [R1+0x1c] ;  /* 0x00001c0001ed7983 */ /* 0x000ea20000300800 */
[----:B------:R-:W-:Y:S01]  /*788a0*/  VIADD R178, R0, 0x180 ;  /* 0x0000018000b27836 */ /* 0x000fe20000000000 */
[----:B------:R-:W-:Y:S01]  /*788b0*/  ISETP.GE.AND P3, PT, R6, UR4, PT ;  /* 0x0000000406007c0c */ /* 0x000fe2000bf66270 */
[----:B------:R-:W-:Y:S01]  /*788c0*/  ULDC UR4, c[0x0][0x228] ;  /* 0x00008a0000047ab9 */ /* 0x000fe20000000800 */
[----:B------:R0:W-:Y:S01]  /*788d0*/  @P5 STG.E.U8 desc[UR44][R188.64], R7 ;  /* 0x00000007bc005986 */ /* 0x0001e2000c10112c */
[----:B------:R-:W-:Y:S01]  /*788e0*/  ISETP.LT.AND P1, PT, R3, UR4, !P1 ;  /* 0x0000000403007c0c */ /* 0x000fe2000cf21270 */
[----:B------:R-:W-:Y:S01]  /*788f0*/  ULDC UR4, c[0x0][0x22c] ;  /* 0x00008b0000047ab9 */ /* 0x000fe20000000800 */
[----:B------:R-:W-:Y:S01]  /*78900*/  PRMT R6, R186, 0x7770, RZ ;  /* 0x00007770ba067816 */ /* 0x000fe200000000ff */
[----:B------:R-:W-:Y:S01]  /*78910*/  ULDC UR8, c[0x0][0x228] ;  /* 0x00008a0000087ab9 */ /* 0x000fe20000000800 */
[----:B------:R-:W-:Y:S01]  /*78920*/  ISETP.LT.AND P5, PT, R2, UR6, !P0 ;  /* 0x0000000602007c0c */ /* 0x000fe2000c7a1270 */
[----:B------:R-:W-:Y:S01]  /*78930*/  ULDC UR6, c[0x0][0x228] ;  /* 0x00008a0000067ab9 */ /* 0x000fe20000000800 */
[----:B0-----:R-:W-:-:S05]  /*78940*/  PRMT R7, R187, 0x7773, RZ ;  /* 0x00007773bb077816 */ /* 0x001fca00000000ff */
[----:B----4-:R0:W-:Y:S02]  /*78950*/  @P2 STG.E.U8 desc[UR44][R184.64], R7 ;  /* 0x00000007b8002986 */ /* 0x0101e4000c10112c */
[----:B0-----:R-:W-:-:S05]  /*78960*/  VIADD R7, R0, 0x17f ;  /* 0x0000017f00077836 */ /* 0x001fca0000000000 */
[----:B------:R-:W-:Y:S01]  /*78970*/  ISETP.GE.AND P2, PT, R7, UR4, PT ;  /* 0x0000000407007c0c */ /* 0x000fe2000bf46270 */
[----:B------:R-:W-:Y:S01]  /*78980*/  ULDC UR4, c[0x0][0x228] ;  /* 0x00008a0000047ab9 */ /* 0x000fe20000000800 */
[----:B------:R-:W-:Y:S01]  /*78990*/  PRMT R7, R186, 0x7772, RZ ;  /* 0x00007772ba077816 */ /* 0x000fe200000000ff */
[----:B---3--:R0:W-:Y:S01]  /*789a0*/  @P6 STG.E.U8 desc[UR44][R180.64], R6 ;  /* 0x00000006b4006986 */ /* 0x0081e2000c10112c */
[----:B------:R-:W-:Y:S01]  /*789b0*/  ISETP.LT.AND P6, PT, R2, UR4, !P3 ;  /* 0x0000000402007c0c */ /* 0x000fe2000dfc1270 */
[----:B------:R-:W-:Y:S01]  /*789c0*/  ULDC UR4, c[0x0][0x22c] ;  /* 0x00008b0000047ab9 */ /* 0x000fe20000000800 */
[----:B0-----:R-:W-:Y:S01]  /*789d0*/  PRMT R6, R186, 0x7771, RZ ;  /* 0x00007771ba067816 */ /* 0x001fe200000000ff */
[----:B------:R-:W3:Y:S04]  /*789e0*/  LDL.LU.64 R180, [R1+0x590] ;  /* 0x0005900001b47983 */ /* 0x000ee80000300a00 */
[----:B------:R-:W4:Y:S04]  /*789f0*/  LDL.LU.64 R184, [R1+0x588] ;  /* 0x0005880001b87983 */ /* 0x000f280000300a00 */
[----:B------:R-:W4:Y:S04]  /*78a00*/  LDL.LU.64 R188, [R1+0x580] ;  /* 0x0005800001bc7983 */ /* 0x000f280000300a00 */
[----:B--2---:R0:W-:Y:S01]  /*78a10*/  @P1 STG.E.U8 desc[UR44][R182.64], R6 ;  /* 0x00000006b6001986 */ /* 0x0041e2000c10112c */
[----:B------:R-:W-:Y:S01]  /*78a20*/  ISETP.GE.AND P1, PT, R178, UR4, PT ;  /* 0x00000004b2007c0c */ /* 0x000fe2000bf26270 */
[----:B------:R-:W-:-:S02]  /*78a30*/  ULDC UR4, c[0x0][0x228] ;  /* 0x00008a0000047ab9 */ /* 0x000fc40000000800 */
[----:B------:R1:W-:Y:S04]  /*78a40*/  @P5 STG.E.U8 desc[UR44][R192.64], R7 ;  /* 0x00000007c0005986 */ /* 0x0003e8000c10112c */
[----:B0-----:R-:W2:Y:S04]  /*78a50*/  LDL.LU.64 R182, [R1+0x578] ;  /* 0x0005780001b67983 */ /* 0x001ea80000300a00 */
[----:B------:R-:W2:Y:S04]  /*78a60*/  LDL.LU R187, [R1+0x70] ;  /* 0x0000700001bb7983 */ /* 0x000ea80000300800 */
[----:B-1----:R-:W2:Y:S04]  /*78a70*/  LDL.LU.64 R192, [R1+0x1bb8] ;  /* 0x001bb80001c07983 */ /* 0x002ea80000300a00 */
[----:B------:R-:W3:Y:S01]  /*78a80*/  LDL.LU.64 R178, [R1+0x598] ;  /* 0x0005980001b27983 */ /* 0x000ee20000300a00 */
[----:B------:R-:W-:Y:S01]  /*78a90*/  ISETP.LT.AND P0, PT, R3, UR6, !P0 ;  /* 0x0000000603007c0c */ /* 0x000fe2000c701270 */
[----:B------:R-:W-:-:S02]  /*78aa0*/  ULDC UR6, c[0x0][0x228] ;  /* 0x00008a0000067ab9 */ /* 0x000fc40000000800 */
[----:B------:R-:W-:Y:S01]  /*78ab0*/  ISETP.LT.AND P3, PT, R3, UR6, !P3 ;  /* 0x0000000603007c0c */ /* 0x000fe2000df61270 */
[----:B------:R-:W-:Y:S01]  /*78ac0*/  ULDC UR6, c[0x0][0x228] ;  /* 0x00008a0000067ab9 */ /* 0x000fe20000000800 */
[----:B------:R-:W-:Y:S02]  /*78ad0*/  PRMT R6, R186, 0x7773, RZ ;  /* 0x00007773ba067816 */ /* 0x000fe400000000ff */
[----:B------:R-:W-:Y:S01]  /*78ae0*/  ISETP.LT.AND P5, PT, R2, UR4, !P2 ;  /* 0x0000000402007c0c */ /* 0x000fe2000d7a1270 */
[----:B------:R-:W-:Y:S01]  /*78af0*/  ULDC UR4, c[0x0][0x22c] ;  /* 0x00008b0000047ab9 */ /* 0x000fe20000000800 */
[----:B------:R-:W-:-:S04]  /*78b00*/  PRMT R7, R237, 0x7770, RZ ;  /* 0x00007770ed077816 */ /* 0x000fc800000000ff */
[----:B------:R0:W-:Y:S02]  /*78b10*/  @P0 STG.E.U8 desc[UR44][R190.64], R6 ;  /* 0x00000006be000986 */ /* 0x0001e4000c10112c */
[C---:B0-----:R-:W-:Y:S02]  /*78b20*/  PRMT R6, R237.reuse, 0x7771, RZ ;  /* 0x00007771ed067816 */ /* 0x041fe400000000ff */
[----:B------:R-:W2:Y:S04]  /*78b30*/  LDL.LU.64 R190, [R1+0x1bb0] ;  /* 0x001bb00001be7983 */ /* 0x000ea80000300a00 */
[----:B---3--:R0:W-:Y:S04]  /*78b40*/  @P6 STG.E.U8 desc[UR44][R178.64], R7 ;  /* 0x00000007b2006986 */ /* 0x0081e8000c10112c */
[----:B------:R1:W-:Y:S01]  /*78b50*/  @P3 STG.E.U8 desc[UR44][R180.64], R6 ;  /* 0x00000006b4003986 */ /* 0x0003e2000c10112c */
[----:B0-----:R-:W-:-:S03]  /*78b60*/  PRMT R7, R237, 0x7772, RZ ;  /* 0x00007772ed077816 */ /* 0x001fc600000000ff */
[----:B-1----:R-:W3:Y:S04]  /*78b70*/  LDL.LU.64 R180, [R1+0x570] ;  /* 0x0005700001b47983 */ /* 0x002ee80000300a00 */
[----:B----4-:R0:W-:Y:S04]  /*78b80*/  @P5 STG.E.U8 desc[UR44][R184.64], R7 ;  /* 0x00000007b8005986 */ /* 0x0101e8000c10112c */
[----:B0-----:R-:W4:Y:S01]  /*78b90*/  LDL.LU.64 R184, [R1+0x568] ;  /* 0x0005680001b87983 */ /* 0x001f220000300a00 */
[----:B------:R-:W-:Y:S01]  /*78ba0*/  VIADD R6, R0, 0x181 ;  /* 0x0000018100067836 */ /* 0x000fe20000000000 */
[----:B------:R-:W-:Y:S01]  /*78bb0*/  ISETP.LT.AND P2, PT, R3, UR6, !P2 ;  /* 0x0000000603007c0c */ /* 0x000fe2000d741270 */
[----:B------:R-:W-:-:S03]  /*78bc0*/  ULDC UR6, c[0x0][0x228] ;  /* 0x00008a0000067ab9 */ /* 0x000fc60000000800 */
[----:B------:R-:W-:Y:S01]  /*78bd0*/  ISETP.GE.AND P0, PT, R6, UR4, PT ;  /* 0x0000000406007c0c */ /* 0x000fe2000bf06270 */
[----:B------:R-:W-:Y:S01]  /*78be0*/  VIADD R6, R0, 0x182 ;  /* 0x0000018200067836 */ /* 0x000fe20000000000 */
[----:B------:R-:W-:Y:S01]  /*78bf0*/  ISETP.LT.AND P6, PT, R2, UR8, !P1 ;  /* 0x0000000802007c0c */ /* 0x000fe2000cfc1270 */
[----:B------:R-:W-:Y:S01]  /*78c00*/  ULDC UR4, c[0x0][0x22c] ;  /* 0x00008b0000047ab9 */ /* 0x000fe20000000800 */
[----:B------:R-:W-:Y:S01]  /*78c10*/  PRMT R7, R237, 0x7773, RZ ;  /* 0x00007773ed077816 */ /* 0x000fe200000000ff */
[----:B------:R-:W-:Y:S01]  /*78c20*/  VIADD R178, R0, 0x184 ;  /* 0x0000018400b27836 */ /* 0x000fe20000000000 */
[----:B------:R-:W-:Y:S01]  /*78c30*/  ISETP.GE.AND P3, PT, R6, UR4, PT ;  /* 0x0000000406007c0c */ /* 0x000fe2000bf66270 */
[----:B------:R-:W-:Y:S01]  /*78c40*/  ULDC UR4, c[0x0][0x228] ;  /* 0x00008a0000047ab9 */ /* 0x000fe20000000800 */
[----:B------:R-:W-:Y:S01]  /*78c50*/  ISETP.LT.AND P5, PT, R2, UR6, !P0 ;  /* 0x0000000602007c0c */ /* 0x000fe2000c7a1270 */
[----:B------:R0:W-:Y:S01]  /*78c60*/  @P2 STG.E.U8 desc[UR44][R188.64], R7 ;  /* 0x00000007bc002986 */ /* 0x0001e2000c10112c */
[----:B------:R-:W-:Y:S01]  /*78c70*/  ISETP.LT.AND P1, PT, R3, UR4, !P1 ;  /* 0x0000000403007c0c */ /* 0x000fe2000cf21270 */
[----:B------:R-:W-:Y:S01]  /*78c80*/  ULDC UR4, c[0x0][0x22c] ;  /* 0x00008b0000047ab9 */ /* 0x000fe20000000800 */
[----:B--2---:R-:W-:Y:S01]  /*78c90*/  PRMT R6, R187, 0x7770, RZ ;  /* 0x00007770bb067816 */ /* 0x004fe200000000ff */
[----:B------:R-:W2:Y:S01]  /*78ca0*/  LDL.LU.64 R236, [R1+0x560] ;  /* 0x0005600001ec7983 */ /* 0x000ea20000300a00 */
[----:B------:R-:W-:Y:S01]  /*78cb0*/  ULDC UR6, c[0x0][0x228] ;  /* 0x00008a0000067ab9 */ /* 0x000fe20000000800 */
[----:B------:R-:W-:-:S02]  /*78cc0*/  ULDC UR8, c[0x0][0x228] ;  /* 0x00008a0000087ab9 */ /* 0x000fc40000000800 */
[----:B------:R1:W-:Y:S01]  /*78cd0*/  @P6 STG.E.U8 desc[UR44][R182.64], R6 ;  /* 0x00000006b6006986 */ /* 0x0003e2000c10112c */
[----:B0-----:R-:W-:-:S03]  /*78ce0*/  VIADD R7, R0, 0x183 ;  /* 0x0000018300077836 */ /* 0x001fc60000000000 */
[----:B------:R-:W2:Y:S02]  /*78cf0*/  LDL.LU.64 R188, [R1+0x558] ;  /* 0x0005580001bc7983 */ /* 0x000ea40000300a00 */
[----:B------:R-:W-:Y:S01]  /*78d00*/  ISETP.GE.AND P2, PT, R7, UR4, PT ;  /* 0x0000000407007c0c */ /* 0x000fe2000bf46270 */
[----:B------:R-:W-:Y:S01]  /*78d10*/  ULDC UR4, c[0x0][0x228] ;  /* 0x00008a0000047ab9 */ /* 0x000fe20000000800 */
[C---:B-1----:R-:W-:Y:S01]  /*78d20*/  PRMT R6, R187.reuse, 0x7771, RZ ;  /* 0x00007771bb067816 */ /* 0x042fe200000000ff */
[----:B------:R-:W2:Y:S01]  /*78d30*/  LDL.LU.64 R182, [R1+0x550] ;  /* 0x0005500001b67983 */ /* 0x000ea20000300a00 */
[----:B------:R-:W-:Y:S02]  /*78d40*/  PRMT R7, R187, 0x7772, RZ ;  /* 0x00007772bb077816 */ /* 0x000fe400000000ff */
[----:B------:R-:W-:Y:S01]  /*78d50*/  ISETP.LT.AND P6, PT, R2, UR4, !P3 ;  /* 0x0000000402007c0c */ /* 0x000fe2000dfc1270 */
[----:B------:R-:W-:Y:S01]  /*78d60*/  ULDC UR4, c[0x0][0x22c] ;  /* 0x00008b0000047ab9 */ /* 0x000fe20000000800 */
[----:B---3--:R0:W-:Y:S01]  /*78d70*/  @P1 STG.E.U8 desc[UR44][R180.64], R6 ;  /* 0x00000006b4001986 */ /* 0x0081e2000c10112c */
[----:B------:R-:W-:Y:S01]  /*78d80*/  ISETP.GE.AND P1, PT, R178, UR4, PT ;  /* 0x00000004b2007c0c */ /* 0x000fe2000bf26270 */
[----:B------:R-:W-:-:S02]  /*78d90*/  ULDC UR4, c[0x0][0x228] ;  /* 0x00008a0000047ab9 */ /* 0x000fc40000000800 */
[----:B0-----:R-:W3:Y:S01]  /*78da0*/  LDL.LU.64 R180, [R1+0x548] ;  /* 0x0005480001b47983 */ /* 0x001ee20000300a00 */
[----:B------:R-:W-:-:S03]  /*78db0*/  PRMT R6, R187, 0x7773, RZ ;  /* 0x00007773bb067816 */ /* 0x000fc600000000ff */
[----:B------:R-:W3:Y:S04]  /*78dc0*/  LDL.LU R179, [R1+0x78] ;  /* 0x0000780001b37983 */ /* 0x000ee80000300800 */
[----:B----4-:R0:W-:Y:S04]  /*78dd0*/  @P5 STG.E.U8 desc[UR44][R184.64], R7 ;  /* 0x00000007b8005986 */ /* 0x0101e8000c10112c */
[----:B------:R-:W4:Y:S04]  /*78de0*/  LDL.LU.64 R186, [R1+0x540] ;  /* 0x0005400001ba7983 */ /* 0x000f280000300a00 */
[----:B0-----:R-:W4:Y:S04]  /*78df0*/  LDL.LU.64 R184, [R1+0x538] ;  /* 0x0005380001b87983 */ /* 0x001f280000300a00 */
[----:B------:R-:W3:Y:S01]  /*78e00*/  LDL.LU R178, [R1+0x74] ;  /* 0x0000740001b27983 */ /* 0x000ee20000300800 */
[----:B------:R-:W-:Y:S01]  /*78e10*/  ISETP.LT.AND P0, PT, R3, UR6, !P0 ;  /* 0x0000000603007c0c */ /* 0x000fe2000c701270 */
[----:B------:R-:W-:-:S02]  /*78e20*/  ULDC UR6, c[0x0][0x228] ;  /* 0x00008a0000067ab9 */ /* 0x000fc40000000800 */
[----:B------:R-:W-:Y:S01]  /*78e30*/  ISETP.LT.AND P3, PT, R3, UR6, !P3 ;  /* 0x0000000603007c0c */ /* 0x000fe2000df61270 */
[----:B------:R-:W-:-:S09]  /*78e40*/  ULDC UR6, c[0x0][0x228] ;  /* 0x00008a0000067ab9 */ /* 0x000fd20000000800 */
[----:B--2---:R0:W-:Y:S01]  /*78e50*/  @P0 STG.E.U8 desc[UR44][R236.64], R6 ;  /* 0x00000006ec000986 */ /* 0x0041e2000c10112c */
[----:B------:R-:W-:Y:S01]  /*78e60*/  ISETP.LT.AND P5, PT, R2, UR4, !P2 ;  /* 0x0000000402007c0c */ /* 0x000fe2000d7a1270 */
[----:B------:R-:W-:Y:S01]  /*78e70*/  ULDC UR4, c[0x0][0x22c] ;  /* 0x00008b0000047ab9 */ /* 0x000fe20000000800 */
[----:B------:R-:W-:Y:S01]  /*78e80*/  ISETP.LT.AND P2, PT, R3, UR6, !P2 ;  /* 0x0000000603007c0c */ /* 0x000fe2000d741270 */
[----:B------:R-:W-:Y:S01]  /*78e90*/  ULDC UR6, c[0x0][0x228] ;  /* 0x00008a0000067ab9 */ /* 0x000fe20000000800 */
[C---:B---3--:R-:W-:Y:S02]  /*78ea0*/  PRMT R7, R178.reuse, 0x7770, RZ ;  /* 0x00007770b2077816 */ /* 0x048fe400000000ff */
[----:B0-----:R-:W-:-:S03]  /*78eb0*/  PRMT R6, R178, 0x7771, RZ ;  /* 0x00007771b2067816 */ /* 0x001fc600000000ff */
[----:B------:R-:W-:Y:S04]  /*78ec0*/  @P6 STG.E.U8 desc[UR44][R188.64], R7 ;  /* 0x00000007bc006986 */ /* 0x000fe8000c10112c */
[----:B------:R0:W-:Y:S04]  /*78ed0*/  @P3 STG.E.U8 desc[UR44][R182.64], R6 ;  /* 0x00000006b6003986 */ /* 0x0001e8000c10112c */
[----:B0-----:R-:W2:Y:S01]  /*78ee0*/  LDL.LU.64 R182, [R1+0x530] ;  /* 0x0005300001b67983 */ /* 0x001ea20000300a00 */
[----:B------:R-:W-:Y:S01]  /*78ef0*/  VIADD R6, R0, 0x185 ;  /* 0x0000018500067836 */ /* 0x000fe20000000000 */
[----:B------:R-:W-:Y:S01]  /*78f00*/  ISETP.LT.AND P6, PT, R2, UR8, !P1 ;  /* 0x0000000802007c0c */ /* 0x000fe2000cfc1270 */
[----:B------:R-:W-:Y:S01]  /*78f10*/  ULDC UR8, c[0x0][0x228] ;  /* 0x00008a0000087ab9 */ /* 0x000fe20000000800 */
[----:B------:R-:W3:Y:S01]  /*78f20*/  LDL.LU.64 R236, [R1+0x528] ;  /* 0x0005280001ec7983 */ /* 0x000ee20000300a00 */
[----:B------:R-:W-:-:S02]  /*78f30*/  PRMT R7, R178, 0x7772, RZ ;  /* 0x00007772b2077816 */ /* 0x000fc400000000ff */
[----:B------:R-:W-:Y:S01]  /*78f40*/  ISETP.GE.AND P0, PT, R6, UR4, PT ;  /* 0x0000000406007c0c */ /* 0x000fe2000bf06270 */
[----:B------:R-:W3:Y:S01]  /*78f50*/  LDL.LU.64 R188, [R1+0x520] ;  /* 0x0005200001bc7983 */ /* 0x000ee20000300a00 */
[----:B------:R-:W-:Y:S01]  /*78f60*/  VIADD R6, R0, 0x186 ;  /* 0x0000018600067836 */ /* 0x000fe20000000000 */
[----:B------:R-:W-:Y:S02]  /*78f70*/  ULDC UR4, c[0x0][0x22c] ;  /* 0x00008b0000047ab9 */ /* 0x000fe40000000800 */
[----:B------:R0:W-:Y:S02]  /*78f80*/  @P5 STG.E.U8 desc[UR44][R180.64], R7 ;  /* 0x00000007b4005986 */ /* 0x0001e4000c10112c */
[----:B------:R-:W-:Y:S01]  /*78f90*/  ISETP.GE.AND P3, PT, R6, UR4, PT ;  /* 0x0000000406007c0c */ /* 0x000fe2000bf66270 */
[----:B------:R-:W-:Y:S01]  /*78fa0*/  ULDC UR4, c[0x0][0x228] ;  /* 0x00008a0000047ab9 */ /* 0x000fe20000000800 */
[----:B------:R-:W-:Y:S01]  /*78fb0*/  PRMT R6, R179, 0x7770, RZ ;  /* 0x00007770b3067816 */ /* 0x000fe200000000ff */
[----:B0-----:R-:W3:Y:S01]  /*78fc0*/  LDL.LU.64 R180, [R1+0x1ba8] ;  /* 0x001ba80001b47983 */ /* 0x001ee20000300a00 */
[----:B------:R-:W-:-:S03]  /*78fd0*/  PRMT R7, R178, 0x7773, RZ ;  /* 0x00007773b2077816 */ /* 0x000fc600000000ff */
[----:B------:R-:W3:Y:S04]  /*78fe0*/  LDL.LU R250, [R1+0x7c] ;  /* 0x00007c0001fa7983 */ /* 0x000ee80000300800 */
[----:B----4-:R0:W-:Y:S04]  /*78ff0*/  @P2 STG.E.U8 desc[UR44][R186.64], R7 ;  /* 0x00000007ba002986 */ /* 0x0101e8000c10112c */
[----:B------:R1:W-:Y:S04]  /*79000*/  @P6 STG.E.U8 desc[UR44][R184.64], R6 ;  /* 0x00000006b8006986 */ /* 0x0003e8000c10112c */
[----:B0-----:R-:W4:Y:S04]  /*79010*/  LDL.LU.64 R186, [R1+0x518] ;  /* 0x0005180001ba7983 */ /* 0x001f280000300a00 */
[----:B-1----:R-:W4:Y:S01]  /*79020*/  LDL.LU.64 R184, [R1+0x510] ;  /* 0x0005100001b87983 */ /* 0x002f220000300a00 */
[----:B------:R-:W-:Y:S01]  /*79030*/  ISETP.LT.AND P1, PT, R3, UR4, !P1 ;  /* 0x0000000403007c0c */ /* 0x000fe2000cf21270 */
[----:B------:R-:W-:Y:S01]  /*79040*/  ULDC UR4, c[0x0][0x228] ;  /* 0x00008a0000047ab9 */ /* 0x000fe20000000800 */
[----:B------:R-:W-:-:S02]  /*79050*/  PRMT R6, R179, 0x7771, RZ ;  /* 0x00007771b3067816 */ /* 0x000fc400000000ff */
[----:B------:R-:W-:Y:S01]  /*79060*/  ISETP.LT.AND P5, PT, R2, UR4, !P0 ;  /* 0x0000000402007c0c */ /* 0x000fe2000c7a1270 */
[C---:B------:R-:W-:Y:S01]  /*79070*/  VIADD R7, R0.reuse, 0x187 ;  /* 0x0000018700077836 */ /* 0x040fe20000000000 */
[----:B------:R-:W-:Y:S01]  /*79080*/  ISETP.LT.AND P2, PT, R3, UR6, !P0 ;  /* 0x0000000603007c0c */ /* 0x000fe2000c741270 */
[----:B------:R-:W-:Y:S01]  /*79090*/  ULDC UR4, c[0x0][0x22c] ;  /* 0x00008b0000047ab9 */ /* 0x000fe20000000800 */
[----:B------:R-:W-:Y:S01]  /*790a0*/  VIADD R178, R0, 0x188 ;  /* 0x0000018800b27836 */ /* 0x000fe20000000000 */
[----:B------:R-:W-:-:S04]  /*790b0*/  ULDC UR6, c[0x0][0x228] ;  /* 0x00008a0000067ab9 */ /* 0x000fc80000000800 */
[----:B--2---:R0:W-:Y:S04]  /*790c0*/  @P1 STG.E.U8 desc[UR44][R182.64], R6 ;  /* 0x00000006b6001986 */ /* 0x0041e8000c10112c */
[----:B0-----:R-:W2:Y:S01]  /*790d0*/  LDL.LU.64 R182, [R1+0x500] ;  /* 0x0005000001b67983 */ /* 0x001ea20000300a00 */
[----:B------:R-:W-:Y:S01]  /*790e0*/  ISETP.GE.AND P0, PT, R7, UR4, PT ;  /* 0x0000000407007c0c */ /* 0x000fe2000bf06270 */
[----:B------:R-:W-:Y:S01]  /*790f0*/  ULDC UR4, c[0x0][0x22c] ;  /* 0x00008b0000047ab9 */ /* 0x000fe20000000800 */
[C---:B------:R-:W-:Y:S02]  /*79100*/  PRMT R7, R179.reuse, 0x7772, RZ ;  /* 0x00007772b3077816 */ /* 0x040fe400000000ff */
[----:B------:R-:W-:Y:S02]  /*79110*/  PRMT R6, R179, 0x7773, RZ ;  /* 0x00007773b3067816 */ /* 0x000fe400000000ff */
[----:B------:R-:W-:Y:S01]  /*79120*/  ISETP.GE.AND P1, PT, R178, UR4, PT ;  /* 0x00000004b2007c0c */ /* 0x000fe2000bf26270 */
[----:B------:R-:W-:Y:S01]  /*79130*/  ULDC UR4, c[0x0][0x228] ;  /* 0x00008a0000047ab9 */ /* 0x000fe20000000800 */
[C---:B------:R-:W-:Y:S01]  /*79140*/  ISETP.LT.AND P6, PT, R2.reuse, UR6, !P3 ;  /* 0x0000000602007c0c */ /* 0x040fe2000dfc1270 */
[----:B---3--:R0:W-:Y:S01]  /*79150*/  @P5 STG.E.U8 desc[UR44][R236.64], R7 ;  /* 0x00000007ec005986 */ /* 0x0081e2000c10112c */
[----:B------:R-:W-:Y:S01]  /*79160*/  ULDC UR6, c[0x0][0x228] ;  /* 0x00008a0000067ab9 */ /* 0x000fe20000000800 */
[C---:B------:R-:W-:Y:S01]  /*79170*/  ISETP.LT.AND P3, PT, R3.reuse, UR4, !P3 ;  /* 0x0000000403007c0c */ /* 0x040fe2000df61270 */
[----:B------:R-:W-:Y:S01]  /*79180*/  ULDC UR4, c[0x0][0x228] ;  /* 0x00008a0000047ab9 */ /* 0x000fe20000000800 */
[----:B------:R1:W-:Y:S01]  /*79190*/  @P2 STG.E.U8 desc[UR44][R188.64], R6 ;  /* 0x00000006bc002986 */ /* 0x0003e2000c10112c */
[----:B------:R-:W-:Y:S01]  /*791a0*/  ISETP.LT.AND P2, PT, R2, UR6, !P0 ;  /* 0x0000000602007c0c */ /* 0x000fe2000c741270 */
[----:B------:R-:W-:Y:S01]  /*791b0*/  ULDC UR6, c[0x0][0x228] ;  /* 0x00008a0000067ab9 */ /* 0x000fe20000000800 */
[----:B------:R-:W-:Y:S01]  /*791c0*/  ISETP.LT.AND P5, PT, R3, UR4, !P0 ;  /* 0x0000000403007c0c */ /* 0x000fe2000c7a1270 */
[----:B------:R-:W-:Y:S01]  /*791d0*/  ULDC UR4, c[0x0][0x22c] ;  /* 0x00008b0000047ab9 */ /* 0x000fe20000000800 */
[----:B0-----:R-:W-:Y:S01]  /*791e0*/  VIADD R7, R0, 0x189 ;  /* 0x0000018900077836 */ /* 0x001fe20000000000 */
[C---:B------:R-:W-:Y:S01]  /*791f0*/  PRMT R178, R250.reuse, 0x7771, RZ ;  /* 0x00007771fab27816 */ /* 0x040fe200000000ff */
[----:B------:R-:W3:Y:S01]  /*79200*/  LDL.LU.64 R236, [R1+0x4f8] ;  /* 0x0004f80001ec7983 */ /* 0x000ee20000300a00 */
[----:B-1----:R-:W-:-:S02]  /*79210*/  PRMT R6, R250, 0x7770, RZ ;  /* 0x00007770fa067816 */ /* 0x002fc400000000ff */
[----:B------:R-:W-:Y:S01]  /*79220*/  ISETP.GE.AND P0, PT, R7, UR4, PT ;  /* 0x0000000407007c0c */ /* 0x000fe2000bf06270 */
[----:B------:R-:W-:Y:S01]  /*79230*/  ULDC UR4, c[0x0][0x228] ;  /* 0x00008a0000047ab9 */ /* 0x000fe20000000800 */
[C---:B------:R-:W-:Y:S01]  /*79240*/  PRMT R7, R250.reuse, 0x7772, RZ ;  /* 0x00007772fa077816 */ /* 0x040fe200000000ff */
[----:B----4-:R0:W-:Y:S04]  /*79250*/  @P6 STG.E.U8 desc[UR44][R186.64], R6 ;  /* 0x00000006ba006986 */ /* 0x0101e8000c10112c */
[----:B------:R-:W-:Y:S04]  /*79260*/  @P3 STG.E.U8 desc[UR44][R184.64], R178 ;  /* 0x000000b2b8003986 */ /* 0x000fe8000c10112c */
[----:B------:R1:W-:Y:S04]  /*79270*/  @P2 STG.E.U8 desc[UR44][R180.64], R7 ;  /* 0x00000007b4002986 */ /* 0x0003e8000c10112c */
[----:B0-----:R-:W4:Y:S04]  /*79280*/  LDL.LU.64 R186, [R1+0x4f0] ;  /* 0x0004f00001ba7983 */ /* 0x001f280000300a00 */
[----:B------:R-:W4:Y:S04]  /*79290*/  LDL.LU.64 R188, [R1+0x4e8] ;  /* 0x0004e80001bc7983 */ /* 0x000f280000300a00 */
[----:B-1----:R-:W3:Y:S01]  /*792a0*/  LDL.LU.64 R180, [R1+0x1ba0] ;  /* 0x001ba00001b47983 */ /* 0x002ee20000300a00 */
[----:B------:R-:W-:-:S03]  /*792b0*/  PRMT R6, R250, 0x7773, RZ ;  /* 0x00007773fa067816 */ /* 0x000fc600000000ff */
[----:B------:R-:W4:Y:S04]  /*792c0*/  LDL.LU.64 R184, [R1+0x4e0] ;  /* 0x0004e00001b87983 */ /* 0x000f280000300a00 */
[----:B--2---:R0:W-:Y:S04]  /*792d0*/  @P5 STG.E.U8 desc[UR44][R182.64], R6 ;  /* 0x00000006b6005986 */ /* 0x0041e8000c10112c */
[----:B0-----:R-:W2:Y:S01]  /*792e0*/  LDL.LU.64 R182, [R1+0x4d8] ;  /* 0x0004d80001b67983 */ /* 0x001ea20000300a00 */
[----:B------:R-:W-:Y:S01]  /*792f0*/  ISETP.LT.AND P3, PT, R2, UR4, !P1 ;  /* 0x0000000402007c0c */ /* 0x000fe2000cf61270 */
[----:B------:R-:W-:Y:S01]  /*79300*/  VIADD R6, R0, 0x18a ;  /* 0x0000018a00067836 */ /* 0x000fe20000000000 */
[----:B------:R-:W-:Y:S01]  /*79310*/  ULDC UR4, c[0x0][0x22c] ;  /* 0x00008b0000047ab9 */ /* 0x000fe20000000800 */
[----:B------:R-:W-:Y:S01]  /*79320*/  ISETP.LT.AND P2, PT, R3, UR6, !P1 ;  /* 0x0000000603007c0c */ /* 0x000fe2000cf41270 */
[----:B------:R-:W-:Y:S01]  /*79330*/  ULDC UR6, c[0x0][0x228] ;  /* 0x00008a0000067ab9 */ /* 0x000fe20000000800 */
[----:B------:R-:W-:Y:S01]  /*79340*/  ISETP.LT.AND P5, PT, R2, UR8, !P0 ;  /* 0x0000000802007c0c */ /* 0x000fe2000c7a1270 */
[----:B------:R-:W-:Y:S01]  /*79350*/  VIADD R178, R0, 0x18d ;  /* 0x0000018d00b27836 */ /* 0x000fe20000000000 */
[----:B------:R-:W-:Y:S01]  /*79360*/  ISETP.GE.AND P1, PT, R6, UR4, PT ;  /* 0x0000000406007c0c */ /* 0x000fe2000bf26270 */
[----:B------:R-:W-:Y:S01]  /*79370*/  VIADD R6, R0, 0x18b ;  /* 0x0000018b00067836 */ /* 0x000fe20000000000 */
[----:B------:R-:W-:Y:S01]  /*79380*/  ULDC UR4, c[0x0][0x22c] ;  /* 0x00008b0000047ab9 */ /* 0x000fe20000000800 */
[----:B------:R-:W-:Y:S01]  /*79390*/  ULDC UR8, c[0x0][0x228] ;  /* 0x00008a0000087ab9 */ /* 0x000fe20000000800 */
[----:B---3--:R-:W-:-:S05]  /*793a0*/  PRMT R7, R180, 0x7770, RZ ;  /* 0x00007770b4077816 */ /* 0x008fca00000000ff */
[----:B------:R0:W-:Y:S01]  /*793b0*/  @P3 STG.E.U8 desc[UR44][R236.64], R7 ;  /* 0x00000007ec003986 */ /* 0x0001e2000c10112c */
[----:B------:R-:W-:Y:S01]  /*793c0*/  ISETP.GE.AND P3, PT, R6, UR4, PT ;  /* 0x0000000406007c0c */ /* 0x000fe2000bf66270 */
[----:B------:R-:W-:Y:S01]  /*793d0*/  ULDC UR4, c[0x0][0x228] ;  /* 0x00008a0000047ab9 */ /* 0x000fe20000000800 */
[C---:B------:R-:W-:Y:S02]  /*793e0*/  PRMT R6, R180.reuse, 0x7772, RZ ;  /* 0x00007772b4067816 */ /* 0x040fe400000000ff */
[----:B------:R-:W-:Y:S01]  /*793f0*/  ISETP.LT.AND P0, PT, R3, UR4, !P0 ;  /* 0x0000000403007c0c */ /* 0x000fe2000c701270 */
[----:B------:R-:W-:Y:S01]  /*79400*/  ULDC UR4, c[0x0][0x22c] ;  /* 0x00008b0000047ab9 */ /* 0x000fe20000000800 */
[----:B0-----:R-:W-:-:S05]  /*79410*/  PRMT R7, R180, 0x7771, RZ ;  /* 0x00007771b4077816 */ /* 0x001fca00000000ff */
[----:B----4-:R0:W-:Y:S04]  /*79420*/  @P2 STG.E.U8 desc[UR44][R186.64], R7 ;  /* 0x00000007ba002986 */ /* 0x0101e8000c10112c */
[----:B------:R1:W-:Y:S01]  /*79430*/  @P5 STG.E.U8 desc[UR44][R188.64], R6 ;  /* 0x00000006bc005986 */ /* 0x0003e2000c10112c */
[----:B------:R-:W-:Y:S01]  /*79440*/  ISETP.LT.AND P5, PT, R2, UR6, !P1 ;  /* 0x0000000602007c0c */ /* 0x000fe2000cfa1270 */
[----:B------:R-:W-:Y:S01]  /*79450*/  IMAD.MOV.U32 R237, RZ, RZ, R251 ;  /* 0x000000ffffed7224 */ /* 0x000fe200078e00fb */
[----:B------:R-:W-:Y:S01]  /*79460*/  PRMT R180, R180, 0x7773, RZ ;  /* 0x00007773b4b47816 */ /* 0x000fe200000000ff */
[----:B------:R-:W-:Y:S01]  /*79470*/  ULDC UR6, c[0x0][0x228] ;  /* 0x00008a0000067ab9 */ /* 0x000fe20000000800 */
[----:B0-----:R-:W-:Y:S01]  /*79480*/  PRMT R7, R181, 0x7770, RZ ;  /* 0x00007770b5077816 */ /* 0x001fe200000000ff */
[----:B------:R-:W3:Y:S01]  /*79490*/  LDL.LU.64 R186, [R1+0x4c0] ;  /* 0x0004c00001ba7983 */ /* 0x000ee20000300a00 */
[----:B-1----:R-:W-:-:S03]  /*794a0*/  VIADD R6, R0, 0x18c ;  /* 0x0000018c00067836 */ /* 0x002fc60000000000 */
[----:B------:R-:W4:Y:S02]  /*794b0*/  LDL.LU.64 R250, [R1+0x4b8] ;  /* 0x0004b80001fa7983 */ /* 0x000f240000300a00 */
[----:B------:R-:W-:Y:S01]  /*794c0*/  ISETP.GE.AND P2, PT, R6, UR4, PT ;  /* 0x0000000406007c0c */ /* 0x000fe2000bf46270 */
[----:B------:R-:W-:Y:S01]  /*794d0*/  ULDC UR4, c[0x0][0x228] ;  /* 0x00008a0000047ab9 */ /* 0x000fe20000000800 */
[----:B------:R0:W-:Y:S01]  /*794e0*/  @P0 STG.E.U8 desc[UR44][R184.64], R180 ;  /* 0x000000b4b8000986 */ /* 0x0001e2000c10112c */
[----:B------:R-:W-:Y:S01]  /*794f0*/  ISETP.LT.AND P6, PT, R2, UR4, !P3 ;  /* 0x0000000402007c0c */ /* 0x000fe2000dfc1270 */
[----:B------:R-:W-:Y:S02]  /*79500*/  ULDC UR4, c[0x0][0x22c] ;  /* 0x00008b0000047ab9 */ /* 0x000fe40000000800 */
[----:B------:R-:W4:Y:S01]  /*79510*/  LDL.LU.64 R188, [R1+0x4b0] ;  /* 0x0004b00001bc7983 */ /* 0x000f220000300a00 */
[----:B------:R-:W-:Y:S01]  /*79520*/  ISETP.GE.AND P0, PT, R178, UR4, PT ;  /* 0x00000004b2007c0c */ /* 0x000fe2000bf06270 */
[----:B------:R-:W-:-:S02]  /*79530*/  ULDC UR4, c[0x0][0x228] ;  /* 0x00008a0000047ab9 */ /* 0x000fc40000000800 */
[----:B0-----:R-:W4:Y:S04]  /*79540*/  LDL.LU.64 R184, [R1+0x4a8] ;  /* 0x0004a80001b87983 */ /* 0x001f280000300a00 */
[----:B--2---:R0:W-:Y:S04]  /*79550*/  @P5 STG.E.U8 desc[UR44][R182.64], R7 ;  /* 0x00000007b6005986 */ /* 0x0041e8000c10112c */
[----:B0-----:R-:W2:Y:S04]  /*79560*/  LDL.LU.64 R182, [R1+0x1b98] ;  /* 0x001b980001b67983 */ /* 0x001ea80000300a00 */
[----:B------:R-:W3:Y:S01]  /*79570*/  LDL.LU.64 R178, [R1+0x4d0] ;  /* 0x0004d00001b27983 */ /* 0x000ee20000300a00 */
[----:B------:R-:W-:Y:S01]  /*79580*/  ISETP.LT.AND P1, PT, R3, UR8, !P1 ;  /* 0x0000000803007c0c */ /* 0x000fe2000cf21270 */
[----:B------:R-:W-:Y:S01]  /*79590*/  ULDC UR8, c[0x0][0x228] ;  /* 0x00008a0000087ab9 */ /* 0x000fe20000000800 */
[----:B------:R-:W-:-:S02]  /*795a0*/  PRMT R6, R181, 0x7771, RZ ;  /* 0x00007771b5067816 */ /* 0x000fc400000000ff */
[----:B------:R-:W-:Y:S01]  /*795b0*/  ISETP.LT.AND P3, PT, R3, UR6, !P3 ;  /* 0x0000000603007c0c */ /* 0x000fe2000df61270 */
[----:B------:R-:W-:-:S08]  /*795c0*/  ULDC UR6, c[0x0][0x228] ;  /* 0x00008a0000067ab9 */ /* 0x000fd00000000800 */
[----:B---3--:R0:W-:Y:S02]  /*795d0*/  @P1 STG.E.U8 desc[UR44][R178.64], R6 ;  /* 0x00000006b2001986 */ /* 0x0081e4000c10112c */
[----:B0-----:R-:W-:-:S05]  /*795e0*/  PRMT R6, R181, 0x7772, RZ ;  /* 0x00007772b5067816 */ /* 0x001fca00000000ff */
[----:B--2---:R0:W-:Y:S04]  /*795f0*/  @P6 STG.E.U8 desc[UR44][R182.64], R6 ;  /* 0x00000006b6006986 */ /* 0x0041e8000c10112c */
[----:B0-----:R-:W2:Y:S01]  /*79600*/  LDL.LU.64 R182, [R1+0x1b90] ;  /* 0x001b900001b67983 */ /* 0x001ea20000300a00 */
[----:B------:R-:W-:Y:S02]  /*79610*/  PRMT R181, R181, 0x7773, RZ ;  /* 0x00007773b5b57816 */ /* 0x000fe400000000ff */
[----:B------:R-:W-:Y:S01]  /*79620*/  ISETP.LT.AND P5, PT, R2, UR4, !P2 ;  /* 0x0000000402007c0c */ /* 0x000fe2000d7a1270 */
[----:B------:R-:W3:Y:S01]  /*79630*/  LDL.LU.64 R178, [R1+0x4a0] ;  /* 0x0004a00001b27983 */ /* 0x000ee20000300a00 */
[----:B------:R-:W-:Y:S01]  /*79640*/  VIADD R6, R0, 0x1f4 ;  /* 0x000001f400067836 */ /* 0x000fe20000000000 */
[----:B------:R-:W-:-:S02]  /*79650*/  ULDC UR4, c[0x0][0x228] ;  /* 0x00008a0000047ab9 */ /* 0x000fc40000000800 */
[----:B------:R0:W-:Y:S01]  /*79660*/  @P3 STG.E.U8 desc[UR44][R186.64], R181 ;  /* 0x000000b5ba003986 */ /* 0x0001e2000c10112c */
[----:B------:R-:W-:Y:S01]  /*79670*/  ISETP.LT.AND P2, PT, R3, UR4, !P2 ;  /* 0x0000000403007c0c */ /* 0x000fe2000d741270 */
[----:B------:R-:W-:Y:S01]  /*79680*/  ULDC UR4, c[0x0][0x22c] ;  /* 0x00008b0000047ab9 */ /* 0x000fe20000000800 */
[----:B------:R-:W-:Y:S01]  /*79690*/  ISETP.LT.AND P3, PT, R2, UR6, !P0 ;  /* 0x0000000602007c0c */ /* 0x000fe2000c761270 */
[----:B------:R-:W-:Y:S01]  /*796a0*/  ULDC UR6, c[0x0][0x228] ;  /* 0x00008a0000067ab9 */ /* 0x000fe20000000800 */
[----:B------:R-:W-:Y:S01]  /*796b0*/  ISETP.GE.AND P1, PT, R6, UR9, PT ;  /* 0x0000000906007c0c */ /* 0x000fe2000bf26270 */
[----:B------:R-:W-:Y:S01]  /*796c0*/  VIADD R6, R0, 0x18e ;  /* 0x0000018e00067836 */ /* 0x000fe20000000000 */
[----:B0-----:R-:W3:Y:S04]  /*796d0*/  LDL.LU.64 R180, [R1+0x498] ;  /* 0x0004980001b47983 */ /* 0x001ee80000300a00 */
[----:B------:R-:W3:Y:S01]  /*796e0*/  LDL.LU.64 R186, [R1+0x490] ;  /* 0x0004900001ba7983 */ /* 0x000ee20000300a00 */
[----:B--2---:R-:W-:-:S05]  /*796f0*/  PRMT R7, R182, 0x7770, RZ ;  /* 0x00007770b6077816 */ /* 0x004fca00000000ff */
[----:B----4-:R0:W-:Y:S01]  /*79700*/  @P5 STG.E.U8 desc[UR44][R250.64], R7 ;  /* 0x00000007fa005986 */ /* 0x0101e2000c10112c */
[----:B------:R-:W-:Y:S01]  /*79710*/  ISETP.GE.AND P5, PT, R6, UR4, PT ;  /* 0x0000000406007c0c */ /* 0x000fe2000bfa6270 */
[----:B------:R-:W-:Y:S01]  /*79720*/  ULDC UR4, c[0x0][0x228] ;  /* 0x00008a0000047ab9 */ /* 0x000fe20000000800 */
[C---:B------:R-:W-:Y:S02]  /*79730*/  PRMT R6, R182.reuse, 0x7772, RZ ;  /* 0x00007772b6067816 */ /* 0x040fe400000000ff */
[----:B0-----:R-:W-:-:S05]  /*79740*/  PRMT R7, R182, 0x7771, RZ ;  /* 0x00007771b6077816 */ /* 0x001fca00000000ff */
[----:B------:R0:W-:Y:S04]  /*79750*/  @P2 STG.E.U8 desc[UR44][R188.64], R7 ;  /* 0x00000007bc002986 */ /* 0x0001e8000c10112c */
[----:B------:R1:W-:Y:S04]  /*79760*/  @P3 STG.E.U8 desc[UR44][R184.64], R6 ;  /* 0x00000006b8003986 */ /* 0x0003e8000c10112c */
[----:B0-----:R-:W2:Y:S04]  /*79770*/  LDL.LU.64 R188, [R1+0x488] ;  /* 0x0004880001bc7983 */ /* 0x001ea80000300a00 */
[----:B-1----:R-:W4:Y:S01]  /*79780*/  LDL.LU.64 R184, [R1+0x480] ;  /* 0x0004800001b87983 */ /* 0x002f220000300a00 */
[C---:B------:R-:W-:Y:S01]  /*79790*/  ISETP.LT.AND P0, PT, R3.reuse, UR4, !P0 ;  /* 0x0000000403007c0c */ /* 0x040fe2000c701270 */
[----:B------:R-:W-:Y:S01]  /*797a0*/  ULDC UR4, c[0x0][0x228] ;  /* 0x00008a0000047ab9 */ /* 0x000fe20000000800 */
[----:B------:R-:W-:Y:S01]  /*797b0*/  VIADD R6, R0, 0x18f ;  /* 0x0000018f00067836 */ /* 0x000fe20000000000 */
[----:B------:R-:W-:Y:S01]  /*797c0*/  ISETP.LT.AND P3, PT, R2, UR4, !P5 ;  /* 0x0000000402007c0c */ /* 0x000fe2000ef61270 */
[----:B------:R-:W-:Y:S01]  /*797d0*/  ULDC UR4, c[0x0][0x22c] ;  /* 0x00008b0000047ab9 */ /* 0x000fe20000000800 */
[----:B------:R-:W-:Y:S01]  /*797e0*/  PRMT R182, R182, 0x7773, RZ ;  /* 0x00007773b6b67816 */ /* 0x000fe200000000ff */
[----:B------:R-:W4:Y:S01]  /*797f0*/  LDL.LU R251, [R1] ;  /* 0x0000000001fb7983 */ /* 0x000f220000300800 */
[----:B------:R-:W-:Y:S01]  /*79800*/  ISETP.GE.AND P2, PT, R6, UR4, PT ;  /* 0x0000000406007c0c */ /* 0x000fe2000bf46270 */
[----:B------:R-:W-:Y:S01]  /*79810*/  VIADD R6, R0, 0x190 ;  /* 0x0000019000067836 */ /* 0x000fe20000000000 */
[----:B------:R-:W-:Y:S01]  /*79820*/  ISETP.LT.AND P5, PT, R3, UR6, !P5 ;  /* 0x0000000603007c0c */ /* 0x000fe2000efa1270 */
[----:B------:R-:W-:Y:S01]  /*79830*/  ULDC UR4, c[0x0][0x22c] ;  /* 0x00008b0000047ab9 */ /* 0x000fe20000000800 */
[C---:B------:R-:W-:Y:S01]  /*79840*/  PRMT R7, R183.reuse, 0x7770, RZ ;  /* 0x00007770b7077816 */ /* 0x040fe200000000ff */
[----:B------:R-:W-:Y:S01]  /*79850*/  ULDC UR6, c[0x0][0x228] ;  /* 0x00008a0000067ab9 */ /* 0x000fe20000000800 */
[----:B---3--:R0:W-:Y:S01]  /*79860*/  @P0 STG.E.U8 desc[UR44][R178.64], R182 ;  /* 0x000000b6b2000986 */ /* 0x0081e2000c10112c */
[----:B------:R-:W-:Y:S01]  /*79870*/  ISETP.GE.AND P0, PT, R6, UR4, PT ;  /* 0x0000000406007c0c */ /* 0x000fe2000bf06270 */
[----:B------:R-:W-:Y:S01]  /*79880*/  ULDC UR4, c[0x0][0x228] ;  /* 0x00008a0000047ab9 */ /* 0x000fe20000000800 */
[----:B------:R-:W-:Y:S01]  /*79890*/  PRMT R6, R183, 0x7771, RZ ;  /* 0x00007771b7067816 */ /* 0x000fe200000000ff */
[----:B------:R1:W-:Y:S01]  /*798a0*/  @P3 STG.E.U8 desc[UR44][R180.64], R7 ;  /* 0x00000007b4003986 */ /* 0x0003e2000c10112c */
[----:B------:R-:W-:Y:S01]  /*798b0*/  ISETP.LT.AND P3, PT, R2, UR4, !P2 ;  /* 0x0000000402007c0c */ /* 0x000fe2000d761270 */
[----:B------:R-:W-:Y:S01]  /*798c0*/  ULDC UR4, c[0x0][0x22c] ;  /* 0x00008b0000047ab9 */ /* 0x000fe20000000800 */
[----:B------:R-:W-:Y:S01]  /*798d0*/  ISETP.LT.AND P2, PT, R3, UR6, !P2 ;  /* 0x0000000603007c0c */ /* 0x000fe2000d741270 */
[----:B------:R-:W-:Y:S01]  /*798e0*/  ULDC UR6, c[0x0][0x228] ;  /* 0x00008a0000067ab9 */ /* 0x000fe20000000800 */
[----:B0-----:R-:W3:Y:S04]  /*798f0*/  LDL.LU.64 R178, [R1+0x478] ;  /* 0x0004780001b27983 */ /* 0x001ee80000300a00 */
[----:B------:R0:W-:Y:S01]  /*79900*/  @P5 STG.E.U8 desc[UR44][R186.64], R6 ;  /* 0x00000006ba005986 */ /* 0x0001e2000c10112c */
[----:B-1----:R-:W-:-:S02]  /*79910*/  PRMT R7, R183, 0x7772, RZ ;  /* 0x00007772b7077816 */ /* 0x002fc400000000ff */
[----:B------:R-:W-:Y:S01]  /*79920*/  PRMT R183, R183, 0x7773, RZ ;  /* 0x00007773b7b77816 */ /* 0x000fe200000000ff */
[----:B0-----:R-:W3:Y:S04]  /*79930*/  LDL.LU.64 R186, [R1+0x470] ;  /* 0x0004700001ba7983 */ /* 0x001ee80000300a00 */
[----:B--2---:R0:W-:Y:S04]  /*79940*/  @P3 STG.E.U8 desc[UR44][R188.64], R7 ;  /* 0x00000007bc003986 */ /* 0x0041e8000c10112c */
[----:B----4-:R1:W-:Y:S04]  /*79950*/  @P2 STG.E.U8 desc[UR44][R184.64], R183 ;  /* 0x000000b7b8002986 */ /* 0x0103e8000c10112c */
[----:B0-----:R-:W2:Y:S04]  /*79960*/  LDL.LU.64 R188, [R1+0x460] ;  /* 0x0004600001bc7983 */ /* 0x001ea80000300a00 */
[----:B------:R-:W4:Y:S04]  /*79970*/  LDL.LU.64 R180, [R1+0x458] ;  /* 0x0004580001b47983 */ /* 0x000f280000300a00 */
[----:B-1----:R-:W2:Y:S04]  /*79980*/  LDL.LU.64 R182, [R1+0x468] ;  /* 0x0004680001b67983 */ /* 0x002ea80000300a00 */
[----:B------:R-:W4:Y:S01]  /*79990*/  LDL.LU.64 R184, [R1+0x450] ;  /* 0x0004500001b87983 */ /* 0x000f220000300a00 */
[----:B------:R-:W-:Y:S01]  /*799a0*/  VIADD R6, R0, 0x191 ;  /* 0x0000019100067836 */ /* 0x000fe20000000000 */
[----:B------:R-:W-:Y:S01]  /*799b0*/  ISETP.LT.AND P6, PT, R2, UR8, !P0 ;  /* 0x0000000802007c0c */ /* 0x000fe2000c7c1270 */
[----:B------:R-:W-:Y:S01]  /*799c0*/  VIADD R7, R0, 0x193 ;  /* 0x0000019300077836 */ /* 0x000fe20000000000 */
[----:B------:R-:W-:-:S02]  /*799d0*/  ULDC UR8, c[0x0][0x228] ;  /* 0x00008a0000087ab9 */ /* 0x000fc40000000800 */
[----:B------:R-:W-:Y:S01]  /*799e0*/  ISETP.GE.AND P5, PT, R6, UR4, PT ;  /* 0x0000000406007c0c */ /* 0x000fe2000bfa6270 */
[----:B------:R-:W-:Y:S01]  /*799f0*/  VIADD R6, R0, 0x192 ;  /* 0x0000019200067836 */ /* 0x000fe20000000000 */
[----:B------:R-:W-:-:S04]  /*79a00*/  ULDC UR4, c[0x0][0x22c] ;  /* 0x00008b0000047ab9 */ /* 0x000fc80000000800 */
[----:B------:R-:W-:Y:S01]  /*79a10*/  ISETP.GE.AND P3, PT, R6, UR4, PT ;  /* 0x0000000406007c0c */ /* 0x000fe2000bf66270 */
[----:B------:R-:W-:Y:S02]  /*79a20*/  ULDC UR4, c[0x0][0x228] ;  /* 0x00008a0000047ab9 */ /* 0x000fe40000000800 */
[----:B------:R-:W-:Y:S01]  /*79a30*/  ISETP.LT.AND P0, PT, R3, UR4, !P0 ;  /* 0x0000000403007c0c */ /* 0x000fe2000c701270 */
[----:B------:R-:W-:Y:S01]  /*79a40*/  ULDC UR4, c[0x0][0x22c] ;  /* 0x00008b0000047ab9 */ /* 0x000fe20000000800 */
[----:B------:R-:W-:-:S05]  /*79a50*/  PRMT R6, R251, 0x7770, RZ ;  /* 0x00007770fb067816 */ /* 0x000fca00000000ff */
[----:B---3--:R0:W-:Y:S01]  /*79a60*/  @P6 STG.E.U8 desc[UR44][R178.64], R6 ;  /* 0x00000006b2006986 */ /* 0x0081e2000c10112c */
[----:B------:R-:W-:Y:S01]  /*79a70*/  ISETP.LT.AND P6, PT, R2, UR6, !P5 ;  /* 0x0000000602007c0c */ /* 0x000fe2000efc1270 */
[----:B------:R-:W-:Y:S01]  /*79a80*/  ULDC UR6, c[0x0][0x228] ;  /* 0x00008a0000067ab9 */ /* 0x000fe20000000800 */
[----:B------:R-:W-:Y:S01]  /*79a90*/  ISETP.GE.AND P2, PT, R7, UR4, PT ;  /* 0x0000000407007c0c */ /* 0x000fe2000bf46270 */
[----:B------:R-:W-:Y:S01]  /*79aa0*/  ULDC UR4, c[0x0][0x228] ;  /* 0x00008a0000047ab9 */ /* 0x000fe20000000800 */
[----:B0-----:R-:W-:-:S05]  /*79ab0*/  PRMT R6, R251, 0x7771, RZ ;  /* 0x00007771fb067816 */ /* 0x001fca00000000ff */
[----:B------:R0:W-:Y:S01]  /*79ac0*/  @P0 STG.E.U8 desc[UR44][R186.64], R6 ;  /* 0x00000006ba000986 */ /* 0x0001e2000c10112c */
[----:B------:R-:W-:Y:S01]  /*79ad0*/  PRMT R7, R251, 0x7772, RZ ;  /* 0x00007772fb077816 */ /* 0x000fe200000000ff */
[----:B------:R-:W-:Y:S01]  /*79ae0*/  VIADD R178, R0, 0x194 ;  /* 0x0000019400b27836 */ /* 0x000fe20000000000 */
[C---:B------:R-:W-:Y:S01]  /*79af0*/  ISETP.LT.AND P5, PT, R3.reuse, UR6, !P5 ;  /* 0x0000000603007c0c */ /* 0x040fe2000efa1270 */
[----:B------:R-:W-:Y:S01]  /*79b00*/  ULDC UR6, c[0x0][0x228] ;  /* 0x00008a0000067ab9 */ /* 0x000fe20000000800 */
[----:B------:R-:W-:Y:S01]  /*79b10*/  ISETP.LT.AND P0, PT, R2, UR4, !P3 ;  /* 0x0000000402007c0c */ /* 0x000fe2000df01270 */
[----:B------:R-:W-:Y:S01]  /*79b20*/  ULDC UR4, c[0x0][0x22c] ;  /* 0x00008b0000047ab9 */ /* 0x000fe20000000800 */
[----:B0-----:R-:W3:Y:S04]  /*79b30*/  LDL.LU.64 R186, [R1+0x448] ;  /* 0x0004480001ba7983 */ /* 0x001ee80000300a00 */
[----:B------:R-:W3:Y:S01]  /*79b40*/  LDL.LU R250, [R1+0x8] ;  /* 0x0000080001fa7983 */ /* 0x000ee20000300800 */
[----:B------:R-:W-:Y:S01]  /*79b50*/  ISETP.LT.AND P3, PT, R3, UR6, !P3 ;  /* 0x0000000603007c0c */ /* 0x000fe2000df61270 */
[----:B------:R-:W-:Y:S01]  /*79b60*/  ULDC UR6, c[0x0][0x228] ;  /* 0x00008a0000067ab9 */ /* 0x000fe20000000800 */
[----:B------:R-:W-:Y:S01]  /*79b70*/  PRMT R6, R251, 0x7773, RZ ;  /* 0x00007773fb067816 */ /* 0x000fe200000000ff */
[----:B--2---:R0:W-:Y:S01]  /*79b80*/  @P6 STG.E.U8 desc[UR44][R182.64], R7 ;  /* 0x00000007b6006986 */ /* 0x0041e2000c10112c */
[----:B------:R-:W-:Y:S01]  /*79b90*/  ISETP.GE.AND P6, PT, R178, UR4, PT ;  /* 0x00000004b2007c0c */ /* 0x000fe2000bfc6270 */
[----:B------:R-:W-:-:S02]  /*79ba0*/  ULDC UR4, c[0x0][0x228] ;  /* 0x00008a0000047ab9 */ /* 0x000fc40000000800 */
[----:B0-----:R-:W2:Y:S04]  /*79bb0*/  LDL.LU.64 R182, [R1+0x438] ;  /* 0x0004380001b67983 */ /* 0x001ea80000300a00 */
[----:B------:R-:W2:Y:S01]  /*79bc0*/  LDL.LU.64 R178, [R1+0x440] ;  /* 0x0004400001b27983 */ /* 0x000ea20000300a00 */
[----:B------:R-:W-:-:S03]  /*79bd0*/  PRMT R7, R237, 0x7770, RZ ;  /* 0x00007770ed077816 */ /* 0x000fc600000000ff */
[----:B------:R0:W-:Y:S04]  /*79be0*/  @P5 STG.E.U8 desc[UR44][R188.64], R6 ;  /* 0x00000006bc005986 */ /* 0x0001e8000c10112c */
[----:B----4-:R1:W-:Y:S01]  /*79bf0*/  @P0 STG.E.U8 desc[UR44][R180.64], R7 ;  /* 0x00000007b4000986 */ /* 0x0103e2000c10112c */
[----:B0-----:R-:W-:-:S03]  /*79c00*/  PRMT R6, R237, 0x7771, RZ ;  /* 0x00007771ed067816 */ /* 0x001fc600000000ff */
[----:B------:R-:W4:Y:S04]  /*79c10*/  LDL.LU.64 R188, [R1+0x1b88] ;  /* 0x001b880001bc7983 */ /* 0x000f280000300a00 */
[----:B------:R0:W-:Y:S04]  /*79c20*/  @P3 STG.E.U8 desc[UR44][R184.64], R6 ;  /* 0x00000006b8003986 */ /* 0x0001e8000c10112c */
[----:B-1----:R-:W4:Y:S04]  /*79c30*/  LDL.LU.64 R180, [R1+0x430] ;  /* 0x0004300001b47983 */ /* 0x002f280000300a00 */
[----:B0-----:R-:W4:Y:S01]  /*79c40*/  LDL.LU.64 R184, [R1+0x428] ;  /* 0x0004280001b87983 */ /* 0x001f220000300a00 */
[----:B------:R-:W-:Y:S01]  /*79c50*/  ISETP.LT.AND P0, PT, R2, UR4, !P2 ;  /* 0x0000000402007c0c */ /* 0x000fe2000d701270 */
[----:B------:R-:W-:Y:S01]  /*79c60*/  VIADD R6, R0, 0x195 ;  /* 0x0000019500067836 */ /* 0x000fe20000000000 */
[----:B------:R-:W-:Y:S01]  /*79c70*/  PRMT R7, R237, 0x7772, RZ ;  /* 0x00007772ed077816 */ /* 0x000fe200000000ff */
[----:B------:R-:W-:Y:S01]  /*79c80*/  ULDC UR4, c[0x0][0x22c] ;  /* 0x00008b0000047ab9 */ /* 0x000fe20000000800 */
[----:B------:R-:W-:Y:S01]  /*79c90*/  ISETP.LT.AND P2, PT, R3, UR6, !P2 ;  /* 0x0000000603007c0c */ /* 0x000fe2000d741270 */
[----:B------:R-:W-:Y:S01]  /*79ca0*/  ULDC UR6, c[0x0][0x228] ;  /* 0x00008a0000067ab9 */ /* 0x000fe20000000800 */
[----:B------:R-:W-:Y:S01]  /*79cb0*/  ISETP.LT.AND P5, PT, R2, UR8, !P6 ;  /* 0x0000000802007c0c */ /* 0x000fe2000f7a1270 */
[----:B------:R-:W4:Y:S01]  /*79cc0*/  LDL.LU R251, [R1+0xc] ;  /* 0x00000c0001fb7983 */ /* 0x000f220000300800 */
[----:B------:R-:W-:Y:S01]  /*79cd0*/  ISETP.GE.AND P3, PT, R6, UR4, PT ;  /* 0x0000000406007c0c */ /* 0x000fe2000bf66270 */
[----:B------:R-:W-:Y:S01]  /*79ce0*/  VIADD R6, R0, 0x196 ;  /* 0x0000019600067836 */ /* 0x000fe20000000000 */
[----:B------:R-:W-:Y:S01]  /*79cf0*/  ULDC UR4, c[0x0][0x22c] ;  /* 0x00008b0000047ab9 */ /* 0x000fe20000000800 */
[----:B------:R-:W-:-:S02]  /*79d00*/  ULDC UR8, c[0x0][0x228] ;  /* 0x00008a0000087ab9 */ /* 0x000fc40000000800 */
[----:B---3--:R0:W-:Y:S01]  /*79d10*/  @P0 STG.E.U8 desc[UR44][R186.64], R7 ;  /* 0x00000007ba000986 */ /* 0x0081e2000c10112c */
[----:B------:R-:W-:Y:S01]  /*79d20*/  ISETP.GE.AND P0, PT, R6, UR4, PT ;  /* 0x0000000406007c0c */ /* 0x000fe2000bf06270 */
[----:B------:R-:W-:Y:S01]  /*79d30*/  ULDC UR4, c[0x0][0x228] ;  /* 0x00008a0000047ab9 */ /* 0x000fe20000000800 */
[----:B------:R-:W-:Y:S01]  /*79d40*/  PRMT R6, R250, 0x7770, RZ ;  /* 0x00007770fa067816 */ /* 0x000fe200000000ff */
[----:B0-----:R-:W-:Y:S01]  /*79d50*/  IMAD.MOV.U32 R7, RZ, RZ, R237 ;  /* 0x000000ffff077224 */ /* 0x001fe200078e00ed */
[----:B------:R-:W-:Y:S01]  /*79d60*/  ISETP.LT.AND P6, PT, R3, UR4, !P6 ;  /* 0x0000000403007c0c */ /* 0x000fe2000f7c1270 */
[----:B------:R-:W-:Y:S01]  /*79d70*/  ULDC UR4, c[0x0][0x22c] ;  /* 0x00008b0000047ab9 */ /* 0x000fe20000000800 */
[----:B------:R-:W3:Y:S02]  /*79d80*/  LDL.LU.64 R236, [R1+0x420] ;  /* 0x0004200001ec7983 */ /* 0x000ee40000300a00 */
[----:B------:R-:W-:Y:S02]  /*79d90*/  PRMT R7, R7, 0x7773, RZ ;  /* 0x0000777307077816 */ /* 0x000fe400000000ff */
[----:B------:R-:W3:Y:S04]  /*79da0*/  LDL.LU.64 R186, [R1+0x418] ;  /* 0x0004180001ba7983 */ /* 0x000ee80000300a00 */
[----:B--2---:R0:W-:Y:S04]  /*79db0*/  @P2 STG.E.U8 desc[UR44][R178.64], R7 ;  /* 0x00000007b2002986 */ /* 0x0041e8000c10112c */
[----:B------:R1:W-:Y:S01]  /*79dc0*/  @P5 STG.E.U8 desc[UR44][R182.64], R6 ;  /* 0x00000006b6005986 */ /* 0x0003e2000c10112c */
[----:B------:R-:W-:Y:S01]  /*79dd0*/  ISETP.LT.AND P5, PT, R2, UR6, !P3 ;  /* 0x0000000602007c0c */ /* 0x000fe2000dfa1270 */
[----:B------:R-:W-:Y:S01]  /*79de0*/  ULDC UR6, c[0x0][0x228] ;  /* 0x00008a0000067ab9 */ /* 0x000fe20000000800 */
[----:B0-----:R-:W-:Y:S01]  /*79df0*/  VIADD R7, R0, 0x197 ;  /* 0x0000019700077836 */ /* 0x001fe20000000000 */
[C---:B-1----:R-:W-:Y:S01]  /*79e00*/  PRMT R6, R250.reuse, 0x7771, RZ ;  /* 0x00007771fa067816 */ /* 0x042fe200000000ff */
[----:B------:R-:W2:Y:S03]  /*79e10*/  LDL.LU.64 R182, [R1+0x408] ;  /* 0x0004080001b67983 */ /* 0x000ea60000300a00 */
[----:B------:R-:W-:Y:S01]  /*79e20*/  ISETP.GE.AND P2, PT, R7, UR4, PT ;  /* 0x0000000407007c0c */ /* 0x000fe2000bf46270 */
[----:B------:R-:W-:Y:S01]  /*79e30*/  ULDC UR4, c[0x0][0x228] ;  /* 0x00008a0000047ab9 */ /* 0x000fe20000000800 */
[----:B------:R-:W-:Y:S01]  /*79e40*/  PRMT R7, R250, 0x7772, RZ ;  /* 0x00007772fa077816 */ /* 0x000fe200000000ff */
[----:B----4-:R0:W-:Y:S04]  /*79e50*/  @P6 STG.E.U8 desc[UR44][R180.64], R6 ;  /* 0x00000006b4006986 */ /* 0x0101e8000c10112c */
[----:B------:R1:W-:Y:S04]  /*79e60*/  @P5 STG.E.U8 desc[UR44][R184.64], R7 ;  /* 0x00000007b8005986 */ /* 0x0003e8000c10112c */
[----:B0-----:R-:W4:Y:S04]  /*79e70*/  LDL.LU.64 R180, [R1+0x3f8] ;  /* 0x0003f80001b47983 */ /* 0x001f280000300a00 */
[----:B-1----:R-:W2:Y:S01]  /*79e80*/  LDL.LU.64 R184, [R1+0x1b80] ;  /* 0x001b800001b87983 */ /* 0x002ea20000300a00 */
[C---:B------:R-:W-:Y:S01]  /*79e90*/  ISETP.LT.AND P3, PT, R3.reuse, UR6, !P3 ;  /* 0x0000000603007c0c */ /* 0x040fe2000df61270 */
[----:B------:R-:W-:Y:S01]  /*79ea0*/  ULDC UR6, c[0x0][0x228] ;  /* 0x00008a0000067ab9 */ /* 0x000fe20000000800 */
[----:B------:R-:W-:Y:S01]  /*79eb0*/  ISETP.LT.AND P6, PT, R2, UR4, !P0 ;  /* 0x0000000402007c0c */ /* 0x000fe2000c7c1270 */
[----:B------:R-:W-:Y:S01]  /*79ec0*/  VIADD R178, R0, 0x198 ;  /* 0x0000019800b27836 */ /* 0x000fe20000000000 */
[----:B------:R-:W-:Y:S01]  /*79ed0*/  ISETP.LT.AND P0, PT, R3, UR6, !P0 ;  /* 0x0000000603007c0c */ /* 0x000fe2000c701270 */
[----:B------:R-:W-:Y:S01]  /*79ee0*/  ULDC UR4, c[0x0][0x22c] ;  /* 0x00008b0000047ab9 */ /* 0x000fe20000000800 */
[----:B------:R-:W-:Y:S01]  /*79ef0*/  PRMT R6, R250, 0x7773, RZ ;  /* 0x00007773fa067816 */ /* 0x000fe200000000ff */
[----:B------:R-:W-:Y:S01]  /*79f00*/  ULDC UR6, c[0x0][0x228] ;  /* 0x00008a0000067ab9 */ /* 0x000fe20000000800 */
[----:B------:R-:W-:-:S02]  /*79f10*/  PRMT R7, R251, 0x7770, RZ ;  /* 0x00007770fb077816 */ /* 0x000fc400000000ff */
[----:B------:R-:W-:Y:S01]  /*79f20*/  ISETP.GE.AND P5, PT, R178, UR4, PT ;  /* 0x00000004b2007c0c */ /* 0x000fe2000bfa6270 */
[----:B------:R-:W-:Y:S01]  /*79f30*/  ULDC UR4, c[0x0][0x228] ;  /* 0x00008a0000047ab9 */ /* 0x000fe20000000800 */
[----:B------:R-:W4:Y:S04]  /*79f40*/  LDL.LU.64 R178, [R1+0x400] ;  /* 0x0004000001b27983 */ /* 0x000f280000300a00 */
[----:B---3--:R0:W-:Y:S04]  /*79f50*/  @P3 STG.E.U8 desc[UR44][R236.64], R6 ;  /* 0x00000006ec003986 */ /* 0x0081e8000c10112c */
[----:B------:R-:W-:Y:S01]  /*79f60*/  @P6 STG.E.U8 desc[UR44][R186.64], R7 ;  /* 0x00000007ba006986 */ /* 0x000fe2000c10112c */
[----:B0-----:R-:W-:-:S03]  /*79f70*/  PRMT R6, R251, 0x7771, RZ ;  /* 0x00007771fb067816 */ /* 0x001fc600000000ff */
[----:B------:R-:W3:Y:S04]  /*79f80*/  LDL.LU.64 R236, [R1+0x3f0] ;  /* 0x0003f00001ec7983 */ /* 0x000ee80000300a00 */
[----:B--2---:R0:W-:Y:S04]  /*79f90*/  @P0 STG.E.U8 desc[UR44][R184.64], R6 ;  /* 0x00000006b8000986 */ /* 0x0041e8000c10112c */
[----:B0-----:R-:W2:Y:S04]  /*79fa0*/  LDL.LU.64 R184, [R1+0x1b78] ;  /* 0x001b780001b87983 */ /* 0x001ea80000300a00 */
[----:B------:R-:W3:Y:S01]  /*79fb0*/  LDL.LU.64 R186, [R1+0x3e8] ;  /* 0x0003e80001ba7983 */ /* 0x000ee20000300a00 */
[----:B------:R-:W-:Y:S01]  /*79fc0*/  ISETP.LT.AND P3, PT, R2, UR4, !P2 ;  /* 0x0000000402007c0c */ /* 0x000fe2000d761270 */
[----:B------:R-:W-:Y:S01]  /*79fd0*/  VIADD R6, R0, 0x199 ;  /* 0x0000019900067836 */ /* 0x000fe20000000000 */
[----:B------:R-:W-:Y:S01]  /*79fe0*/  ULDC UR4, c[0x0][0x22c] ;  /* 0x00008b0000047ab9 */ /* 0x000fe20000000800 */
[----:B------:R-:W-:Y:S01]  /*79ff0*/  ISETP.LT.AND P2, PT, R3, UR6, !P2 ;  /* 0x0000000603007c0c */ /* 0x000fe2000d741270 */
[----:B------:R-:W-:Y:S01]  /*7a000*/  ULDC UR6, c[0x0][0x228] ;  /* 0x00008a0000067ab9 */ /* 0x000fe20000000800 */
[----:B------:R-:W-:-:S02]  /*7a010*/  PRMT R7, R251, 0x7772, RZ ;  /* 0x00007772fb077816 */ /* 0x000fc400000000ff */
[----:B------:R-:W-:Y:S01]  /*7a020*/  ISETP.GE.AND P0, PT, R6, UR4, PT ;  /* 0x0000000406007c0c */ /* 0x000fe2000bf06270 */
[----:B------:R-:W-:Y:S01]  /*7a030*/  VIADD R6, R0, 0x19a ;  /* 0x0000019a00067836 */ /* 0x000fe20000000000 */
[----:B------:R-:W-:Y:S01]  /*7a040*/  ISETP.LT.AND P6, PT, R2, UR8, !P5 ;  /* 0x0000000802007c0c */ /* 0x000fe2000efc1270 */
[----:B------:R-:W-:Y:S01]  /*7a050*/  ULDC UR4, c[0x0][0x22c] ;  /* 0x00008b0000047ab9 */ /* 0x000fe20000000800 */
[----:B------:R-:W-:Y:S02]  /*7a060*/  ULDC UR8, c[0x0][0x228] ;  /* 0x00008a0000087ab9 */ /* 0x000fe40000000800 */
[----:B------:R0:W-:Y:S01]  /*7a070*/  @P3 STG.E.U8 desc[UR44][R182.64], R7 ;  /* 0x00000007b6003986 */ /* 0x0001e2000c10112c */
[----:B------:R-:W-:Y:S01]  /*7a080*/  ISETP.GE.AND P3, PT, R6, UR4, PT ;  /* 0x0000000406007c0c */ /* 0x000fe2000bf66270 */
[----:B------:R-:W-:Y:S02]  /*7a090*/  ULDC UR4, c[0x0][0x228] ;  /* 0x00008a0000047ab9 */ /* 0x000fe40000000800 */
[----:B------:R-:W-:Y:S01]  /*7a0a0*/  ISETP.LT.AND P5, PT, R3, UR4, !P5 ;  /* 0x0000000403007c0c */ /* 0x000fe2000efa1270 */
[----:B------:R-:W-:Y:S01]  /*7a0b0*/  ULDC UR4, c[0x0][0x22c] ;  /* 0x00008b0000047ab9 */ /* 0x000fe20000000800 */
[----:B0-----:R-:W-:Y:S01]  /*7a0c0*/  PRMT R7, R251, 0x7773, RZ ;  /* 0x00007773fb077816 */ /* 0x001fe200000000ff */
[----:B------:R-:W3:Y:S04]  /*7a0d0*/  LDL.LU.64 R182, [R1+0x3e0] ;  /* 0x0003e00001b67983 */ /* 0x000ee80000300a00 */
[----:B----4-:R0:W-:Y:S04]  /*7a0e0*/  @P2 STG.E.U8 desc[UR44][R178.64], R7 ;  /* 0x00000007b2002986 */ /* 0x0101e8000c10112c */
[----:B------:R-:W4:Y:S01]  /*7a0f0*/  LDL.LU.64 R250, [R1+0x3d8] ;  /* 0x0003d80001fa7983 */ /* 0x000f220000300a00 */
[----:B--2---:R-:W-:-:S05]  /*7a100*/  PRMT R6, R184, 0x7770, RZ ;  /* 0x00007770b8067816 */ /* 0x004fca00000000ff */
[----:B------:R1:W-:Y:S01]  /*7a110*/  @P6 STG.E.U8 desc[UR44][R180.64], R6 ;  /* 0x00000006b4006986 */ /* 0x0003e2000c10112c */
[----:B------:R-:W-:Y:S01]  /*7a120*/  ISETP.LT.AND P6, PT, R2, UR6, !P0 ;  /* 0x0000000602007c0c */ /* 0x000fe2000c7c1270 */
[----:B0-----:R-:W-:Y:S01]  /*7a130*/  VIADD R7, R0, 0x19b ;  /* 0x0000019b00077836 */ /* 0x001fe20000000000 */
[----:B------:R-:W-:Y:S01]  /*7a140*/  ULDC UR6, c[0x0][0x228] ;  /* 0x00008a0000067ab9 */ /* 0x000fe20000000800 */
[----:B-1----:R-:W-:-:S05]  /*7a150*/  PRMT R6, R184, 0x7771, RZ ;  /* 0x00007771b8067816 */ /* 0x002fca00000000ff */
[----:B---3--:R0:W-:Y:S02]  /*7a160*/  @P5 STG.E.U8 desc[UR44][R236.64], R6 ;  /* 0x00000006ec005986 */ /* 0x0081e4000c10112c */
[----:B0-----:R-:W-:Y:S02]  /*7a170*/  PRMT R6, R184, 0x7772, RZ ;  /* 0x00007772b8067816 */ /* 0x001fe400000000ff */
[----:B------:R-:W2:Y:S04]  /*7a180*/  LDL.LU.64 R236, [R1+0x3c8] ;  /* 0x0003c80001ec7983 */ /* 0x000ea80000300a00 */
[----:B------:R-:W3:Y:S04]  /*7a190*/  LDL.LU.64 R178, [R1+0x3c0] ;  /* 0x0003c00001b27983 */ /* 0x000ee80000300a00 */
[----:B------:R-:W3:Y:S04]  /*7a1a0*/  LDL.LU.64 R180, [R1+0x3b8] ;  /* 0x0003b80001b47983 */ /* 0x000ee80000300a00 */
[----:B------:R0:W-:Y:S04]  /*7a1b0*/  @P6 STG.E.U8 desc[UR44][R186.64], R6 ;  /* 0x00000006ba006986 */ /* 0x0001e8000c10112c */
[----:B0-----:R-:W2:Y:S01]  /*7a1c0*/  LDL.LU.64 R186, [R1+0x1b70] ;  /* 0x001b700001ba7983 */ /* 0x001ea20000300a00 */
[----:B------:R-:W-:Y:S01]  /*7a1d0*/  ISETP.GE.AND P2, PT, R7, UR4, PT ;  /* 0x0000000407007c0c */ /* 0x000fe2000bf46270 */
[----:B------:R-:W-:Y:S01]  /*7a1e0*/  ULDC UR4, c[0x0][0x228] ;  /* 0x00008a0000047ab9 */ /* 0x000fe20000000800 */
        /* <DEDUP_REMOVED lines=8> */
[----:B------:R-:W-:Y:S01]  /*7a270*/  ISETP.GE.AND P6, PT, R7, UR4, PT ;  /* 0x0000000407007c0c */ /* 0x000fe2000bfc6270 */
[----:B------:R-:W-:Y:S01]  /*7a280*/  ULDC UR4, c[0x0][0x228] ;  /* 0x00008a0000047ab9 */ /* 0x000fe20000000800 */
[----:B------:R-:W-:-:S02]  /*7a290*/  PRMT R7, R185, 0x7770, RZ ;  /* 0x00007770b9077816 */ /* 0x000fc400000000ff */
[----:B------:R-:W-:Y:S01]  /*7a2a0*/  PRMT R6, R185, 0x7771, RZ ;  /* 0x00007771b9067816 */ /* 0x000fe200000000ff */
[----:B------:R-:W-:Y:S04]  /*7a2b0*/  @P0 STG.E.U8 desc[UR44][R182.64], R184 ;  /* 0x000000b8b6000986 */ /* 0x000fe8000c10112c */
[----:B----4-:R0:W-:Y:S04]  /*7a2c0*/  @P5 STG.E.U8 desc[UR44][R250.64], R7 ;  /* 0x00000007fa005986 */ /* 0x0101e8000c10112c */
[----:B0-----:R-:W4:Y:S01]  /*7a2d0*/  LDL.LU.64 R250, [R1+0x3b0] ;  /* 0x0003b00001fa7983 */ /* 0x001f220000300a00 */
[----:B------:R-:W-:Y:S01]  /*7a2e0*/  ISETP.LT.AND P0, PT, R2, UR4, !P2 ;  /* 0x0000000402007c0c */ /* 0x000fe2000d701270 */
[----:B------:R-:W-:Y:S01]  /*7a2f0*/  ULDC UR4, c[0x0][0x22c] ;  /* 0x00008b0000047ab9 */ /* 0x000fe20000000800 */
[----:B------:R-:W-:Y:S01]  /*7a300*/  ISETP.LT.AND P2, PT, R3, UR6, !P2 ;  /* 0x0000000603007c0c */ /* 0x000fe2000d741270 */
[----:B------:R-:W-:Y:S01]  /*7a310*/  ULDC UR6, c[0x0][0x228] ;  /* 0x00008a0000067ab9 */ /* 0x000fe20000000800 */
[----:B--2---:R0:W-:Y:S04]  /*7a320*/  @P3 STG.E.U8 desc[UR44][R186.64], R6 ;  /* 0x00000006ba003986 */ /* 0x0041e8000c10112c */
[----:B0-----:R-:W2:Y:S01]  /*7a330*/  LDL.LU.64 R186, [R1+0x1b68] ;  /* 0x001b680001ba7983 */ /* 0x001ea20000300a00 */
[----:B------:R-:W-:-:S02]  /*7a340*/  PRMT R7, R185, 0x7772, RZ ;  /* 0x00007772b9077816 */ /* 0x000fc400000000ff */
[----:B------:R-:W-:Y:S01]  /*7a350*/  PRMT R185, R185, 0x7773, RZ ;  /* 0x00007773b9b97816 */ /* 0x000fe200000000ff */
[----:B------:R-:W4:Y:S04]  /*7a360*/  LDL.LU.64 R182, [R1+0x3a0] ;  /* 0x0003a00001b67983 */ /* 0x000f280000300a00 */
[----:B------:R0:W-:Y:S04]  /*7a370*/  @P0 STG.E.U8 desc[UR44][R236.64], R7 ;  /* 0x00000007ec000986 */ /* 0x0001e8000c10112c */
[----:B---3--:R1:W-:Y:S04]  /*7a380*/  @P2 STG.E.U8 desc[UR44][R178.64], R185 ;  /* 0x000000b9b2002986 */ /* 0x0083e8000c10112c */
[----:B0-----:R-:W3:Y:S04]  /*7a390*/  LDL.LU.64 R236, [R1+0x398] ;  /* 0x0003980001ec7983 */ /* 0x001ee80000300a00 */
[----:B-1----:R-:W3:Y:S01]  /*7a3a0*/  LDL.LU.64 R184, [R1+0x3a8] ;  /* 0x0003a80001b87983 */ /* 0x002ee20000300a00 */
        /* <DEDUP_REMOVED lines=11> */
[----:B--2---:R-:W-:-:S05]  /*7a460*/  PRMT R6, R186, 0x7770, RZ ;  /* 0x00007770ba067816 */ /* 0x004fca00000000ff */
[----:B------:R0:W-:Y:S02]  /*7a470*/  @P5 STG.E.U8 desc[UR44][R180.64], R6 ;  /* 0x00000006b4005986 */ /* 0x0001e4000c10112c */
[----:B0-----:R-:W-:-:S05]  /*7a480*/  PRMT R6, R186, 0x7771, RZ ;  /* 0x00007771ba067816 */ /* 0x001fca00000000ff */
[----:B----4-:R0:W-:Y:S04]  /*7a490*/  @P6 STG.E.U8 desc[UR44][R250.64], R6 ;  /* 0x00000006fa006986 */ /* 0x0101e8000c10112c */
[----:B0-----:R-:W2:Y:S01]  /*7a4a0*/  LDL.LU.64 R250, [R1+0x388] ;  /* 0x0003880001fa7983 */ /* 0x001ea20000300a00 */
[C---:B------:R-:W-:Y:S01]  /*7a4b0*/  ISETP.LT.AND P5, PT, R2.reuse, UR6, !P3 ;  /* 0x0000000602007c0c */ /* 0x040fe2000dfa1270 */
[----:B------:R-:W-:Y:S01]  /*7a4c0*/  ULDC UR6, c[0x0][0x228] ;  /* 0x00008a0000067ab9 */ /* 0x000fe20000000800 */
[----:B------:R-:W-:Y:S01]  /*7a4d0*/  ISETP.GE.AND P2, PT, R7, UR4, PT ;  /* 0x0000000407007c0c */ /* 0x000fe2000bf46270 */
[----:B------:R-:W-:Y:S01]  /*7a4e0*/  ULDC UR4, c[0x0][0x228] ;  /* 0x00008a0000047ab9 */ /* 0x000fe20000000800 */
[C---:B------:R-:W-:Y:S01]  /*7a4f0*/  ISETP.LT.AND P3, PT, R3.reuse, UR6, !P3 ;  /* 0x0000000603007c0c */ /* 0x040fe2000df61270 */
[----:B------:R-:W-:Y:S01]  /*7a500*/  ULDC UR6, c[0x0][0x228] ;  /* 0x00008a0000067ab9 */ /* 0x000fe20000000800 */
[----:B------:R-:W-:Y:S01]  /*7a510*/  ISETP.LT.AND P6, PT, R2, UR4, !P0 ;  /* 0x0000000402007c0c */ /* 0x000fe2000c7c1270 */
[----:B------:R-:W-:Y:S01]  /*7a520*/  VIADD R7, R0, 0x1a0 ;  /* 0x000001a000077836 */ /* 0x000fe20000000000 */
[C---:B------:R-:W-:Y:S01]  /*7a530*/  PRMT R6, R186.reuse, 0x7772, RZ ;  /* 0x00007772ba067816 */ /* 0x040fe200000000ff */
[----:B------:R-:W-:Y:S01]  /*7a540*/  ULDC UR4, c[0x0][0x22c] ;  /* 0x00008b0000047ab9 */ /* 0x000fe20000000800 */
[----:B------:R-:W-:Y:S01]  /*7a550*/  ISETP.LT.AND P0, PT, R3, UR6, !P0 ;  /* 0x0000000603007c0c */ /* 0x000fe2000c701270 */
[----:B------:R-:W4:Y:S01]  /*7a560*/  LDL.LU.64 R178, [R1+0x380] ;  /* 0x0003800001b27983 */ /* 0x000f220000300a00 */
[----:B------:R-:W-:Y:S01]  /*7a570*/  PRMT R186, R186, 0x7773, RZ ;  /* 0x00007773baba7816 */ /* 0x000fe200000000ff */
[----:B------:R-:W-:-:S02]  /*7a580*/  ULDC UR6, c[0x0][0x228] ;  /* 0x00008a0000067ab9 */ /* 0x000fc40000000800 */
[----:B---3--:R0:W-:Y:S01]  /*7a590*/  @P5 STG.E.U8 desc[UR44][R184.64], R6 ;  /* 0x00000006b8005986 */ /* 0x0081e2000c10112c */
[----:B------:R-:W-:Y:S01]  /*7a5a0*/  ISETP.GE.AND P5, PT, R7, UR4, PT ;  /* 0x0000000407007c0c */ /* 0x000fe2000bfa6270 */
[----:B------:R-:W-:Y:S01]  /*7a5b0*/  ULDC UR4, c[0x0][0x228] ;  /* 0x00008a0000047ab9 */ /* 0x000fe20000000800 */
[C---:B------:R-:W-:Y:S01]  /*7a5c0*/  PRMT R7, R187.reuse, 0x7770, RZ ;  /* 0x00007770bb077816 */ /* 0x040fe200000000ff */
[----:B------:R-:W-:Y:S04]  /*7a5d0*/  @P3 STG.E.U8 desc[UR44][R182.64], R186 ;  /* 0x000000bab6003986 */ /* 0x000fe8000c10112c */
[----:B------:R-:W3:Y:S01]  /*7a5e0*/  LDL.LU.64 R180, [R1+0x378] ;  /* 0x0003780001b47983 */ /* 0x000ee20000300a00 */
[----:B0-----:R-:W-:-:S03]  /*7a5f0*/  PRMT R6, R187, 0x7771, RZ ;  /* 0x00007771bb067816 */ /* 0x001fc600000000ff */
[----:B------:R0:W-:Y:S04]  /*7a600*/  @P6 STG.E.U8 desc[UR44][R236.64], R7 ;  /* 0x00000007ec006986 */ /* 0x0001e8000c10112c */
[----:B------:R1:W-:Y:S04]  /*7a610*/  @P0 STG.E.U8 desc[UR44][R188.64], R6 ;  /* 0x00000006bc000986 */ /* 0x0003e8000c10112c */
[----:B0-----:R-:W3:Y:S04]  /*7a620*/  LDL.LU.64 R236, [R1+0x370] ;  /* 0x0003700001ec7983 */ /* 0x001ee80000300a00 */
[----:B-1----:R-:W3:Y:S01]  /*7a630*/  LDL.LU.64 R188, [R1+0x1b60] ;  /* 0x001b600001bc7983 */ /* 0x002ee20000300a00 */
[----:B------:R-:W-:-:S02]  /*7a640*/  ISETP.LT.AND P3, PT, R2, UR4, !P2 ;  /* 0x0000000402007c0c */ /* 0x000fc4000d761270 */
[----:B------:R-:W-:Y:S01]  /*7a650*/  PRMT R7, R187, 0x7772, RZ ;  /* 0x00007772bb077816 */ /* 0x000fe200000000ff */
[----:B------:R-:W3:Y:S01]  /*7a660*/  LDL.LU.64 R184, [R1+0x368] ;  /* 0x0003680001b87983 */ /* 0x000ee20000300a00 */
[----:B------:R-:W-:Y:S01]  /*7a670*/  VIADD R6, R0, 0x1a1 ;  /* 0x000001a100067836 */ /* 0x000fe20000000000 */
[----:B------:R-:W-:Y:S02]  /*7a680*/  ULDC UR4, c[0x0][0x22c] ;  /* 0x00008b0000047ab9 */ /* 0x000fe40000000800 */
[----:B------:R-:W3:Y:S06]  /*7a690*/  LDL.LU.64 R182, [R1+0x360] ;  /* 0x0003600001b67983 */ /* 0x000eec0000300a00 */
[----:B--2---:R0:W-:Y:S04]  /*7a6a0*/  @P3 STG.E.U8 desc[UR44][R250.64], R7 ;  /* 0x00000007fa003986 */ /* 0x0041e8000c10112c */
[----:B0-----:R-:W2:Y:S01]  /*7a6b0*/  LDL.LU.64 R250, [R1+0x358] ;  /* 0x0003580001fa7983 */ /* 0x001ea20000300a00 */
[----:B------:R-:W-:Y:S01]  /*7a6c0*/  ISETP.GE.AND P0, PT, R6, UR4, PT ;  /* 0x0000000406007c0c */ /* 0x000fe2000bf06270 */
[----:B------:R-:W-:Y:S01]  /*7a6d0*/  VIADD R6, R0, 0x1a2 ;  /* 0x000001a200067836 */ /* 0x000fe20000000000 */
[----:B------:R-:W-:Y:S01]  /*7a6e0*/  ISETP.LT.AND P2, PT, R3, UR6, !P2 ;  /* 0x0000000603007c0c */ /* 0x000fe2000d741270 */
[----:B------:R-:W-:Y:S01]  /*7a6f0*/  ULDC UR4, c[0x0][0x22c] ;  /* 0x00008b0000047ab9 */ /* 0x000fe20000000800 */
[----:B------:R-:W-:Y:S01]  /*7a700*/  ISETP.LT.AND P6, PT, R2, UR8, !P5 ;  /* 0x0000000802007c0c */ /* 0x000fe2000efc1270 */
[----:B------:R-:W-:Y:S01]  /*7a710*/  ULDC UR6, c[0x0][0x228] ;  /* 0x00008a0000067ab9 */ /* 0x000fe20000000800 */
[----:B------:R-:W-:Y:S01]  /*7a720*/  ISETP.GE.AND P3, PT, R6, UR4, PT ;  /* 0x0000000406007c0c */ /* 0x000fe2000bf66270 */
[----:B------:R-:W-:Y:S01]  /*7a730*/  ULDC UR4, c[0x0][0x228] ;  /* 0x00008a0000047ab9 */ /* 0x000fe20000000800 */
[----:B------:R-:W-:Y:S01]  /*7a740*/  PRMT R187, R187, 0x7773, RZ ;  /* 0x00007773bbbb7816 */ /* 0x000fe200000000ff */
[----:B------:R-:W-:Y:S01]  /*7a750*/  VIADD R7, R0, 0x1a3 ;  /* 0x000001a300077836 */ /* 0x000fe20000000000 */
[----:B------:R-:W-:Y:S01]  /*7a760*/  ISETP.LT.AND P5, PT, R3, UR4, !P5 ;  /* 0x0000000403007c0c */ /* 0x000fe2000efa1270 */
[----:B------:R-:W-:Y:S01]  /*7a770*/  ULDC UR4, c[0x0][0x22c] ;  /* 0x00008b0000047ab9 */ /* 0x000fe20000000800 */
[----:B------:R-:W-:-:S03]  /*7a780*/  ULDC UR8, c[0x0][0x228] ;  /* 0x00008a0000087ab9 */ /* 0x000fc60000000800 */
[----:B----4-:R-:W-:Y:S01]  /*7a790*/  @P2 STG.E.U8 desc[UR44][R178.64], R187 ;  /* 0x000000bbb2002986 */ /* 0x010fe2000c10112c */
[----:B------:R-:W-:Y:S01]  /*7a7a0*/  ISETP.GE.AND P2, PT, R7, UR4, PT ;  /* 0x0000000407007c0c */ /* 0x000fe2000bf46270 */
[----:B------:R-:W-:Y:S01]  /*7a7b0*/  ULDC UR4, c[0x0][0x228] ;  /* 0x00008a0000047ab9 */ /* 0x000fe20000000800 */
[----:B---3--:R-:W-:-:S05]  /*7a7c0*/  PRMT R6, R188, 0x7770, RZ ;  /* 0x00007770bc067816 */ /* 0x008fca00000000ff */
[----:B------:R0:W-:Y:S01]  /*7a7d0*/  @P6 STG.E.U8 desc[UR44][R180.64], R6 ;  /* 0x00000006b4006986 */ /* 0x0001e2000c10112c */
[----:B------:R-:W-:Y:S01]  /*7a7e0*/  ISETP.LT.AND P6, PT, R2, UR6, !P0 ;  /* 0x0000000602007c0c */ /* 0x000fe2000c7c1270 */
[----:B------:R-:W-:Y:S01]  /*7a7f0*/  ULDC UR6, c[0x0][0x228] ;  /* 0x00008a0000067ab9 */ /* 0x000fe20000000800 */
[----:B0-----:R-:W-:-:S05]  /*7a800*/  PRMT R6, R188, 0x7771, RZ ;  /* 0x00007771bc067816 */ /* 0x001fca00000000ff */
[----:B------:R0:W-:Y:S01]  /*7a810*/  @P5 STG.E.U8 desc[UR44][R236.64], R6 ;  /* 0x00000006ec005986 */ /* 0x0001e2000c10112c */
[C---:B------:R-:W-:Y:S01]  /*7a820*/  ISETP.LT.AND P0, PT, R3.reuse, UR6, !P0 ;  /* 0x0000000603007c0c */ /* 0x040fe2000c701270 */
[----:B------:R-:W-:Y:S01]  /*7a830*/  ULDC UR6, c[0x0][0x228] ;  /* 0x00008a0000067ab9 */ /* 0x000fe20000000800 */
[----:B------:R-:W-:Y:S01]  /*7a840*/  ISETP.LT.AND P5, PT, R2, UR4, !P3 ;  /* 0x0000000402007c0c */ /* 0x000fe2000dfa1270 */
[----:B------:R-:W-:Y:S01]  /*7a850*/  VIADD R7, R0, 0x1a4 ;  /* 0x000001a400077836 */ /* 0x000fe20000000000 */
[----:B0-----:R-:W3:Y:S01]  /*7a860*/  LDL.LU.64 R236, [R1+0x348] ;  /* 0x0003480001ec7983 */ /* 0x001ee20000300a00 */
[C---:B------:R-:W-:Y:S01]  /*7a870*/  PRMT R6, R188.reuse, 0x7772, RZ ;  /* 0x00007772bc067816 */ /* 0x040fe200000000ff */
[----:B------:R-:W-:Y:S01]  /*7a880*/  ULDC UR4, c[0x0][0x22c] ;  /* 0x00008b0000047ab9 */ /* 0x000fe20000000800 */
[----:B------:R-:W-:Y:S01]  /*7a890*/  ISETP.LT.AND P3, PT, R3, UR6, !P3 ;  /* 0x0000000603007c0c */ /* 0x000fe2000df61270 */
[----:B------:R-:W4:Y:S01]  /*7a8a0*/  LDL.LU.64 R178, [R1+0x340] ;  /* 0x0003400001b27983 */ /* 0x000f220000300a00 */
[----:B------:R-:W-:Y:S01]  /*7a8b0*/  PRMT R188, R188, 0x7773, RZ ;  /* 0x00007773bcbc7816 */ /* 0x000fe200000000ff */
[----:B------:R-:W-:-:S02]  /*7a8c0*/  ULDC UR6, c[0x0][0x228] ;  /* 0x00008a0000067ab9 */ /* 0x000fc40000000800 */
[----:B------:R0:W-:Y:S01]  /*7a8d0*/  @P6 STG.E.U8 desc[UR44][R184.64], R6 ;  /* 0x00000006b8006986 */ /* 0x0001e2000c10112c */
[----:B------:R-:W-:Y:S01]  /*7a8e0*/  ISETP.GE.AND P6, PT, R7, UR4, PT ;  /* 0x0000000407007c0c */ /* 0x000fe2000bfc6270 */
[----:B------:R-:W-:Y:S01]  /*7a8f0*/  ULDC UR4, c[0x0][0x228] ;  /* 0x00008a0000047ab9 */ /* 0x000fe20000000800 */
[C---:B------:R-:W-:Y:S01]  /*7a900*/  PRMT R7, R189.reuse, 0x7770, RZ ;  /* 0x00007770bd077816 */ /* 0x040fe200000000ff */
[----:B------:R-:W-:Y:S04]  /*7a910*/  @P0 STG.E.U8 desc[UR44][R182.64], R188 ;  /* 0x000000bcb6000986 */ /* 0x000fe8000c10112c */
[----:B------:R-:W4:Y:S01]  /*7a920*/  LDL.LU.64 R180, [R1+0x338] ;  /* 0x0003380001b47983 */ /* 0x000f220000300a00 */
[----:B0-----:R-:W-:-:S03]  /*7a930*/  PRMT R6, R189, 0x7771, RZ ;  /* 0x00007771bd067816 */ /* 0x001fc600000000ff */
[----:B--2---:R0:W-:Y:S04]  /*7a940*/  @P5 STG.E.U8 desc[UR44][R250.64], R7 ;  /* 0x00000007fa005986 */ /* 0x0041e8000c10112c */
[----:B------:R1:W-:Y:S04]  /*7a950*/  @P3 STG.E.U8 desc[UR44][R190.64], R6 ;  /* 0x00000006be003986 */ /* 0x0003e8000c10112c */
[----:B0-----:R-:W2:Y:S04]  /*7a960*/  LDL.LU.64 R250, [R1+0x330] ;  /* 0x0003300001fa7983 */ /* 0x001ea80000300a00 */
[----:B-1----:R-:W2:Y:S01]  /*7a970*/  LDL.LU.64 R190, [R1+0x1b58] ;  /* 0x001b580001be7983 */ /* 0x002ea20000300a00 */
[----:B------:R-:W-:-:S02]  /*7a980*/  ISETP.LT.AND P0, PT, R2, UR4, !P2 ;  /* 0x0000000402007c0c */ /* 0x000fc4000d701270 */
[----:B------:R-:W-:Y:S01]  /*7a990*/  PRMT R7, R189, 0x7772, RZ ;  /* 0x00007772bd077816 */ /* 0x000fe200000000ff */
[----:B------:R-:W2:Y:S01]  /*7a9a0*/  LDL.LU.64 R184, [R1+0x328] ;  /* 0x0003280001b87983 */ /* 0x000ea20000300a00 */
[----:B------:R-:W-:Y:S01]  /*7a9b0*/  VIADD R6, R0, 0x1a5 ;  /* 0x000001a500067836 */ /* 0x000fe20000000000 */
[----:B------:R-:W-:Y:S02]  /*7a9c0*/  ULDC UR4, c[0x0][0x22c] ;  /* 0x00008b0000047ab9 */ /* 0x000fe40000000800 */
[----:B------:R-:W2:Y:S02]  /*7a9d0*/  LDL.LU.64 R182, [R1+0x320] ;  /* 0x0003200001b67983 */ /* 0x000ea40000300a00 */
[----:B------:R-:W-:Y:S01]  /*7a9e0*/  ISETP.GE.AND P3, PT, R6, UR4, PT ;  /* 0x0000000406007c0c */ /* 0x000fe2000bf66270 */
[----:B------:R-:W-:Y:S01]  /*7a9f0*/  VIADD R6, R0, 0x1a6 ;  /* 0x000001a600067836 */ /* 0x000fe20000000000 */
[----:B------:R-:W-:Y:S01]  /*7aa00*/  ISETP.LT.AND P2, PT, R3, UR6, !P2 ;  /* 0x0000000603007c0c */ /* 0x000fe2000d741270 */
[----:B------:R-:W-:Y:S01]  /*7aa10*/  ULDC UR4, c[0x0][0x22c] ;  /* 0x00008b0000047ab9 */ /* 0x000fe20000000800 */
[----:B------:R-:W-:Y:S01]  /*7aa20*/  ISETP.LT.AND P5, PT, R2, UR8, !P6 ;  /* 0x0000000802007c0c */ /* 0x000fe2000f7a1270 */
[----:B------:R-:W-:Y:S01]  /*7aa30*/  ULDC UR6, c[0x0][0x228] ;  /* 0x00008a0000067ab9 */ /* 0x000fe20000000800 */
[----:B------:R-:W-:Y:S01]  /*7aa40*/  PRMT R189, R189, 0x7773, RZ ;  /* 0x00007773bdbd7816 */ /* 0x000fe200000000ff */
[----:B------:R-:W-:Y:S01]  /*7aa50*/  ULDC UR8, c[0x0][0x228] ;  /* 0x00008a0000087ab9 */ /* 0x000fe20000000800 */
[----:B---3--:R0:W-:Y:S04]  /*7aa60*/  @P0 STG.E.U8 desc[UR44][R236.64], R7 ;  /* 0x00000007ec000986 */ /* 0x0081e8000c10112c */
[----:B0-----:R-:W3:Y:S01]  /*7aa70*/  LDL.LU.64 R236, [R1+0x318] ;  /* 0x0003180001ec7983 */ /* 0x001ee20000300a00 */
[----:B------:R-:W-:Y:S01]  /*7aa80*/  ISETP.GE.AND P0, PT, R6, UR4, PT ;  /* 0x0000000406007c0c */ /* 0x000fe2000bf06270 */
[----:B------:R-:W-:-:S02]  /*7aa90*/  ULDC UR4, c[0x0][0x228] ;  /* 0x00008a0000047ab9 */ /* 0x000fc40000000800 */
[----:B------:R-:W-:Y:S01]  /*7aaa0*/  ISETP.LT.AND P6, PT, R3, UR4, !P6 ;  /* 0x0000000403007c0c */ /* 0x000fe2000f7c1270 */
[----:B----4-:R-:W-:Y:S01]  /*7aab0*/  @P2 STG.E.U8 desc[UR44][R178.64], R189 ;  /* 0x000000bdb2002986 */ /* 0x010fe2000c10112c */
[----:B------:R-:W-:Y:S01]  /*7aac0*/  VIADD R7, R0, 0x1a7 ;  /* 0x000001a700077836 */ /* 0x000fe20000000000 */
[----:B------:R-:W-:Y:S01]  /*7aad0*/  ULDC UR4, c[0x0][0x22c] ;  /* 0x00008b0000047ab9 */ /* 0x000fe20000000800 */
[----:B--2---:R-:W-:-:S05]  /*7aae0*/  PRMT R6, R190, 0x7770, RZ ;  /* 0x00007770be067816 */ /* 0x004fca00000000ff */
[----:B------:R0:W-:Y:S02]  /*7aaf0*/  @P5 STG.E.U8 desc[UR44][R180.64], R6 ;  /* 0x00000006b4005986 */ /* 0x0001e4000c10112c */
[----:B0-----:R-:W-:-:S05]  /*7ab00*/  PRMT R6, R190, 0x7771, RZ ;  /* 0x00007771be067816 */ /* 0x001fca00000000ff */
[----:B------:R0:W-:Y:S04]  /*7ab10*/  @P6 STG.E.U8 desc[UR44][R250.64], R6 ;  /* 0x00000006fa006986 */ /* 0x0001e8000c10112c */
        /* <DEDUP_REMOVED lines=22> */
[----:B---3--:R0:W-:Y:S04]  /*7ac80*/  @P6 STG.E.U8 desc[UR44][R236.64], R7 ;  /* 0x00000007ec006986 */ /* 0x0081e8000c10112c */
        /* <DEDUP_REMOVED lines=372> */
[----:B------:R-:W2:Y:S01]  /*7c3d0*/  LDL.LU.64 R182, [R1+0x120] ;  /* 0x0001200001b67983 */ /* 0x000ea20000300a00 */
[----:B------:R-:W-:Y:S01]  /*7c3e0*/  ISETP.LT.AND P2, PT, R3, UR6, !P2 ;  /* 0x0000000603007c0c */ /* 0x000fe2000d741270 */
[----:B------:R-:W-:Y:S01]  /*7c3f0*/  ULDC UR6, c[0x0][0x228] ;  /* 0x00008a0000067ab9 */ /* 0x000fe20000000800 */
[----:B------:R-:W-:Y:S01]  /*7c400*/  ISETP.LT.AND P5, PT, R2, UR8, !P6 ;  /* 0x0000000802007c0c */ /* 0x000fe2000f7a1270 */
[----:B------:R-:W-:Y:S01]  /*7c410*/  ULDC UR8, c[0x0][0x228] ;  /* 0x00008a0000087ab9 */ /* 0x000fe20000000800 */
[----:B------:R-:W-:Y:S01]  /*7c420*/  ISETP.GE.AND P3, PT, R6, UR4, PT ;  /* 0x0000000406007c0c */ /* 0x000fe2000bf66270 */
[----:B------:R-:W-:Y:S01]  /*7c430*/  VIADD R6, R0, 0x1c6 ;  /* 0x000001c600067836 */ /* 0x000fe20000000000 */
[----:B------:R-:W-:Y:S01]  /*7c440*/  ULDC UR4, c[0x0][0x22c] ;  /* 0x00008b0000047ab9 */ /* 0x000fe20000000800 */
[----:B------:R-:W-:Y:S01]  /*7c450*/  PRMT R205, R205, 0x7773, RZ ;  /* 0x00007773cdcd7816 */ /* 0x000fe200000000ff */
[----:B---3--:R0:W-:Y:S04]  /*7c460*/  @P0 STG.E.U8 desc[UR44][R236.64], R7 ;  /* 0x00000007ec000986 */ /* 0x0081e8000c10112c */
[----:B0-----:R-:W3:Y:S01]  /*7c470*/  LDL.LU.64 R236, [R1+0x118] ;  /* 0x0001180001ec7983 */ /* 0x001ee20000300a00 */
[----:B------:R-:W-:Y:S01]  /*7c480*/  ISETP.GE.AND P0, PT, R6, UR4, PT ;  /* 0x0000000406007c0c */ /* 0x000fe2000bf06270 */
[----:B------:R-:W-:-:S02]  /*7c490*/  ULDC UR4, c[0x0][0x228] ;  /* 0x00008a0000047ab9 */ /* 0x000fc40000000800 */
[----:B----4-:R-:W-:Y:S01]  /*7c4a0*/  @P2 STG.E.U8 desc[UR44][R178.64], R205 ;  /* 0x000000cdb2002986 */ /* 0x010fe2000c10112c */
[----:B--2---:R-:W-:-:S05]  /*7c4b0*/  PRMT R6, R206, 0x7770, RZ ;  /* 0x00007770ce067816 */ /* 0x004fca00000000ff */
[----:B------:R0:W-:Y:S04]  /*7c4c0*/  @P5 STG.E.U8 desc[UR44][R180.64], R6 ;  /* 0x00000006b4005986 */ /* 0x0001e8000c10112c */
[----:B0-----:R-:W2:Y:S01]  /*7c4d0*/  LDL.LU.64 R180, [R1+0x108] ;  /* 0x0001080001b47983 */ /* 0x001ea20000300a00 */
        /* <DEDUP_REMOVED lines=8> */
[C---:B------:R-:W-:Y:S01]  /*7c560*/  ISETP.LT.AND P3, PT, R3.reuse, UR6, !P3 ;  /* 0x0000000603007c0c */ /* 0x040fe2000df61270 */
[----:B------:R-:W-:Y:S01]  /*7c570*/  ULDC UR6, c[0x0][0x228] ;  /* 0x00008a0000067ab9 */ /* 0x000fe20000000800 */
[----:B------:R-:W-:Y:S01]  /*7c580*/  VIADD R7, R0, 0x1c8 ;  /* 0x000001c800077836 */ /* 0x000fe20000000000 */
[----:B------:R-:W4:Y:S04]  /*7c590*/  LDL.LU.64 R178, [R1+0x100] ;  /* 0x0001000001b27983 */ /* 0x000f280000300a00 */
[----:B------:R0:W-:Y:S01]  /*7c5a0*/  @P6 STG.E.U8 desc[UR44][R250.64], R6 ;  /* 0x00000006fa006986 */ /* 0x0001e2000c10112c */
[----:B------:R-:W-:Y:S01]  /*7c5b0*/  ISETP.LT.AND P6, PT, R2, UR4, !P0 ;  /* 0x0000000402007c0c */ /* 0x000fe2000c7c1270 */
[----:B------:R-:W-:Y:S01]  /*7c5c0*/  ULDC UR4, c[0x0][0x22c] ;  /* 0x00008b0000047ab9 */ /* 0x000fe20000000800 */
[----:B------:R-:W-:Y:S01]  /*7c5d0*/  ISETP.LT.AND P0, PT, R3, UR6, !P0 ;  /* 0x0000000603007c0c */ /* 0x000fe2000c701270 */
[----:B------:R-:W-:Y:S01]  /*7c5e0*/  ULDC UR6, c[0x0][0x228] ;  /* 0x00008a0000067ab9 */ /* 0x000fe20000000800 */
[C---:B0-----:R-:W-:Y:S01]  /*7c5f0*/  PRMT R6, R206.reuse, 0x7772, RZ ;  /* 0x00007772ce067816 */ /* 0x041fe200000000ff */
[----:B------:R-:W4:Y:S01]  /*7c600*/  LDL.LU.64 R250, [R1+0xf8] ;  /* 0x0000f80001fa7983 */ /* 0x000f220000300a00 */
[----:B------:R-:W-:-:S03]  /*7c610*/  PRMT R206, R206, 0x7773, RZ ;  /* 0x00007773cece7816 */ /* 0x000fc600000000ff */
[----:B------:R0:W-:Y:S01]  /*7c620*/  @P5 STG.E.U8 desc[UR44][R184.64], R6 ;  /* 0x00000006b8005986 */ /* 0x0001e2000c10112c */
[----:B------:R-:W-:Y:S01]  /*7c630*/  ISETP.GE.AND P5, PT, R7, UR4, PT ;  /* 0x0000000407007c0c */ /* 0x000fe2000bfa6270 */
[----:B------:R-:W-:Y:S01]  /*7c640*/  ULDC UR4, c[0x0][0x228] ;  /* 0x00008a0000047ab9 */ /* 0x000fe20000000800 */
[C---:B------:R-:W-:Y:S01]  /*7c650*/  PRMT R7, R207.reuse, 0x7770, RZ ;  /* 0x00007770cf077816 */ /* 0x040fe200000000ff */
[----:B------:R-:W-:Y:S01]  /*7c660*/  @P3 STG.E.U8 desc[UR44][R182.64], R206 ;  /* 0x000000ceb6003986 */ /* 0x000fe2000c10112c */
[----:B0-----:R-:W-:-:S03]  /*7c670*/  PRMT R6, R207, 0x7771, RZ ;  /* 0x00007771cf067816 */ /* 0x001fc600000000ff */
[----:B---3--:R-:W-:Y:S04]  /*7c680*/  @P6 STG.E.U8 desc[UR44][R236.64], R7 ;  /* 0x00000007ec006986 */ /* 0x008fe8000c10112c */
[----:B------:R0:W-:Y:S04]  /*7c690*/  @P0 STG.E.U8 desc[UR44][R208.64], R6 ;  /* 0x00000006d0000986 */ /* 0x0001e8000c10112c */
[----:B0-----:R-:W3:Y:S01]  /*7c6a0*/  LDL.LU.64 R208, [R1+0x1b10] ;  /* 0x001b100001d07983 */ /* 0x001ee20000300a00 */
[----:B------:R-:W-:Y:S02]  /*7c6b0*/  ISETP.LT.AND P3, PT, R2, UR4, !P2 ;  /* 0x0000000402007c0c */ /* 0x000fe4000d761270 */
[----:B------:R-:W-:Y:S01]  /*7c6c0*/  PRMT R7, R207, 0x7772, RZ ;  /* 0x00007772cf077816 */ /* 0x000fe200000000ff */
[----:B------:R-:W3:Y:S01]  /*7c6d0*/  LDL.LU.64 R236, [R1+0xf0] ;  /* 0x0000f00001ec7983 */ /* 0x000ee20000300a00 */
[----:B------:R-:W-:Y:S01]  /*7c6e0*/  VIADD R6, R0, 0x1c9 ;  /* 0x000001c900067836 */ /* 0x000fe20000000000 */
[----:B------:R-:W-:-:S02]  /*7c6f0*/  ULDC UR4, c[0x0][0x22c] ;  /* 0x00008b0000047ab9 */ /* 0x000fc40000000800 */
[----:B------:R-:W3:Y:S04]  /*7c700*/  LDL.LU.64 R184, [R1+0xe8] ;  /* 0x0000e80001b87983 */ /* 0x000ee80000300a00 */
[----:B------:R-:W3:Y:S04]  /*7c710*/  LDL.LU.64 R182, [R1+0xe0] ;  /* 0x0000e00001b67983 */ /* 0x000ee80000300a00 */
        /* <DEDUP_REMOVED lines=15> */
[----:B----4-:R0:W-:Y:S02]  /*7c810*/  @P2 STG.E.U8 desc[UR44][R178.64], R207 ;  /* 0x000000cfb2002986 */ /* 0x0101e4000c10112c */
[----:B0-----:R-:W-:-:S05]  /*7c820*/  VIADD R178, R0, 0x1cb ;  /* 0x000001cb00b27836 */ /* 0x001fca0000000000 */
[----:B------:R-:W-:Y:S01]  /*7c830*/  ISETP.GE.AND P2, PT, R178, UR4, PT ;  /* 0x00000004b2007c0c */ /* 0x000fe2000bf46270 */
[----:B------:R-:W-:Y:S01]  /*7c840*/  ULDC UR4, c[0x0][0x228] ;  /* 0x00008a0000047ab9 */ /* 0x000fe20000000800 */
[C---:B---3--:R-:W-:Y:S02]  /*7c850*/  PRMT R6, R208.reuse, 0x7770, RZ ;  /* 0x00007770d0067816 */ /* 0x048fe400000000ff */
[----:B------:R-:W-:-:S03]  /*7c860*/  PRMT R179, R208, 0x7771, RZ ;  /* 0x00007771d0b37816 */ /* 0x000fc600000000ff */
[----:B------:R0:W-:Y:S01]  /*7c870*/  @P6 STG.E.U8 desc[UR44][R250.64], R6 ;  /* 0x00000006fa006986 */ /* 0x0001e2000c10112c */
[C---:B------:R-:W-:Y:S01]  /*7c880*/  ISETP.LT.AND P6, PT, R2.reuse, UR6, !P0 ;  /* 0x0000000602007c0c */ /* 0x040fe2000c7c1270 */
[----:B------:R-:W-:Y:S02]  /*7c890*/  ULDC UR6, c[0x0][0x228] ;  /* 0x00008a0000067ab9 */ /* 0x000fe40000000800 */
[C---:B------:R-:W-:Y:S01]  /*7c8a0*/  ISETP.LT.AND P0, PT, R3.reuse, UR6, !P0 ;  /* 0x0000000603007c0c */ /* 0x040fe2000c701270 */
[----:B------:R1:W-:Y:S01]  /*7c8b0*/  @P5 STG.E.U8 desc[UR44][R236.64], R179 ;  /* 0x000000b3ec005986 */ /* 0x0003e2000c10112c */
[----:B------:R-:W-:Y:S01]  /*7c8c0*/  ULDC UR6, c[0x0][0x228] ;  /* 0x00008a0000067ab9 */ /* 0x000fe20000000800 */
[----:B------:R-:W-:Y:S01]  /*7c8d0*/  ISETP.LT.AND P5, PT, R2, UR4, !P3 ;  /* 0x0000000402007c0c */ /* 0x000fe2000dfa1270 */
[----:B------:R-:W-:Y:S01]  /*7c8e0*/  ULDC UR4, c[0x0][0x22c] ;  /* 0x00008b0000047ab9 */ /* 0x000fe20000000800 */
[C---:B------:R-:W-:Y:S02]  /*7c8f0*/  PRMT R178, R208.reuse, 0x7772, RZ ;  /* 0x00007772d0b27816 */ /* 0x040fe400000000ff */
[----:B------:R-:W-:Y:S01]  /*7c900*/  ISETP.LT.AND P3, PT, R3, UR6, !P3 ;  /* 0x0000000603007c0c */ /* 0x000fe2000df61270 */
[----:B0-----:R-:W3:Y:S01]  /*7c910*/  LDL.LU.64 R250, [R1+0xc8] ;  /* 0x0000c80001fa7983 */ /* 0x001ee20000300a00 */
[----:B------:R-:W-:Y:S01]  /*7c920*/  PRMT R208, R208, 0x7773, RZ ;  /* 0x00007773d0d07816 */ /* 0x000fe200000000ff */
[----:B------:R-:W-:Y:S01]  /*7c930*/  VIADD R6, R0, 0x1cd ;  /* 0x000001cd00067836 */ /* 0x000fe20000000000 */
[----:B------:R-:W-:Y:S01]  /*7c940*/  ULDC UR6, c[0x0][0x228] ;  /* 0x00008a0000067ab9 */ /* 0x000fe20000000800 */
[----:B------:R-:W-:Y:S01]  /*7c950*/  @P6 STG.E.U8 desc[UR44][R184.64], R178 ;  /* 0x000000b2b8006986 */ /* 0x000fe2000c10112c */
[----:B------:R-:W-:Y:S01]  /*7c960*/  ISETP.GE.AND P6, PT, R7, UR4, PT ;  /* 0x0000000407007c0c */ /* 0x000fe2000bfc6270 */
[----:B------:R-:W-:Y:S01]  /*7c970*/  ULDC UR4, c[0x0][0x228] ;  /* 0x00008a0000047ab9 */ /* 0x000fe20000000800 */
[----:B------:R-:W-:-:S02]  /*7c980*/  PRMT R7, R209, 0x7770, RZ ;  /* 0x00007770d1077816 */ /* 0x000fc400000000ff */
[C---:B-1----:R-:W-:Y:S01]  /*7c990*/  PRMT R179, R209.reuse, 0x7771, RZ ;  /* 0x00007771d1b37816 */ /* 0x042fe200000000ff */
[----:B------:R-:W-:Y:S04]  /*7c9a0*/  @P0 STG.E.U8 desc[UR44][R182.64], R208 ;  /* 0x000000d0b6000986 */ /* 0x000fe8000c10112c */
[----:B------:R-:W4:Y:S04]  /*7c9b0*/  LDL.LU.64 R236, [R1+0xc0] ;  /* 0x0000c00001ec7983 */ /* 0x000f280000300a00 */
[----:B--2---:R-:W-:Y:S04]  /*7c9c0*/  @P5 STG.E.U8 desc[UR44][R180.64], R7 ;  /* 0x00000007b4005986 */ /* 0x004fe8000c10112c */
[----:B------:R0:W-:Y:S04]  /*7c9d0*/  @P3 STG.E.U8 desc[UR44][R210.64], R179 ;  /* 0x000000b3d2003986 */ /* 0x0001e8000c10112c */
[----:B0-----:R-:W2:Y:S01]  /*7c9e0*/  LDL.LU.64 R210, [R1+0x1b08] ;  /* 0x001b080001d27983 */ /* 0x001ea20000300a00 */
[----:B------:R-:W-:Y:S01]  /*7c9f0*/  ISETP.LT.AND P0, PT, R2, UR4, !P2 ;  /* 0x0000000402007c0c */ /* 0x000fe2000d701270 */
[----:B------:R-:W-:Y:S01]  /*7ca00*/  ULDC UR4, c[0x0][0x22c] ;  /* 0x00008b0000047ab9 */ /* 0x000fe20000000800 */
[----:B------:R-:W-:-:S02]  /*7ca10*/  PRMT R178, R209, 0x7772, RZ ;  /* 0x00007772d1b27816 */ /* 0x000fc400000000ff */
[----:B------:R-:W-:Y:S01]  /*7ca20*/  ISETP.GE.AND P3, PT, R6, UR4, PT ;  /* 0x0000000406007c0c */ /* 0x000fe2000bf66270 */
[----:B------:R-:W-:Y:S01]  /*7ca30*/  VIADD R6, R0, 0x1ce ;  /* 0x000001ce00067836 */ /* 0x000fe20000000000 */
[----:B------:R-:W-:Y:S01]  /*7ca40*/  ISETP.LT.AND P2, PT, R3, UR6, !P2 ;  /* 0x0000000603007c0c */ /* 0x000fe2000d741270 */
[----:B------:R-:W-:Y:S01]  /*7ca50*/  ULDC UR4, c[0x0][0x22c] ;  /* 0x00008b0000047ab9 */ /* 0x000fe20000000800 */
[----:B------:R-:W-:Y:S01]  /*7ca60*/  ISETP.LT.AND P5, PT, R2, UR8, !P6 ;  /* 0x0000000802007c0c */ /* 0x000fe2000f7a1270 */
[----:B------:R-:W-:Y:S01]  /*7ca70*/  ULDC UR6, c[0x0][0x228] ;  /* 0x00008a0000067ab9 */ /* 0x000fe20000000800 */
[----:B------:R-:W-:Y:S01]  /*7ca80*/  PRMT R209, R209, 0x7773, RZ ;  /* 0x00007773d1d17816 */ /* 0x000fe200000000ff */
[----:B------:R-:W-:Y:S02]  /*7ca90*/  ULDC UR8, c[0x0][0x228] ;  /* 0x00008a0000087ab9 */ /* 0x000fe40000000800 */
[----:B---3--:R0:W-:Y:S01]  /*7caa0*/  @P0 STG.E.U8 desc[UR44][R250.64], R178 ;  /* 0x000000b2fa000986 */ /* 0x0081e2000c10112c */
[----:B------:R-:W-:Y:S01]  /*7cab0*/  ISETP.GE.AND P0, PT, R6, UR4, PT ;  /* 0x0000000406007c0c */ /* 0x000fe2000bf06270 */
[----:B------:R-:W-:-:S02]  /*7cac0*/  ULDC UR4, c[0x0][0x228] ;  /* 0x00008a0000047ab9 */ /* 0x000fc40000000800 */
[----:B------:R-:W-:Y:S01]  /*7cad0*/  ISETP.LT.AND P6, PT, R3, UR4, !P6 ;  /* 0x0000000403007c0c */ /* 0x000fe2000f7c1270 */
[----:B------:R-:W-:Y:S01]  /*7cae0*/  VIADD R6, R0, 0x1cf ;  /* 0x000001cf00067836 */ /* 0x000fe20000000000 */
[----:B------:R-:W-:Y:S01]  /*7caf0*/  ULDC UR4, c[0x0][0x22c] ;  /* 0x00008b0000047ab9 */ /* 0x000fe20000000800 */
[----:B----4-:R-:W-:Y:S03]  /*7cb00*/  @P2 STG.E.U8 desc[UR44][R236.64], R209 ;  /* 0x000000d1ec002986 */ /* 0x010fe6000c10112c */
[----:B------:R-:W-:Y:S01]  /*7cb10*/  ISETP.GE.AND P2, PT, R6, UR4, PT ;  /* 0x0000000406007c0c */ /* 0x000fe2000bf46270 */
[----:B------:R-:W-:Y:S01]  /*7cb20*/  ULDC UR4, c[0x0][0x228] ;  /* 0x00008a0000047ab9 */ /* 0x000fe20000000800 */
[----:B------:R-:W-:Y:S01]  /*7cb30*/  VIADD R6, R0, 0x1d0 ;  /* 0x000001d000067836 */ /* 0x000fe20000000000 */
[C---:B--2---:R-:W-:Y:S02]  /*7cb40*/  PRMT R7, R210.reuse, 0x7770, RZ ;  /* 0x00007770d2077816 */ /* 0x044fe400000000ff */
[----:B0-----:R-:W-:-:S03]  /*7cb50*/  PRMT R178, R210, 0x7771, RZ ;  /* 0x00007771d2b27816 */ /* 0x001fc600000000ff */
        /* <DEDUP_REMOVED lines=8> */
[----:B------:R-:W-:Y:S01]  /*7cbe0*/  ISETP.LT.AND P0, PT, R3, UR6, !P0 ;  /* 0x0000000603007c0c */ /* 0x000fe2000c701270 */
[----:B------:R-:W-:Y:S01]  /*7cbf0*/  ULDC UR6, c[0x0][0x228] ;  /* 0x00008a0000067ab9 */ /* 0x000fe20000000800 */
[C---:B0-----:R-:W-:Y:S01]  /*7cc00*/  PRMT R7, R210.reuse, 0x7772, RZ ;  /* 0x00007772d2077816 */ /* 0x041fe200000000ff */
[----:B------:R-:W2:Y:S01]  /*7cc10*/  LDL.LU.64 R224, [R1+0x1b00] ;  /* 0x001b000001e07983 */ /* 0x000ea20000300a00 */
[----:B------:R-:W-:-:S02]  /*7cc20*/  PRMT R210, R210, 0x7773, RZ ;  /* 0x00007773d2d27816 */ /* 0x000fc400000000ff */
[C---:B------:R-:W-:Y:S01]  /*7cc30*/  PRMT R179, R211.reuse, 0x7771, RZ ;  /* 0x00007771d3b37816 */ /* 0x040fe200000000ff */
[----:B-1----:R-:W3:Y:S01]  /*7cc40*/  LDL.LU.64 R226, [R1+0x1af8] ;  /* 0x001af80001e27983 */ /* 0x002ee20000300a00 */
[----:B------:R-:W-:-:S03]  /*7cc50*/  PRMT R178, R211, 0x7770, RZ ;  /* 0x00007770d3b27816 */ /* 0x000fc600000000ff */
[----:B------:R0:W-:Y:S04]  /*7cc60*/  @P5 STG.E.U8 desc[UR44][R220.64], R7 ;  /* 0x00000007dc005986 */ /* 0x0001e8000c10112c */
[----:B------:R1:W-:Y:S04]  /*7cc70*/  @P3 STG.E.U8 desc[UR44][R222.64], R210 ;  /* 0x000000d2de003986 */ /* 0x0003e8000c10112c */
[----:B------:R4:W-:Y:S04]  /*7cc80*/  @P6 STG.E.U8 desc[UR44][R216.64], R178 ;  /* 0x000000b2d8006986 */ /* 0x0009e8000c10112c */
[----:B0-----:R-:W2:Y:S04]  /*7cc90*/  LDL.LU.64 R220, [R1+0x1af0] ;  /* 0x001af00001dc7983 */ /* 0x001ea80000300a00 */
[----:B-1----:R-:W3:Y:S04]  /*7cca0*/  LDL.LU.64 R222, [R1+0x1ae8] ;  /* 0x001ae80001de7983 */ /* 0x002ee80000300a00 */
[----:B----4-:R-:W4:Y:S04]  /*7ccb0*/  LDL.LU.64 R216, [R1+0x1ae0] ;  /* 0x001ae00001d87983 */ /* 0x010f280000300a00 */
[----:B------:R0:W-:Y:S04]  /*7ccc0*/  @P0 STG.E.U8 desc[UR44][R212.64], R179 ;  /* 0x000000b3d4000986 */ /* 0x0001e8000c10112c */
[----:B0-----:R-:W2:Y:S01]  /*7ccd0*/  LDL.LU.64 R212, [R1+0x1ad8] ;  /* 0x001ad80001d47983 */ /* 0x001ea20000300a00 */
[----:B------:R-:W-:Y:S01]  /*7cce0*/  ISETP.GE.AND P5, PT, R6, UR4, PT ;  /* 0x0000000406007c0c */ /* 0x000fe2000bfa6270 */
[----:B------:R-:W-:-:S02]  /*7ccf0*/  ULDC UR4, c[0x0][0x228] ;  /* 0x00008a0000047ab9 */ /* 0x000fc40000000800 */
[----:B------:R-:W-:Y:S02]  /*7cd00*/  ISETP.LT.AND P3, PT, R2, UR4, !P2 ;  /* 0x0000000402007c0c */ /* 0x000fe4000d761270 */
[----:B------:R-:W-:Y:S01]  /*7cd10*/  PRMT R7, R211, 0x7772, RZ ;  /* 0x00007772d3077816 */ /* 0x000fe200000000ff */
[----:B------:R-:W-:Y:S01]  /*7cd20*/  VIADD R6, R0, 0x1d1 ;  /* 0x000001d100067836 */ /* 0x000fe20000000000 */
[----:B------:R-:W-:Y:S01]  /*7cd30*/  ISETP.LT.AND P2, PT, R3, UR6, !P2 ;  /* 0x0000000603007c0c */ /* 0x000fe2000d741270 */
[----:B------:R-:W-:Y:S01]  /*7cd40*/  ULDC UR4, c[0x0][0x22c] ;  /* 0x00008b0000047ab9 */ /* 0x000fe20000000800 */
[----:B------:R-:W-:Y:S01]  /*7cd50*/  PRMT R211, R211, 0x7773, RZ ;  /* 0x00007773d3d37816 */ /* 0x000fe200000000ff */
[----:B------:R-:W-:-:S06]  /*7cd60*/  ULDC UR6, c[0x0][0x228] ;  /* 0x00008a0000067ab9 */ /* 0x000fcc0000000800 */
[----:B------:R0:W-:Y:S04]  /*7cd70*/  @P3 STG.E.U8 desc[UR44][R218.64], R7 ;  /* 0x00000007da003986 */ /* 0x0001e8000c10112c */
[----:B------:R1:W-:Y:S04]  /*7cd80*/  @P2 STG.E.U8 desc[UR44][R214.64], R211 ;  /* 0x000000d3d6002986 */ /* 0x0003e8000c10112c */
[----:B0-----:R-:W3:Y:S04]  /*7cd90*/  LDL.LU.64 R218, [R1+0x1ad0] ;  /* 0x001ad00001da7983 */ /* 0x001ee80000300a00 */
[----:B-1----:R-:W4:Y:S04]  /*7cda0*/  LDL.LU.64 R214, [R1+0x1ac8] ;  /* 0x001ac80001d67983 */ /* 0x002f280000300a00 */
[----:B------:R-:W3:Y:S04]  /*7cdb0*/  LDL.LU R250, [R1+0x60] ;  /* 0x0000600001fa7983 */ /* 0x000ee80000300800 */
[----:B------:R-:W3:Y:S04]  /*7cdc0*/  LDL.LU R236, [R1+0x64] ;  /* 0x0000640001ec7983 */ /* 0x000ee80000300800 */
[----:B------:R-:W3:Y:S01]  /*7cdd0*/  LDL.LU R237, [R1+0x68] ;  /* 0x0000680001ed7983 */ /* 0x000ee20000300800 */
[----:B------:R-:W-:Y:S01]  /*7cde0*/  ISETP.LT.AND P6, PT, R2, UR8, !P5 ;  /* 0x0000000802007c0c */ /* 0x000fe2000efc1270 */
[----:B------:R-:W-:-:S02]  /*7cdf0*/  ULDC UR8, c[0x0][0x228] ;  /* 0x00008a0000087ab9 */ /* 0x000fc40000000800 */
[----:B------:R-:W3:Y:S01]  /*7ce00*/  LDL.LU R251, [R1+0x6c] ;  /* 0x00006c0001fb7983 */ /* 0x000ee20000300800 */
[----:B------:R-:W-:Y:S01]  /*7ce10*/  ISETP.GE.AND P0, PT, R6, UR4, PT ;  /* 0x0000000406007c0c */ /* 0x000fe2000bf06270 */
[----:B------:R-:W-:Y:S01]  /*7ce20*/  VIADD R6, R0, 0x1d2 ;  /* 0x000001d200067836 */ /* 0x000fe20000000000 */
[----:B------:R-:W-:-:S04]  /*7ce30*/  ULDC UR4, c[0x0][0x22c] ;  /* 0x00008b0000047ab9 */ /* 0x000fc80000000800 */
[----:B------:R-:W-:Y:S01]  /*7ce40*/  ISETP.GE.AND P3, PT, R6, UR4, PT ;  /* 0x0000000406007c0c */ /* 0x000fe2000bf66270 */
[----:B------:R-:W-:Y:S02]  /*7ce50*/  ULDC UR4, c[0x0][0x228] ;  /* 0x00008a0000047ab9 */ /* 0x000fe40000000800 */
[----:B------:R-:W-:Y:S01]  /*7ce60*/  ISETP.LT.AND P5, PT, R3, UR4, !P5 ;  /* 0x0000000403007c0c */ /* 0x000fe2000efa1270 */
[----:B------:R-:W-:Y:S01]  /*7ce70*/  VIADD R6, R0, 0x1d3 ;  /* 0x000001d300067836 */ /* 0x000fe20000000000 */
[----:B------:R-:W-:-:S04]  /*7ce80*/  ULDC UR4, c[0x0][0x22c] ;  /* 0x00008b0000047ab9 */ /* 0x000fc80000000800 */
[----:B------:R-:W-:Y:S01]  /*7ce90*/  ISETP.GE.AND P2, PT, R6, UR4, PT ;  /* 0x0000000406007c0c */ /* 0x000fe2000bf46270 */
[----:B------:R-:W-:Y:S01]  /*7cea0*/  ULDC UR4, c[0x0][0x228] ;  /* 0x00008a0000047ab9 */ /* 0x000fe20000000800 */
[----:B------:R-:W-:Y:S01]  /*7ceb0*/  VIADD R6, R0, 0x1d4 ;  /* 0x000001d400067836 */ /* 0x000fe20000000000 */
[----:B--2---:R-:W-:-:S05]  /*7cec0*/  PRMT R179, R212, 0x7770, RZ ;  /* 0x00007770d4b37816 */ /* 0x004fca00000000ff */
[----:B------:R0:W-:Y:S01]  /*7ced0*/  @P6 STG.E.U8 desc[UR44][R248.64], R179 ;  /* 0x000000b3f8006986 */ /* 0x0001e2000c10112c */
[----:B------:R-:W-:Y:S01]  /*7cee0*/  ISETP.LT.AND P6, PT, R2, UR6, !P0 ;  /* 0x0000000602007c0c */ /* 0x000fe2000c7c1270 */
[----:B------:R-:W-:Y:S01]  /*7cef0*/  ULDC UR6, c[0x0][0x228] ;  /* 0x00008a0000067ab9 */ /* 0x000fe20000000800 */
[----:B------:R-:W-:Y:S02]  /*7cf00*/  PRMT R7, R212, 0x7771, RZ ;  /* 0x00007771d4077816 */ /* 0x000fe400000000ff */
[----:B------:R-:W-:Y:S01]  /*7cf10*/  ISETP.LT.AND P0, PT, R3, UR6, !P0 ;  /* 0x0000000603007c0c */ /* 0x000fe2000c701270 */
[----:B------:R-:W-:Y:S02]  /*7cf20*/  ULDC UR6, c[0x0][0x228] ;  /* 0x00008a0000067ab9 */ /* 0x000fe40000000800 */
[----:B------:R1:W-:Y:S01]  /*7cf30*/  @P5 STG.E.U8 desc[UR44][R246.64], R7 ;  /* 0x00000007f6005986 */ /* 0x0003e2000c10112c */
[----:B------:R-:W-:Y:S01]  /*7cf40*/  ISETP.LT.AND P5, PT, R2, UR4, !P3 ;  /* 0x0000000402007c0c */ /* 0x000fe2000dfa1270 */
[----:B------:R-:W-:Y:S01]  /*7cf50*/  ULDC UR4, c[0x0][0x22c] ;  /* 0x00008b0000047ab9 */ /* 0x000fe20000000800 */
[----:B0-----:R-:W-:-:S02]  /*7cf60*/  PRMT R179, R212, 0x7772, RZ ;  /* 0x00007772d4b37816 */ /* 0x001fc400000000ff */
[----:B------:R-:W-:Y:S01]  /*7cf70*/  ISETP.LT.AND P3, PT, R3, UR6, !P3 ;  /* 0x0000000603007c0c */ /* 0x000fe2000df61270 */
[----:B------:R-:W-:Y:S01]  /*7cf80*/  ULDC UR6, c[0x0][0x228] ;  /* 0x00008a0000067ab9 */ /* 0x000fe20000000800 */
[----:B------:R-:W-:Y:S01]  /*7cf90*/  PRMT R181, R212, 0x7773, RZ ;  /* 0x00007773d4b57816 */ /* 0x000fe200000000ff */
[----:B------:R0:W-:Y:S01]  /*7cfa0*/  @P6 STG.E.U8 desc[UR44][R244.64], R179 ;  /* 0x000000b3f4006986 */ /* 0x0001e2000c10112c */
[----:B------:R-:W-:Y:S01]  /*7cfb0*/  ISETP.GE.AND P6, PT, R6, UR4, PT ;  /* 0x0000000406007c0c */ /* 0x000fe2000bfc6270 */
[----:B------:R-:W-:Y:S02]  /*7cfc0*/  ULDC UR4, c[0x0][0x228] ;  /* 0x00008a0000047ab9 */ /* 0x000fe40000000800 */
[----:B------:R-:W-:Y:S01]  /*7cfd0*/  @P0 STG.E.U8 desc[UR44][R242.64], R181 ;  /* 0x000000b5f2000986 */ /* 0x000fe2000c10112c */
[----:B------:R-:W-:Y:S02]  /*7cfe0*/  ISETP.LT.AND P0, PT, R2, UR4, !P2 ;  /* 0x0000000402007c0c */ /* 0x000fe4000d701270 */
[C---:B-1----:R-:W-:Y:S01]  /*7cff0*/  PRMT R7, R213.reuse, 0x7770, RZ ;  /* 0x00007770d5077816 */ /* 0x042fe200000000ff */
[----:B------:R-:W-:Y:S01]  /*7d000*/  VIADD R6, R0, 0x1d5 ;  /* 0x000001d500067836 */ /* 0x000fe20000000000 */
[----:B------:R-:W-:Y:S01]  /*7d010*/  PRMT R183, R213, 0x7771, RZ ;  /* 0x00007771d5b77816 */ /* 0x000fe200000000ff */
[----:B------:R-:W-:Y:S01]  /*7d020*/  ULDC UR4, c[0x0][0x22c] ;  /* 0x00008b0000047ab9 */ /* 0x000fe20000000800 */
[----:B------:R-:W-:Y:S01]  /*7d030*/  ISETP.LT.AND P2, PT, R3, UR6, !P2 ;  /* 0x0000000603007c0c */ /* 0x000fe2000d741270 */
[----:B------:R4:W-:Y:S01]  /*7d040*/  @P5 STG.E.U8 desc[UR44][R240.64], R7 ;  /* 0x00000007f0005986 */ /* 0x0009e2000c10112c */
[----:B------:R-:W-:Y:S01]  /*7d050*/  ISETP.LT.AND P5, PT, R2, UR8, !P6 ;  /* 0x0000000802007c0c */ /* 0x000fe2000f7a1270 */
[----:B------:R-:W-:Y:S01]  /*7d060*/  ULDC UR6, c[0x0][0x228] ;  /* 0x00008a0000067ab9 */ /* 0x000fe20000000800 */
[C---:B0-----:R-:W-:Y:S01]  /*7d070*/  PRMT R179, R213.reuse, 0x7772, RZ ;  /* 0x00007772d5b37816 */ /* 0x041fe200000000ff */
[----:B------:R-:W-:Y:S01]  /*7d080*/  @P3 STG.E.U8 desc[UR44][R238.64], R183 ;  /* 0x000000b7ee003986 */ /* 0x000fe2000c10112c */
[----:B------:R-:W-:Y:S01]  /*7d090*/  ISETP.GE.AND P3, PT, R6, UR4, PT ;  /* 0x0000000406007c0c */ /* 0x000fe2000bf66270 */
[----:B------:R-:W-:Y:S01]  /*7d0a0*/  VIADD R6, R0, 0x1d6 ;  /* 0x000001d600067836 */ /* 0x000fe20000000000 */
[----:B------:R-:W-:Y:S01]  /*7d0b0*/  ULDC UR4, c[0x0][0x22c] ;  /* 0x00008b0000047ab9 */ /* 0x000fe20000000800 */
[----:B------:R0:W-:Y:S01]  /*7d0c0*/  @P0 STG.E.U8 desc[UR44][R234.64], R179 ;  /* 0x000000b3ea000986 */ /* 0x0001e2000c10112c */
[----:B------:R-:W-:Y:S01]  /*7d0d0*/  PRMT R213, R213, 0x7773, RZ ;  /* 0x00007773d5d57816 */ /* 0x000fe200000000ff */
[----:B------:R-:W-:Y:S01]  /*7d0e0*/  ULDC UR8, c[0x0][0x228] ;  /* 0x00008a0000087ab9 */ /* 0x000fe20000000800 */
[----:B------:R-:W-:Y:S01]  /*7d0f0*/  ISETP.GE.AND P0, PT, R6, UR4, PT ;  /* 0x0000000406007c0c */ /* 0x000fe2000bf06270 */
[----:B------:R-:W-:Y:S01]  /*7d100*/  ULDC UR4, c[0x0][0x228] ;  /* 0x00008a0000047ab9 */ /* 0x000fe20000000800 */
[----:B----4-:R-:W-:-:S02]  /*7d110*/  PRMT R7, R214, 0x7770, RZ ;  /* 0x00007770d6077816 */ /* 0x010fc400000000ff */
[C---:B------:R-:W-:Y:S01]  /*7d120*/  ISETP.LT.AND P6, PT, R3.reuse, UR4, !P6 ;  /* 0x0000000403007c0c */ /* 0x040fe2000f7c1270 */
[----:B------:R-:W-:Y:S01]  /*7d130*/  @P2 STG.E.U8 desc[UR44][R232.64], R213 ;  /* 0x000000d5e8002986 */ /* 0x000fe2000c10112c */
[----:B------:R-:W-:Y:S01]  /*7d140*/  VIADD R6, R0, 0x1d7 ;  /* 0x000001d700067836 */ /* 0x000fe20000000000 */
[----:B------:R-:W-:Y:S02]  /*7d150*/  ULDC UR4, c[0x0][0x22c] ;  /* 0x00008b0000047ab9 */ /* 0x000fe40000000800 */
[----:B------:R1:W-:Y:S01]  /*7d160*/  @P5 STG.E.U8 desc[UR44][R230.64], R7 ;  /* 0x00000007e6005986 */ /* 0x0003e2000c10112c */
[----:B------:R-:W-:Y:S01]  /*7d170*/  ISETP.LT.AND P5, PT, R2, UR6, !P3 ;  /* 0x0000000602007c0c */ /* 0x000fe2000dfa1270 */
[----:B------:R-:W-:Y:S01]  /*7d180*/  ULDC UR6, c[0x0][0x228] ;  /* 0x00008a0000067ab9 */ /* 0x000fe20000000800 */
[----:B0-----:R-:W-:Y:S02]  /*7d190*/  PRMT R179, R214, 0x7771, RZ ;  /* 0x00007771d6b37816 */ /* 0x001fe400000000ff */
[----:B------:R-:W-:Y:S01]  /*7d1a0*/  ISETP.LT.AND P3, PT, R3, UR6, !P3 ;  /* 0x0000000603007c0c */ /* 0x000fe2000df61270 */
[----:B------:R-:W-:Y:S01]  /*7d1b0*/  ULDC UR6, c[0x0][0x228] ;  /* 0x00008a0000067ab9 */ /* 0x000fe20000000800 */
[----:B------:R-:W-:Y:S01]  /*7d1c0*/  ISETP.GE.AND P2, PT, R6, UR4, PT ;  /* 0x0000000406007c0c */ /* 0x000fe2000bf46270 */
[----:B------:R-:W-:Y:S01]  /*7d1d0*/  ULDC UR4, c[0x0][0x228] ;  /* 0x00008a0000047ab9 */ /* 0x000fe20000000800 */
[----:B------:R0:W-:Y:S01]  /*7d1e0*/  @P6 STG.E.U8 desc[UR44][R228.64], R179 ;  /* 0x000000b3e4006986 */ /* 0x0001e2000c10112c */
[----:B------:R-:W-:Y:S01]  /*7d1f0*/  VIADD R6, R0, 0x1d8 ;  /* 0x000001d800067836 */ /* 0x000fe20000000000 */
[----:B-1----:R-:W-:-:S02]  /*7d200*/  PRMT R7, R214, 0x7772, RZ ;  /* 0x00007772d6077816 */ /* 0x002fc400000000ff */
[----:B------:R-:W-:Y:S01]  /*7d210*/  ISETP.LT.AND P6, PT, R2, UR4, !P0 ;  /* 0x0000000402007c0c */ /* 0x000fe2000c7c1270 */
[----:B------:R-:W-:Y:S01]  /*7d220*/  ULDC UR4, c[0x0][0x22c] ;  /* 0x00008b0000047ab9 */ /* 0x000fe20000000800 */
[----:B------:R-:W-:Y:S02]  /*7d230*/  ISETP.LT.AND P0, PT, R3, UR6, !P0 ;  /* 0x0000000603007c0c */ /* 0x000fe4000c701270 */
[----:B------:R-:W-:Y:S01]  /*7d240*/  PRMT R181, R214, 0x7773, RZ ;  /* 0x00007773d6b57816 */ /* 0x000fe200000000ff */
[----:B------:R1:W-:Y:S01]  /*7d250*/  @P5 STG.E.U8 desc[UR44][R176.64], R7 ;  /* 0x00000007b0005986 */ /* 0x0003e2000c10112c */
[----:B------:R-:W-:Y:S01]  /*7d260*/  ISETP.GE.AND P5, PT, R6, UR4, PT ;  /* 0x0000000406007c0c */ /* 0x000fe2000bfa6270 */
[----:B------:R-:W-:Y:S01]  /*7d270*/  ULDC UR4, c[0x0][0x228] ;  /* 0x00008a0000047ab9 */ /* 0x000fe20000000800 */
[C---:B0-----:R-:W-:Y:S01]  /*7d280*/  PRMT R179, R215.reuse, 0x7770, RZ ;  /* 0x00007770d7b37816 */ /* 0x041fe200000000ff */
[----:B------:R-:W-:Y:S01]  /*7d290*/  @P3 STG.E.U8 desc[UR44][R174.64], R181 ;  /* 0x000000b5ae003986 */ /* 0x000fe2000c10112c */
[----:B------:R-:W-:Y:S01]  /*7d2a0*/  ISETP.LT.AND P3, PT, R2, UR4, !P2 ;  /* 0x0000000402007c0c */ /* 0x000fe2000d761270 */
[----:B------:R-:W-:Y:S01]  /*7d2b0*/  VIADD R6, R0, 0x1d9 ;  /* 0x000001d900067836 */ /* 0x000fe20000000000 */
[----:B------:R-:W-:Y:S01]  /*7d2c0*/  PRMT R183, R215, 0x7771, RZ ;  /* 0x00007771d7b77816 */ /* 0x000fe200000000ff */
[----:B------:R-:W-:Y:S01]  /*7d2d0*/  ULDC UR6, c[0x0][0x228] ;  /* 0x00008a0000067ab9 */ /* 0x000fe20000000800 */
[----:B------:R-:W-:Y:S01]  /*7d2e0*/  @P6 STG.E.U8 desc[UR44][R172.64], R179 ;  /* 0x000000b3ac006986 */ /* 0x000fe2000c10112c */
[----:B------:R-:W-:Y:S01]  /*7d2f0*/  ULDC UR4, c[0x0][0x22c] ;  /* 0x00008b0000047ab9 */ /* 0x000fe20000000800 */
[----:B------:R-:W-:Y:S01]  /*7d300*/  ISETP.LT.AND P2, PT, R3, UR6, !P2 ;  /* 0x0000000603007c0c */ /* 0x000fe2000d741270 */
[----:B------:R-:W-:Y:S01]  /*7d310*/  ULDC UR6, c[0x0][0x228] ;  /* 0x00008a0000067ab9 */ /* 0x000fe20000000800 */
[----:B------:R0:W-:Y:S01]  /*7d320*/  @P0 STG.E.U8 desc[UR44][R170.64], R183 ;  /* 0x000000b7aa000986 */ /* 0x0001e2000c10112c */
[----:B------:R-:W-:Y:S01]  /*7d330*/  ISETP.LT.AND P6, PT, R2, UR8, !P5 ;  /* 0x0000000802007c0c */ /* 0x000fe2000efc1270 */
[----:B------:R-:W-:Y:S01]  /*7d340*/  ULDC UR8, c[0x0][0x228] ;  /* 0x00008a0000087ab9 */ /* 0x000fe20000000800 */
[----:B-1----:R-:W-:-:S02]  /*7d350*/  PRMT R7, R215, 0x7772, RZ ;  /* 0x00007772d7077816 */ /* 0x002fc400000000ff */
[----:B------:R-:W-:Y:S01]  /*7d360*/  ISETP.GE.AND P0, PT, R6, UR4, PT ;  /* 0x0000000406007c0c */ /* 0x000fe2000bf06270 */
[----:B------:R-:W-:Y:S01]  /*7d370*/  VIADD R6, R0, 0x1da ;  /* 0x000001da00067836 */ /* 0x000fe20000000000 */
[----:B------:R-:W-:Y:S01]  /*7d380*/  ULDC UR4, c[0x0][0x22c] ;  /* 0x00008b0000047ab9 */ /* 0x000fe20000000800 */
[----:B------:R1:W-:Y:S01]  /*7d390*/  @P3 STG.E.U8 desc[UR44][R168.64], R7 ;  /* 0x00000007a8003986 */ /* 0x0003e2000c10112c */
[----:B------:R-:W-:Y:S02]  /*7d3a0*/  PRMT R215, R215, 0x7773, RZ ;  /* 0x00007773d7d77816 */ /* 0x000fe400000000ff */
[----:B------:R-:W-:Y:S01]  /*7d3b0*/  ISETP.GE.AND P3, PT, R6, UR4, PT ;  /* 0x0000000406007c0c */ /* 0x000fe2000bf66270 */
[----:B------:R-:W-:Y:S01]  /*7d3c0*/  ULDC UR4, c[0x0][0x228] ;  /* 0x00008a0000047ab9 */ /* 0x000fe20000000800 */
[----:B0-----:R-:W-:Y:S02]  /*7d3d0*/  PRMT R171, R216, 0x7770, RZ ;  /* 0x00007770d8ab7816 */ /* 0x001fe400000000ff */
[----:B------:R-:W-:Y:S01]  /*7d3e0*/  ISETP.LT.AND P5, PT, R3, UR4, !P5 ;  /* 0x0000000403007c0c */ /* 0x000fe2000efa1270 */
[----:B------:R-:W-:Y:S01]  /*7d3f0*/  @P2 STG.E.U8 desc[UR44][R166.64], R215 ;  /* 0x000000d7a6002986 */ /* 0x000fe2000c10112c */
[----:B------:R-:W-:Y:S01]  /*7d400*/  VIADD R6, R0, 0x1db ;  /* 0x000001db00067836 */ /* 0x000fe20000000000 */
[----:B------:R-:W-:-:S02]  /*7d410*/  ULDC UR4, c[0x0][0x22c] ;  /* 0x00008b0000047ab9 */ /* 0x000fc40000000800 */
[----:B------:R0:W-:Y:S01]  /*7d420*/  @P6 STG.E.U8 desc[UR44][R164.64], R171 ;  /* 0x000000aba4006986 */ /* 0x0001e2000c10112c */
[----:B------:R-:W-:Y:S01]  /*7d430*/  ISETP.LT.AND P6, PT, R2, UR6, !P0 ;  /* 0x0000000602007c0c */ /* 0x000fe2000c7c1270 */
[----:B------:R-:W-:Y:S01]  /*7d440*/  ULDC UR6, c[0x0][0x228] ;  /* 0x00008a0000067ab9 */ /* 0x000fe20000000800 */
[----:B-1----:R-:W-:Y:S02]  /*7d450*/  PRMT R7, R216, 0x7771, RZ ;  /* 0x00007771d8077816 */ /* 0x002fe400000000ff */
[----:B------:R-:W-:Y:S01]  /*7d460*/  ISETP.LT.AND P0, PT, R3, UR6, !P0 ;  /* 0x0000000603007c0c */ /* 0x000fe2000c701270 */
[----:B------:R-:W-:Y:S01]  /*7d470*/  ULDC UR6, c[0x0][0x228] ;  /* 0x00008a0000067ab9 */ /* 0x000fe20000000800 */
[----:B------:R-:W-:Y:S01]  /*7d480*/  ISETP.GE.AND P2, PT, R6, UR4, PT ;  /* 0x0000000406007c0c */ /* 0x000fe2000bf46270 */
[----:B------:R-:W-:Y:S01]  /*7d490*/  ULDC UR4, c[0x0][0x228] ;  /* 0x00008a0000047ab9 */ /* 0x000fe20000000800 */
[----:B------:R1:W-:Y:S01]  /*7d4a0*/  @P5 STG.E.U8 desc[UR44][R140.64], R7 ;  /* 0x000000078c005986 */ /* 0x0003e2000c10112c */
[----:B------:R-:W-:Y:S01]  /*7d4b0*/  VIADD R6, R0, 0x1dc ;  /* 0x000001dc00067836 */ /* 0x000fe20000000000 */
[----:B0-----:R-:W-:-:S02]  /*7d4c0*/  PRMT R165, R216, 0x7772, RZ ;  /* 0x00007772d8a57816 */ /* 0x001fc400000000ff */
[----:B------:R-:W-:Y:S01]  /*7d4d0*/  ISETP.LT.AND P5, PT, R2, UR4, !P3 ;  /* 0x0000000402007c0c */ /* 0x000fe2000dfa1270 */
[----:B------:R-:W-:Y:S01]  /*7d4e0*/  ULDC UR4, c[0x0][0x22c] ;  /* 0x00008b0000047ab9 */ /* 0x000fe20000000800 */
[----:B------:R-:W-:Y:S02]  /*7d4f0*/  ISETP.LT.AND P3, PT, R3, UR6, !P3 ;  /* 0x0000000603007c0c */ /* 0x000fe4000df61270 */
[----:B------:R-:W-:Y:S01]  /*7d500*/  PRMT R167, R216, 0x7773, RZ ;  /* 0x00007773d8a77816 */ /* 0x000fe200000000ff */
[----:B------:R-:W-:Y:S01]  /*7d510*/  @P6 STG.E.U8 desc[UR44][R138.64], R165 ;  /* 0x000000a58a006986 */ /* 0x000fe2000c10112c */
[----:B------:R-:W-:Y:S01]  /*7d520*/  ISETP.GE.AND P6, PT, R6, UR4, PT ;  /* 0x0000000406007c0c */ /* 0x000fe2000bfc6270 */
[----:B------:R-:W-:Y:S01]  /*7d530*/  ULDC UR4, c[0x0][0x228] ;  /* 0x00008a0000047ab9 */ /* 0x000fe20000000800 */
[C---:B-1----:R-:W-:Y:S01]  /*7d540*/  PRMT R7, R217.reuse, 0x7770, RZ ;  /* 0x00007770d9077816 */ /* 0x042fe200000000ff */
[----:B------:R0:W-:Y:S01]  /*7d550*/  @P0 STG.E.U8 desc[UR44][R136.64], R167 ;  /* 0x000000a788000986 */ /* 0x0001e2000c10112c */
[----:B------:R-:W-:Y:S01]  /*7d560*/  ISETP.LT.AND P0, PT, R2, UR4, !P2 ;  /* 0x0000000402007c0c */ /* 0x000fe2000d701270 */
[----:B------:R-:W-:Y:S01]  /*7d570*/  VIADD R6, R0, 0x1dd ;  /* 0x000001dd00067836 */ /* 0x000fe20000000000 */
[----:B------:R-:W-:Y:S01]  /*7d580*/  PRMT R141, R217, 0x7771, RZ ;  /* 0x00007771d98d7816 */ /* 0x000fe200000000ff */
[----:B------:R-:W-:Y:S01]  /*7d590*/  ULDC UR6, c[0x0][0x228] ;  /* 0x00008a0000067ab9 */ /* 0x000fe20000000800 */
[----:B------:R3:W-:Y:S01]  /*7d5a0*/  @P5 STG.E.U8 desc[UR44][R132.64], R7 ;  /* 0x0000000784005986 */ /* 0x0007e2000c10112c */
[----:B------:R-:W-:Y:S01]  /*7d5b0*/  ULDC UR4, c[0x0][0x22c] ;  /* 0x00008b0000047ab9 */ /* 0x000fe20000000800 */
[----:B------:R-:W-:Y:S01]  /*7d5c0*/  ISETP.LT.AND P2, PT, R3, UR6, !P2 ;  /* 0x0000000603007c0c */ /* 0x000fe2000d741270 */
[----:B------:R-:W-:Y:S01]  /*7d5d0*/  ULDC UR6, c[0x0][0x228] ;  /* 0x00008a0000067ab9 */ /* 0x000fe20000000800 */
[----:B------:R-:W-:Y:S01]  /*7d5e0*/  @P3 STG.E.U8 desc[UR44][R134.64], R141 ;  /* 0x0000008d86003986 */ /* 0x000fe2000c10112c */
[----:B------:R-:W-:Y:S01]  /*7d5f0*/  ISETP.LT.AND P5, PT, R2, UR8, !P6 ;  /* 0x0000000802007c0c */ /* 0x000fe2000f7a1270 */
[----:B------:R-:W-:Y:S01]  /*7d600*/  ULDC UR8, c[0x0][0x228] ;  /* 0x00008a0000087ab9 */ /* 0x000fe20000000800 */
[----:B0-----:R-:W-:-:S02]  /*7d610*/  PRMT R137, R217, 0x7772, RZ ;  /* 0x00007772d9897816 */ /* 0x001fc400000000ff */
[----:B------:R-:W-:Y:S01]  /*7d620*/  ISETP.GE.AND P3, PT, R6, UR4, PT ;  /* 0x0000000406007c0c */ /* 0x000fe2000bf66270 */
[----:B------:R-:W-:Y:S01]  /*7d630*/  VIADD R6, R0, 0x1de ;  /* 0x000001de00067836 */ /* 0x000fe20000000000 */
[----:B------:R-:W-:Y:S01]  /*7d640*/  ULDC UR4, c[0x0][0x22c] ;  /* 0x00008b0000047ab9 */ /* 0x000fe20000000800 */
[----:B------:R0:W-:Y:S01]  /*7d650*/  @P0 STG.E.U8 desc[UR44][R130.64], R137 ;  /* 0x0000008982000986 */ /* 0x0001e2000c10112c */
[----:B------:R-:W-:Y:S02]  /*7d660*/  PRMT R217, R217, 0x7773, RZ ;  /* 0x00007773d9d97816 */ /* 0x000fe400000000ff */
[----:B------:R-:W-:Y:S01]  /*7d670*/  ISETP.GE.AND P0, PT, R6, UR4, PT ;  /* 0x0000000406007c0c */ /* 0x000fe2000bf06270 */
[----:B------:R-:W-:Y:S01]  /*7d680*/  ULDC UR4, c[0x0][0x228] ;  /* 0x00008a0000047ab9 */ /* 0x000fe20000000800 */
[----:B---3--:R-:W-:Y:S02]  /*7d690*/  PRMT R7, R218, 0x7770, RZ ;  /* 0x00007770da077816 */ /* 0x008fe400000000ff */
[----:B------:R-:W-:Y:S01]  /*7d6a0*/  ISETP.LT.AND P6, PT, R3, UR4, !P6 ;  /* 0x0000000403007c0c */ /* 0x000fe2000f7c1270 */
[----:B------:R-:W-:Y:S01]  /*7d6b0*/  @P2 STG.E.U8 desc[UR44][R126.64], R217 ;  /* 0x000000d97e002986 */ /* 0x000fe2000c10112c */
[----:B------:R-:W-:Y:S01]  /*7d6c0*/  VIADD R6, R0, 0x1df ;  /* 0x000001df00067836 */ /* 0x000fe20000000000 */
[----:B------:R-:W-:-:S02]  /*7d6d0*/  ULDC UR4, c[0x0][0x22c] ;  /* 0x00008b0000047ab9 */ /* 0x000fc40000000800 */
        /* <DEDUP_REMOVED lines=41> */
[----:B------:R0:W-:Y:S01]  /*7d970*/  @P2 STG.E.U8 desc[UR44][R110.64], R219 ;  /* 0x000000db6e002986 */ /* 0x0001e2000c10112c */
[----:B------:R-:W-:Y:S01]  /*7d980*/  VIADD R6, R0, 0x1e3 ;  /* 0x000001e300067836 */ /* 0x000fe20000000000 */
[----:B------:R-:W-:-:S02]  /*7d990*/  ULDC UR4, c[0x0][0x22c] ;  /* 0x00008b0000047ab9 */ /* 0x000fc40000000800 */
[----:B------:R2:W-:Y:S01]  /*7d9a0*/  @P6 STG.E.U8 desc[UR44][R112.64], R117 ;  /* 0x0000007570006986 */ /* 0x0005e2000c10112c */
[----:B------:R-:W-:Y:S01]  /*7d9b0*/  ISETP.LT.AND P6, PT, R2, UR6, !P0 ;  /* 0x0000000602007c0c */ /* 0x000fe2000c7c1270 */
[----:B------:R-:W-:Y:S01]  /*7d9c0*/  ULDC UR6, c[0x0][0x228] ;  /* 0x00008a0000067ab9 */ /* 0x000fe20000000800 */
[----:B-1----:R-:W-:Y:S02]  /*7d9d0*/  PRMT R7, R220, 0x7771, RZ ;  /* 0x00007771dc077816 */ /* 0x002fe400000000ff */
[C---:B------:R-:W-:Y:S01]  /*7d9e0*/  ISETP.LT.AND P0, PT, R3.reuse, UR6, !P0 ;  /* 0x0000000603007c0c */ /* 0x040fe2000c701270 */
[----:B------:R-:W-:Y:S01]  /*7d9f0*/  ULDC UR6, c[0x0][0x228] ;  /* 0x00008a0000067ab9 */ /* 0x000fe20000000800 */
[----:B------:R-:W-:Y:S01]  /*7da00*/  ISETP.GE.AND P2, PT, R6, UR4, PT ;  /* 0x0000000406007c0c */ /* 0x000fe2000bf46270 */
[----:B------:R-:W-:Y:S01]  /*7da10*/  ULDC UR4, c[0x0][0x228] ;  /* 0x00008a0000047ab9 */ /* 0x000fe20000000800 */
[----:B0-----:R-:W-:Y:S01]  /*7da20*/  PRMT R111, R220, 0x7772, RZ ;  /* 0x00007772dc6f7816 */ /* 0x001fe200000000ff */
[----:B------:R0:W-:Y:S01]  /*7da30*/  @P5 STG.E.U8 desc[UR44][R108.64], R7 ;  /* 0x000000076c005986 */ /* 0x0001e2000c10112c */
[----:B------:R-:W-:Y:S01]  /*7da40*/  VIADD R6, R0, 0x1e4 ;  /* 0x000001e400067836 */ /* 0x000fe20000000000 */
[----:B------:R-:W-:Y:S01]  /*7da50*/  ISETP.LT.AND P5, PT, R2, UR4, !P3 ;  /* 0x0000000402007c0c */ /* 0x000fe2000dfa1270 */
[----:B------:R-:W-:Y:S01]  /*7da60*/  ULDC UR4, c[0x0][0x22c] ;  /* 0x00008b0000047ab9 */ /* 0x000fe20000000800 */
[----:B------:R-:W-:-:S02]  /*7da70*/  ISETP.LT.AND P3, PT, R3, UR6, !P3 ;  /* 0x0000000603007c0c */ /* 0x000fc4000df61270 */
[----:B--2---:R-:W-:Y:S01]  /*7da80*/  PRMT R113, R220, 0x7773, RZ ;  /* 0x00007773dc717816 */ /* 0x004fe200000000ff */
[----:B------:R-:W-:Y:S01]  /*7da90*/  @P6 STG.E.U8 desc[UR44][R106.64], R111 ;  /* 0x0000006f6a006986 */ /* 0x000fe2000c10112c */
[----:B------:R-:W-:Y:S01]  /*7daa0*/  ISETP.GE.AND P6, PT, R6, UR4, PT ;  /* 0x0000000406007c0c */ /* 0x000fe2000bfc6270 */
[----:B------:R-:W-:Y:S01]  /*7dab0*/  ULDC UR4, c[0x0][0x228] ;  /* 0x00008a0000047ab9 */ /* 0x000fe20000000800 */
[----:B------:R-:W-:Y:S01]  /*7dac0*/  ULDC UR6, c[0x0][0x228] ;  /* 0x00008a0000067ab9 */ /* 0x000fe20000000800 */
[----:B------:R1:W-:Y:S01]  /*7dad0*/  @P0 STG.E.U8 desc[UR44][R104.64], R113 ;  /* 0x0000007168000986 */ /* 0x0003e2000c10112c */
[----:B------:R-:W-:Y:S02]  /*7dae0*/  ISETP.LT.AND P0, PT, R2, UR4, !P2 ;  /* 0x0000000402007c0c */ /* 0x000fe4000d701270 */
[C---:B0-----:R-:W-:Y:S01]  /*7daf0*/  PRMT R7, R221.reuse, 0x7770, RZ ;  /* 0x00007770dd077816 */ /* 0x041fe200000000ff */
[----:B------:R-:W-:Y:S01]  /*7db00*/  VIADD R6, R0, 0x1e5 ;  /* 0x000001e500067836 */ /* 0x000fe20000000000 */
[----:B------:R-:W-:Y:S01]  /*7db10*/  PRMT R109, R221, 0x7771, RZ ;  /* 0x00007771dd6d7816 */ /* 0x000fe200000000ff */
[----:B------:R-:W-:Y:S01]  /*7db20*/  ULDC UR4, c[0x0][0x22c] ;  /* 0x00008b0000047ab9 */ /* 0x000fe20000000800 */
[----:B------:R-:W-:Y:S01]  /*7db30*/  ISETP.LT.AND P2, PT, R3, UR6, !P2 ;  /* 0x0000000603007c0c */ /* 0x000fe2000d741270 */
[----:B------:R0:W-:Y:S01]  /*7db40*/  @P5 STG.E.U8 desc[UR44][R100.64], R7 ;  /* 0x0000000764005986 */ /* 0x0001e2000c10112c */
[----:B------:R-:W-:Y:S01]  /*7db50*/  ISETP.LT.AND P5, PT, R2, UR8, !P6 ;  /* 0x0000000802007c0c */ /* 0x000fe2000f7a1270 */
[----:B------:R-:W-:Y:S01]  /*7db60*/  ULDC UR6, c[0x0][0x228] ;  /* 0x00008a0000067ab9 */ /* 0x000fe20000000800 */
[----:B------:R-:W-:Y:S01]  /*7db70*/  ULDC UR8, c[0x0][0x228] ;  /* 0x00008a0000087ab9 */ /* 0x000fe20000000800 */
[----:B------:R-:W-:Y:S01]  /*7db80*/  @P3 STG.E.U8 desc[UR44][R102.64], R109 ;  /* 0x0000006d66003986 */ /* 0x000fe2000c10112c */
        /* <DEDUP_REMOVED lines=28> */
[----:B------:R0:W-:Y:S01]  /*7dd50*/  @P5 STG.E.U8 desc[UR44][R90.64], R7 ;  /* 0x000000075a005986 */ /* 0x0001e2000c10112c */
[----:B------:R-:W-:Y:S01]  /*7dd60*/  ISETP.GE.AND P5, PT, R6, UR4, PT ;  /* 0x0000000406007c0c */ /* 0x000fe2000bfa6270 */
[----:B------:R-:W-:Y:S01]  /*7dd70*/  ULDC UR4, c[0x0][0x228] ;  /* 0x00008a0000047ab9 */ /* 0x000fe20000000800 */
[C---:B-1----:R-:W-:Y:S01]  /*7dd80*/  PRMT R93, R223.reuse, 0x7770, RZ ;  /* 0x00007770df5d7816 */ /* 0x042fe200000000ff */
        /* <DEDUP_REMOVED lines=20> */
[----:B-1----:R-:W-:Y:S02]  /*7ded0*/  PRMT R85, R250, 0x7770, RZ ;  /* 0x00007770fa557816 */ /* 0x002fe400000000ff */
[----:B------:R-:W-:Y:S01]  /*7dee0*/  ISETP.LT.AND P5, PT, R3, UR4, !P5 ;  /* 0x0000000403007c0c */ /* 0x000fe2000efa1270 */
[----:B------:R1:W-:Y:S01]  /*7def0*/  @P2 STG.E.U8 desc[UR44][R78.64], R223 ;  /* 0x000000df4e002986 */ /* 0x0003e2000c10112c */
[----:B------:R-:W-:Y:S01]  /*7df00*/  VIADD R6, R0, 0x1eb ;  /* 0x000001eb00067836 */ /* 0x000fe20000000000 */
[----:B------:R-:W-:-:S02]  /*7df10*/  ULDC UR4, c[0x0][0x22c] ;  /* 0x00008b0000047ab9 */ /* 0x000fc40000000800 */
[----:B------:R2:W-:Y:S01]  /*7df20*/  @P6 STG.E.U8 desc[UR44][R80.64], R85 ;  /* 0x0000005550006986 */ /* 0x0005e2000c10112c */
[----:B------:R-:W-:Y:S01]  /*7df30*/  ISETP.LT.AND P6, PT, R2, UR6, !P0 ;  /* 0x0000000602007c0c */ /* 0x000fe2000c7c1270 */
[----:B------:R-:W-:Y:S01]  /*7df40*/  ULDC UR6, c[0x0][0x228] ;  /* 0x00008a0000067ab9 */ /* 0x000fe20000000800 */
[C---:B------:R-:W-:Y:S02]  /*7df50*/  ISETP.LT.AND P0, PT, R3.reuse, UR8, !P0 ;  /* 0x0000000803007c0c */ /* 0x040fe4000c701270 */
[----:B0-----:R-:W-:Y:S02]  /*7df60*/  PRMT R7, R250, 0x7771, RZ ;  /* 0x00007771fa077816 */ /* 0x001fe400000000ff */
[----:B------:R-:W-:Y:S01]  /*7df70*/  ISETP.GE.AND P2, PT, R6, UR4, PT ;  /* 0x0000000406007c0c */ /* 0x000fe2000bf46270 */
[----:B------:R-:W-:Y:S01]  /*7df80*/  ULDC UR4, c[0x0][0x228] ;  /* 0x00008a0000047ab9 */ /* 0x000fe20000000800 */
[----:B-1----:R-:W-:Y:S01]  /*7df90*/  PRMT R79, R250, 0x7772, RZ ;  /* 0x00007772fa4f7816 */ /* 0x002fe200000000ff */
[----:B------:R0:W-:Y:S01]  /*7dfa0*/  @P5 STG.E.U8 desc[UR44][R76.64], R7 ;  /* 0x000000074c005986 */ /* 0x0001e2000c10112c */
[----:B------:R-:W-:Y:S01]  /*7dfb0*/  VIADD R6, R0, 0x1ec ;  /* 0x000001ec00067836 */ /* 0x000fe20000000000 */
[----:B------:R-:W-:Y:S01]  /*7dfc0*/  ISETP.LT.AND P5, PT, R2, UR4, !P3 ;  /* 0x0000000402007c0c */ /* 0x000fe2000dfa1270 */
[----:B------:R-:W-:Y:S01]  /*7dfd0*/  ULDC UR4, c[0x0][0x22c] ;  /* 0x00008b0000047ab9 */ /* 0x000fe20000000800 */
[----:B------:R-:W-:-:S02]  /*7dfe0*/  ISETP.LT.AND P3, PT, R3, UR6, !P3 ;  /* 0x0000000603007c0c */ /* 0x000fc4000df61270 */
[----:B--2---:R-:W-:Y:S01]  /*7dff0*/  PRMT R81, R250, 0x7773, RZ ;  /* 0x00007773fa517816 */ /* 0x004fe200000000ff */
[----:B------:R1:W-:Y:S01]  /*7e000*/  @P6 STG.E.U8 desc[UR44][R72.64], R79 ;  /* 0x0000004f48006986 */ /* 0x0003e2000c10112c */
[----:B------:R-:W-:Y:S01]  /*7e010*/  ISETP.GE.AND P6, PT, R6, UR4, PT ;  /* 0x0000000406007c0c */ /* 0x000fe2000bfc6270 */
[----:B------:R-:W-:Y:S01]  /*7e020*/  ULDC UR4, c[0x0][0x228] ;  /* 0x00008a0000047ab9 */ /* 0x000fe20000000800 */
[----:B------:R-:W-:Y:S01]  /*7e030*/  ULDC UR6, c[0x0][0x228] ;  /* 0x00008a0000067ab9 */ /* 0x000fe20000000800 */
[----:B------:R-:W-:Y:S01]  /*7e040*/  @P0 STG.E.U8 desc[UR44][R74.64], R81 ;  /* 0x000000514a000986 */ /* 0x000fe2000c10112c */
[----:B------:R-:W-:Y:S02]  /*7e050*/  ISETP.LT.AND P0, PT, R2, UR4, !P2 ;  /* 0x0000000402007c0c */ /* 0x000fe4000d701270 */
[----:B0-----:R-:W-:Y:S01]  /*7e060*/  PRMT R7, R236, 0x7770, RZ ;  /* 0x00007770ec077816 */ /* 0x001fe200000000ff */
[----:B------:R-:W-:Y:S01]  /*7e070*/  VIADD R6, R0, 0x1f5 ;  /* 0x000001f500067836 */ /* 0x000fe20000000000 */
[----:B------:R-:W-:Y:S01]  /*7e080*/  PRMT R77, R236, 0x7771, RZ ;  /* 0x00007771ec4d7816 */ /* 0x000fe200000000ff */
[----:B------:R-:W-:-:S02]  /*7e090*/  ULDC UR4, c[0x0][0x228] ;  /* 0x00008a0000047ab9 */ /* 0x000fc40000000800 */
[----:B------:R0:W-:Y:S01]  /*7e0a0*/  @P5 STG.E.U8 desc[UR44][R68.64], R7 ;  /* 0x0000000744005986 */ /* 0x0001e2000c10112c */
[----:B------:R-:W-:Y:S01]  /*7e0b0*/  ISETP.LT.AND P2, PT, R3, UR4, !P2 ;  /* 0x0000000403007c0c */ /* 0x000fe2000d741270 */
[----:B------:R-:W-:Y:S01]  /*7e0c0*/  ULDC UR4, c[0x0][0x22c] ;  /* 0x00008b0000047ab9 */ /* 0x000fe20000000800 */
[----:B-1----:R-:W-:Y:S01]  /*7e0d0*/  PRMT R73, R236, 0x7772, RZ ;  /* 0x00007772ec497816 */ /* 0x002fe200000000ff */
[----:B------:R-:W-:Y:S01]  /*7e0e0*/  @P3 STG.E.U8 desc[UR44][R70.64], R77 ;  /* 0x0000004d46003986 */ /* 0x000fe2000c10112c */
[----:B------:R-:W-:Y:S01]  /*7e0f0*/  ISETP.GE.AND P3, PT, R6, UR7, PT ;  /* 0x0000000706007c0c */ /* 0x000fe2000bf66270 */
[----:B------:R-:W-:Y:S01]  /*7e100*/  VIADD R6, R0, 0x1ed ;  /* 0x000001ed00067836 */ /* 0x000fe20000000000 */
[----:B------:R-:W-:Y:S01]  /*7e110*/  ISETP.LT.AND P5, PT, R2, UR6, !P6 ;  /* 0x0000000602007c0c */ /* 0x000fe2000f7a1270 */
[----:B------:R1:W-:Y:S01]  /*7e120*/  @P0 STG.E.U8 desc[UR44][R66.64], R73 ;  /* 0x0000004942000986 */ /* 0x0003e2000c10112c */
[----:B------:R-:W-:Y:S01]  /*7e130*/  ULDC UR6, c[0x0][0x228] ;  /* 0x00008a0000067ab9 */ /* 0x000fe20000000800 */
[----:B------:R-:W-:Y:S01]  /*7e140*/  ULDC UR7, c[0x0][0x228] ;  /* 0x00008a0000077ab9 */ /* 0x000fe20000000800 */
[----:B------:R-:W-:Y:S01]  /*7e150*/  ISETP.GE.AND P0, PT, R6, UR4, PT ;  /* 0x0000000406007c0c */ /* 0x000fe2000bf06270 */
[----:B------:R-:W-:Y:S01]  /*7e160*/  ULDC UR4, c[0x0][0x228] ;  /* 0x00008a0000047ab9 */ /* 0x000fe20000000800 */
[----:B0-----:R-:W-:-:S02]  /*7e170*/  PRMT R7, R236, 0x7773, RZ ;  /* 0x00007773ec077816 */ /* 0x001fc400000000ff */
[----:B------:R-:W-:Y:S01]  /*7e180*/  ISETP.LT.AND P6, PT, R3, UR4, !P6 ;  /* 0x0000000403007c0c */ /* 0x000fe2000f7c1270 */
[----:B------:R-:W-:Y:S02]  /*7e190*/  ULDC UR4, c[0x0][0x228] ;  /* 0x00008a0000047ab9 */ /* 0x000fe40000000800 */
[----:B------:R0:W-:Y:S01]  /*7e1a0*/  @P2 STG.E.U8 desc[UR44][R62.64], R7 ;  /* 0x000000073e002986 */ /* 0x0001e2000c10112c */
[----:B------:R-:W-:Y:S01]  /*7e1b0*/  ISETP.LT.AND P2, PT, R2, UR4, !P0 ;  /* 0x0000000402007c0c */ /* 0x000fe2000c741270 */
[----:B------:R-:W-:Y:S01]  /*7e1c0*/  VIADD R6, R0, 0x1ee ;  /* 0x000001ee00067836 */ /* 0x000fe20000000000 */
[----:B------:R-:W-:Y:S01]  /*7e1d0*/  PRMT R69, R237, 0x7770, RZ ;  /* 0x00007770ed457816 */ /* 0x000fe200000000ff */
[----:B------:R-:W-:Y:S01]  /*7e1e0*/  ULDC UR4, c[0x0][0x22c] ;  /* 0x00008b0000047ab9 */ /* 0x000fe20000000800 */
[----:B------:R-:W-:Y:S01]  /*7e1f0*/  ISETP.LT.AND P0, PT, R3, UR6, !P0 ;  /* 0x0000000603007c0c */ /* 0x000fe2000c701270 */
[----:B------:R-:W-:Y:S01]  /*7e200*/  ULDC UR6, c[0x0][0x228] ;  /* 0x00008a0000067ab9 */ /* 0x000fe20000000800 */
[C---:B-1----:R-:W-:Y:S01]  /*7e210*/  PRMT R67, R237.reuse, 0x7771, RZ ;  /* 0x00007771ed437816 */ /* 0x042fe200000000ff */
[----:B------:R-:W-:Y:S01]  /*7e220*/  @P5 STG.E.U8 desc[UR44][R64.64], R69 ;  /* 0x0000004540005986 */ /* 0x000fe2000c10112c */
[----:B------:R-:W-:Y:S01]  /*7e230*/  ISETP.GE.AND P5, PT, R6, UR4, PT ;  /* 0x0000000406007c0c */ /* 0x000fe2000bfa6270 */
[----:B------:R-:W-:Y:S01]  /*7e240*/  VIADD R6, R0, 0x1ef ;  /* 0x000001ef00067836 */ /* 0x000fe20000000000 */
[----:B------:R-:W-:Y:S01]  /*7e250*/  ULDC UR4, c[0x0][0x22c] ;  /* 0x00008b0000047ab9 */ /* 0x000fe20000000800 */
[C---:B0-----:R-:W-:Y:S01]  /*7e260*/  PRMT R7, R237.reuse, 0x7772, RZ ;  /* 0x00007772ed077816 */ /* 0x041fe200000000ff */
[----:B------:R0:W-:Y:S01]  /*7e270*/  @P6 STG.E.U8 desc[UR44][R60.64], R67 ;  /* 0x000000433c006986 */ /* 0x0001e2000c10112c */
[----:B------:R-:W-:Y:S01]  /*7e280*/  ISETP.LT.AND P6, PT, R2, UR6, !P5 ;  /* 0x0000000602007c0c */ /* 0x000fe2000efc1270 */
[----:B------:R-:W-:Y:S01]  /*7e290*/  ULDC UR6, c[0x0][0x228] ;  /* 0x00008a0000067ab9 */ /* 0x000fe20000000800 */
[----:B------:R-:W-:Y:S01]  /*7e2a0*/  PRMT R63, R237, 0x7773, RZ ;  /* 0x00007773ed3f7816 */ /* 0x000fe200000000ff */
[----:B------:R1:W-:Y:S01]  /*7e2b0*/  @P2 STG.E.U8 desc[UR44][R56.64], R7 ;  /* 0x0000000738002986 */ /* 0x0003e2000c10112c */
[----:B------:R-:W-:Y:S01]  /*7e2c0*/  ISETP.GE.AND P2, PT, R6, UR4, PT ;  /* 0x0000000406007c0c */ /* 0x000fe2000bf46270 */
[----:B------:R-:W-:-:S02]  /*7e2d0*/  ULDC UR4, c[0x0][0x228] ;  /* 0x00008a0000047ab9 */ /* 0x000fc40000000800 */
[----:B------:R2:W-:Y:S01]  /*7e2e0*/  @P0 STG.E.U8 desc[UR44][R58.64], R63 ;  /* 0x0000003f3a000986 */ /* 0x0005e2000c10112c */
[----:B------:R-:W-:Y:S01]  /*7e2f0*/  ISETP.LT.AND P5, PT, R3, UR4, !P5 ;  /* 0x0000000403007c0c */ /* 0x000fe2000efa1270 */
[----:B------:R-:W-:Y:S01]  /*7e300*/  VIADD R6, R0, 0x1f0 ;  /* 0x000001f000067836 */ /* 0x000fe20000000000 */
[----:B------:R-:W-:Y:S01]  /*7e310*/  ISETP.LT.AND P0, PT, R2, UR6, !P2 ;  /* 0x0000000602007c0c */ /* 0x000fe2000d701270 */
[----:B------:R-:W-:Y:S01]  /*7e320*/  ULDC UR4, c[0x0][0x22c] ;  /* 0x00008b0000047ab9 */ /* 0x000fe20000000800 */
[C---:B0-----:R-:W-:Y:S01]  /*7e330*/  PRMT R61, R251.reuse, 0x7770, RZ ;  /* 0x00007770fb3d7816 */ /* 0x041fe200000000ff */
[----:B------:R-:W-:Y:S01]  /*7e340*/  ULDC UR6, c[0x0][0x228] ;  /* 0x00008a0000067ab9 */ /* 0x000fe20000000800 */
[----:B-1----:R-:W-:-:S03]  /*7e350*/  PRMT R7, R251, 0x7771, RZ ;  /* 0x00007771fb077816 */ /* 0x002fc600000000ff */
[----:B------:R-:W-:Y:S01]  /*7e360*/  @P6 STG.E.U8 desc[UR44][R54.64], R61 ;  /* 0x0000003d36006986 */ /* 0x000fe2000c10112c */
[----:B------:R-:W-:Y:S01]  /*7e370*/  ISETP.GE.AND P6, PT, R6, UR4, PT ;  /* 0x0000000406007c0c */ /* 0x000fe2000bfc6270 */
[----:B------:R-:W-:Y:S01]  /*7e380*/  ULDC UR4, c[0x0][0x228] ;  /* 0x00008a0000047ab9 */ /* 0x000fe20000000800 */
[----:B------:R-:W-:Y:S02]  /*7e390*/  PRMT R57, R251, 0x7772, RZ ;  /* 0x00007772fb397816 */ /* 0x000fe400000000ff */
[----:B------:R-:W-:Y:S01]  /*7e3a0*/  ISETP.LT.AND P2, PT, R3, UR4, !P2 ;  /* 0x0000000403007c0c */ /* 0x000fe2000d741270 */
[----:B------:R0:W-:Y:S01]  /*7e3b0*/  @P5 STG.E.U8 desc[UR44][R48.64], R7 ;  /* 0x0000000730005986 */ /* 0x0001e2000c10112c */
[----:B------:R-:W-:Y:S01]  /*7e3c0*/  ULDC UR4, c[0x0][0x228] ;  /* 0x00008a0000047ab9 */ /* 0x000fe20000000800 */
[----:B------:R-:W-:Y:S02]  /*7e3d0*/  VIADD R6, R0, 0x1f1 ;  /* 0x000001f100067836 */ /* 0x000fe40000000000 */
[----:B------:R-:W-:Y:S01]  /*7e3e0*/  @P0 STG.E.U8 desc[UR44][R52.64], R57 ;  /* 0x0000003934000986 */ /* 0x000fe2000c10112c */
[----:B------:R-:W-:Y:S01]  /*7e3f0*/  ISETP.LT.AND P0, PT, R2, UR4, !P6 ;  /* 0x0000000402007c0c */ /* 0x000fe2000f701270 */
[----:B------:R-:W-:Y:S01]  /*7e400*/  ULDC UR4, c[0x0][0x22c] ;  /* 0x00008b0000047ab9 */ /* 0x000fe20000000800 */
[----:B--2---:R-:W-:-:S02]  /*7e410*/  PRMT R59, R251, 0x7773, RZ ;  /* 0x00007773fb3b7816 */ /* 0x004fc400000000ff */
[C---:B------:R-:W-:Y:S01]  /*7e420*/  ISETP.LT.AND P6, PT, R3.reuse, UR6, !P6 ;  /* 0x0000000603007c0c */ /* 0x040fe2000f7c1270 */
[----:B------:R-:W-:Y:S01]  /*7e430*/  ULDC UR6, c[0x0][0x228] ;  /* 0x00008a0000067ab9 */ /* 0x000fe20000000800 */
[----:B------:R-:W-:Y:S01]  /*7e440*/  ISETP.GE.AND P5, PT, R6, UR4, PT ;  /* 0x0000000406007c0c */ /* 0x000fe2000bfa6270 */
[----:B------:R1:W-:Y:S01]  /*7e450*/  @P2 STG.E.U8 desc[UR44][R50.64], R59 ;  /* 0x0000003b32002986 */ /* 0x0003e2000c10112c */
[----:B0-----:R-:W-:Y:S01]  /*7e460*/  PRMT R7, R224, 0x7770, RZ ;  /* 0x00007770e0077816 */ /* 0x001fe200000000ff */
[----:B------:R-:W-:Y:S01]  /*7e470*/  VIADD R6, R0, 0x1f2 ;  /* 0x000001f200067836 */ /* 0x000fe20000000000 */
[----:B------:R-:W-:Y:S01]  /*7e480*/  ISETP.LT.AND P2, PT, R2, UR6, !P5 ;  /* 0x0000000602007c0c */ /* 0x000fe2000ef41270 */
[----:B------:R-:W-:Y:S01]  /*7e490*/  ULDC UR4, c[0x0][0x22c] ;  /* 0x00008b0000047ab9 */ /* 0x000fe20000000800 */
[----:B------:R-:W-:Y:S01]  /*7e4a0*/  PRMT R49, R224, 0x7771, RZ ;  /* 0x00007771e0317816 */ /* 0x000fe200000000ff */
[----:B------:R0:W-:Y:S01]  /*7e4b0*/  @P0 STG.E.U8 desc[UR44][R44.64], R7 ;  /* 0x000000072c000986 */ /* 0x0001e2000c10112c */
[----:B------:R-:W-:Y:S01]  /*7e4c0*/  ISETP.GE.AND P0, PT, R6, UR4, PT ;  /* 0x0000000406007c0c */ /* 0x000fe2000bf06270 */
[----:B------:R-:W-:Y:S01]  /*7e4d0*/  ULDC UR4, c[0x0][0x228] ;  /* 0x00008a0000047ab9 */ /* 0x000fe20000000800 */
[----:B------:R-:W-:Y:S01]  /*7e4e0*/  ULDC UR6, c[0x0][0x228] ;  /* 0x00008a0000067ab9 */ /* 0x000fe20000000800 */
[----:B------:R-:W-:Y:S01]  /*7e4f0*/  ISETP.LT.AND P5, PT, R3, UR4, !P5 ;  /* 0x0000000403007c0c */ /* 0x000fe2000efa1270 */
[----:B------:R2:W-:Y:S01]  /*7e500*/  @P6 STG.E.U8 desc[UR44][R46.64], R49 ;  /* 0x000000312e006986 */ /* 0x0005e2000c10112c */
[----:B-1----:R-:W-:Y:S01]  /*7e510*/  PRMT R51, R224, 0x7772, RZ ;  /* 0x00007772e0337816 */ /* 0x002fe200000000ff */
[----:B------:R-:W-:Y:S01]  /*7e520*/  VIADD R6, R0, 0x1f3 ;  /* 0x000001f300067836 */ /* 0x000fe20000000000 */
[----:B------:R-:W-:Y:S01]  /*7e530*/  ISETP.LT.AND P6, PT, R2, UR6, !P0 ;  /* 0x0000000602007c0c */ /* 0x000fe2000c7c1270 */
[----:B------:R-:W-:Y:S01]  /*7e540*/  ULDC UR4, c[0x0][0x22c] ;  /* 0x00008b0000047ab9 */ /* 0x000fe20000000800 */
[----:B------:R-:W-:Y:S01]  /*7e550*/  ULDC UR6, c[0x0][0x228] ;  /* 0x00008a0000067ab9 */ /* 0x000fe20000000800 */
[----:B------:R1:W-:Y:S01]  /*7e560*/  @P2 STG.E.U8 desc[UR44][R42.64], R51 ;  /* 0x000000332a002986 */ /* 0x0003e2000c10112c */
[----:B------:R-:W-:Y:S01]  /*7e570*/  ISETP.GE.AND P2, PT, R6, UR4, PT ;  /* 0x0000000406007c0c */ /* 0x000fe2000bf46270 */
[----:B------:R-:W-:Y:S01]  /*7e580*/  ULDC UR4, c[0x0][0x228] ;  /* 0x00008a0000047ab9 */ /* 0x000fe20000000800 */
[----:B0-----:R-:W-:-:S02]  /*7e590*/  PRMT R45, R224, 0x7773, RZ ;  /* 0x00007773e02d7816 */ /* 0x001fc400000000ff */
[----:B------:R-:W-:Y:S01]  /*7e5a0*/  ISETP.LT.AND P0, PT, R3, UR4, !P0 ;  /* 0x0000000403007c0c */ /* 0x000fe2000c701270 */
[----:B------:R-:W-:Y:S01]  /*7e5b0*/  ULDC UR4, c[0x0][0x228] ;  /* 0x00008a0000047ab9 */ /* 0x000fe20000000800 */
[----:B--2---:R-:W-:Y:S01]  /*7e5c0*/  PRMT R47, R225, 0x7770, RZ ;  /* 0x00007770e12f7816 */ /* 0x004fe200000000ff */
[----:B------:R-:W-:Y:S01]  /*7e5d0*/  @P5 STG.E.U8 desc[UR44][R38.64], R45 ;  /* 0x0000002d26005986 */ /* 0x000fe2000c10112c */
[C---:B------:R-:W-:Y:S01]  /*7e5e0*/  ISETP.LT.AND P5, PT, R2.reuse, UR6, !P2 ;  /* 0x0000000602007c0c */ /* 0x040fe2000d7a1270 */
[----:B------:R-:W-:Y:S01]  /*7e5f0*/  ULDC UR6, c[0x0][0x228] ;  /* 0x00008a0000067ab9 */ /* 0x000fe20000000800 */
[----:B------:R-:W-:Y:S01]  /*7e600*/  ISETP.LT.AND P2, PT, R3, UR4, !P2 ;  /* 0x0000000403007c0c */ /* 0x000fe2000d741270 */
[----:B------:R-:W-:Y:S01]  /*7e610*/  @P6 STG.E.U8 desc[UR44][R40.64], R47 ;  /* 0x0000002f28006986 */ /* 0x000fe2000c10112c */
[----:B------:R-:W-:Y:S01]  /*7e620*/  ISETP.LT.AND P6, PT, R2, UR6, !P1 ;  /* 0x0000000602007c0c */ /* 0x000fe2000cfc1270 */
[----:B------:R-:W-:Y:S01]  /*7e630*/  VIADD R7, R0, 0x1f6 ;  /* 0x000001f600077836 */ /* 0x000fe20000000000 */
[C---:B-1----:R-:W-:Y:S01]  /*7e640*/  PRMT R43, R225.reuse, 0x7771, RZ ;  /* 0x00007771e12b7816 */ /* 0x042fe200000000ff */
[----:B------:R-:W-:Y:S01]  /*7e650*/  ULDC UR4, c[0x0][0x228] ;  /* 0x00008a0000047ab9 */ /* 0x000fe20000000800 */
[C---:B------:R-:W-:Y:S01]  /*7e660*/  PRMT R49, R225.reuse, 0x7772, RZ ;  /* 0x00007772e1317816 */ /* 0x040fe200000000ff */
[----:B------:R-:W-:Y:S01]  /*7e670*/  ULDC UR6, c[0x0][0x228] ;  /* 0x00008a0000067ab9 */ /* 0x000fe20000000800 */
[----:B------:R-:W-:Y:S01]  /*7e680*/  PRMT R225, R225, 0x7773, RZ ;  /* 0x00007773e1e17816 */ /* 0x000fe200000000ff */
[----:B------:R-:W-:Y:S01]  /*7e690*/  @P0 STG.E.U8 desc[UR44][R36.64], R43 ;  /* 0x0000002b24000986 */ /* 0x000fe2000c10112c */
[----:B------:R-:W-:-:S02]  /*7e6a0*/  ISETP.GE.AND P0, PT, R7, UR13, PT ;  /* 0x0000000d07007c0c */ /* 0x000fc4000bf06270 */
[----:B------:R-:W-:Y:S01]  /*7e6b0*/  PRMT R7, R226, 0x7770, RZ ;  /* 0x00007770e2077816 */ /* 0x000fe200000000ff */
[----:B------:R-:W0:Y:S01]  /*7e6c0*/  LDS.128 R36, [R252] ;  /* 0x00000000fc247984 */ /* 0x000e220000000c00 */
[C---:B------:R-:W-:Y:S01]  /*7e6d0*/  ISETP.LT.AND P1, PT, R3.reuse, UR4, !P1 ;  /* 0x0000000403007c0c */ /* 0x040fe2000cf21270 */
[----:B------:R-:W-:Y:S02]  /*7e6e0*/  ULDC UR4, c[0x0][0x228] ;  /* 0x00008a0000047ab9 */ /* 0x000fe40000000800 */
[----:B------:R1:W-:Y:S04]  /*7e6f0*/  @P5 STG.E.U8 desc[UR44][R34.64], R49 ;  /* 0x0000003122005986 */ /* 0x0003e8000c10112c */
[----:B------:R2:W-:Y:S04]  /*7e700*/  @P2 STG.E.U8 desc[UR44][R30.64], R225 ;  /* 0x000000e11e002986 */ /* 0x0005e8000c10112c */
[----:B------:R3:W-:Y:S01]  /*7e710*/  @P6 STG.E.U8 desc[UR44][R32.64], R7 ;  /* 0x0000000720006986 */ /* 0x0007e2000c10112c */
[----:B------:R-:W-:Y:S01]  /*7e720*/  ISETP.LT.AND P6, PT, R2, UR4, !P3 ;  /* 0x0000000402007c0c */ /* 0x000fe2000dfc1270 */
[----:B------:R-:W-:Y:S01]  /*7e730*/  VIADD R6, R0, 0x1f7 ;  /* 0x000001f700067836 */ /* 0x000fe20000000000 */
[----:B------:R-:W-:Y:S01]  /*7e740*/  ISETP.LT.AND P3, PT, R3, UR6, !P3 ;  /* 0x0000000603007c0c */ /* 0x000fe2000df61270 */
[----:B------:R-:W-:Y:S01]  /*7e750*/  ULDC UR4, c[0x0][0x228] ;  /* 0x00008a0000047ab9 */ /* 0x000fe20000000800 */
[C---:B-1----:R-:W-:Y:S01]  /*7e760*/  PRMT R35, R226.reuse, 0x7771, RZ ;  /* 0x00007771e2237816 */ /* 0x042fe200000000ff */
[----:B------:R-:W-:Y:S01]  /*7e770*/  ULDC UR6, c[0x0][0x228] ;  /* 0x00008a0000067ab9 */ /* 0x000fe20000000800 */
[----:B--2---:R-:W-:-:S02]  /*7e780*/  PRMT R31, R226, 0x7772, RZ ;  /* 0x00007772e21f7816 */ /* 0x004fc400000000ff */
[----:B------:R-:W-:Y:S02]  /*7e790*/  ISETP.GE.AND P5, PT, R6, UR11, PT ;  /* 0x0000000b06007c0c */ /* 0x000fe4000bfa6270 */
[----:B---3--:R-:W-:Y:S01]  /*7e7a0*/  PRMT R33, R226, 0x7773, RZ ;  /* 0x00007773e2217816 */ /* 0x008fe200000000ff */
[----:B------:R1:W-:Y:S01]  /*7e7b0*/  @P1 STG.E.U8 desc[UR44][R12.64], R35 ;  /* 0x000000230c001986 */ /* 0x0003e2000c10112c */
[----:B------:R-:W-:Y:S01]  /*7e7c0*/  ISETP.LT.AND P1, PT, R2, UR4, !P0 ;  /* 0x0000000402007c0c */ /* 0x000fe2000c721270 */
[----:B------:R-:W-:Y:S02]  /*7e7d0*/  ULDC UR4, c[0x0][0x228] ;  /* 0x00008a0000047ab9 */ /* 0x000fe40000000800 */
[----:B------:R-:W-:Y:S01]  /*7e7e0*/  @P6 STG.E.U8 desc[UR44][R28.64], R31 ;  /* 0x0000001f1c006986 */ /* 0x000fe2000c10112c */
[----:B------:R-:W-:Y:S01]  /*7e7f0*/  ISETP.LT.AND P0, PT, R3, UR6, !P0 ;  /* 0x0000000603007c0c */ /* 0x000fe2000c701270 */
[----:B------:R-:W-:Y:S01]  /*7e800*/  VIADD R6, R0, 0x1f8 ;  /* 0x000001f800067836 */ /* 0x000fe20000000000 */
[----:B------:R-:W-:Y:S01]  /*7e810*/  ULDC UR6, c[0x0][0x228] ;  /* 0x00008a0000067ab9 */ /* 0x000fe20000000800 */
[----:B------:R2:W-:Y:S01]  /*7e820*/  @P3 STG.E.U8 desc[UR44][R16.64], R33 ;  /* 0x0000002110003986 */ /* 0x0005e2000c10112c */
[----:B------:R-:W-:Y:S01]  /*7e830*/  ISETP.LT.AND P3, PT, R2, UR4, !P5 ;  /* 0x0000000402007c0c */ /* 0x000fe2000ef61270 */
[----:B------:R-:W-:-:S02]  /*7e840*/  ULDC UR4, c[0x0][0x228] ;  /* 0x00008a0000047ab9 */ /* 0x000fc40000000800 */
[----:B------:R-:W-:Y:S01]  /*7e850*/  ISETP.LT.AND P5, PT, R3, UR4, !P5 ;  /* 0x0000000403007c0c */ /* 0x000fe2000efa1270 */
[----:B------:R-:W-:Y:S01]  /*7e860*/  ULDC UR4, c[0x0][0x228] ;  /* 0x00008a0000047ab9 */ /* 0x000fe20000000800 */
[----:B------:R-:W-:Y:S01]  /*7e870*/  ISETP.GE.AND P2, PT, R6, UR21, PT ;  /* 0x0000001506007c0c */ /* 0x000fe2000bf46270 */
[----:B------:R-:W-:Y:S01]  /*7e880*/  VIADD R6, R0, 0x1f9 ;  /* 0x000001f900067836 */ /* 0x000fe20000000000 */
[C---:B-1----:R-:W-:Y:S02]  /*7e890*/  PRMT R13, R227.reuse, 0x7770, RZ ;  /* 0x00007770e30d7816 */ /* 0x042fe400000000ff */
[C---:B------:R-:W-:Y:S02]  /*7e8a0*/  PRMT R35, R227.reuse, 0x7771, RZ ;  /* 0x00007771e3237816 */ /* 0x040fe400000000ff */
[C---:B--2---:R-:W-:Y:S01]  /*7e8b0*/  PRMT R17, R227.reuse, 0x7772, RZ ;  /* 0x00007772e3117816 */ /* 0x044fe200000000ff */
[----:B------:R1:W-:Y:S01]  /*7e8c0*/  @P1 STG.E.U8 desc[UR44][R24.64], R13 ;  /* 0x0000000d18001986 */ /* 0x0003e2000c10112c */
[----:B------:R-:W-:-:S02]  /*7e8d0*/  PRMT R227, R227, 0x7773, RZ ;  /* 0x00007773e3e37816 */ /* 0x000fc400000000ff */
[----:B------:R-:W-:Y:S01]  /*7e8e0*/  ISETP.GE.AND P6, PT, R6, UR19, PT ;  /* 0x0000001306007c0c */ /* 0x000fe2000bfc6270 */
[----:B------:R-:W-:Y:S01]  /*7e8f0*/  @P0 STG.E.U8 desc[UR44][R26.64], R35 ;  /* 0x000000231a000986 */ /* 0x000fe2000c10112c */
[----:B------:R-:W-:Y:S01]  /*7e900*/  ISETP.LT.AND P1, PT, R2, UR6, !P2 ;  /* 0x0000000602007c0c */ /* 0x000fe2000d721270 */
[----:B------:R-:W-:Y:S01]  /*7e910*/  VIADD R7, R0, 0x1fa ;  /* 0x000001fa00077836 */ /* 0x000fe20000000000 */
[----:B------:R-:W-:Y:S01]  /*7e920*/  ULDC UR6, c[0x0][0x228] ;  /* 0x00008a0000067ab9 */ /* 0x000fe20000000800 */
[----:B------:R2:W-:Y:S01]  /*7e930*/  @P3 STG.E.U8 desc[UR44][R22.64], R17 ;  /* 0x0000001116003986 */ /* 0x0005e2000c10112c */
[----:B------:R-:W-:Y:S01]  /*7e940*/  ISETP.LT.AND P2, PT, R3, UR4, !P2 ;  /* 0x0000000403007c0c */ /* 0x000fe2000d741270 */
[----:B------:R-:W-:Y:S02]  /*7e950*/  ULDC UR4, c[0x0][0x228] ;  /* 0x00008a0000047ab9 */ /* 0x000fe40000000800 */
[----:B------:R3:W-:Y:S01]  /*7e960*/  @P5 STG.E.U8 desc[UR44][R18.64], R227 ;  /* 0x000000e312005986 */ /* 0x0007e2000c10112c */
[----:B------:R-:W-:Y:S01]  /*7e970*/  ISETP.LT.AND P5, PT, R2, UR6, !P6 ;  /* 0x0000000602007c0c */ /* 0x000fe2000f7a1270 */
[----:B------:R-:W-:Y:S01]  /*7e980*/  VIADD R6, R0, 0x1fb ;  /* 0x000001fb00067836 */ /* 0x000fe20000000000 */
[----:B------:R-:W-:Y:S01]  /*7e990*/  ISETP.GE.AND P0, PT, R7, UR15, PT ;  /* 0x0000000f07007c0c */ /* 0x000fe2000bf06270 */
[----:B------:R-:W-:Y:S01]  /*7e9a0*/  ULDC UR6, c[0x0][0x228] ;  /* 0x00008a0000067ab9 */ /* 0x000fe20000000800 */
[----:B0-----:R-:W-:-:S02]  /*7e9b0*/  PRMT R7, R36, 0x7770, RZ ;  /* 0x0000777024077816 */ /* 0x001fc400000000ff */
[C---:B------:R-:W-:Y:S01]  /*7e9c0*/  ISETP.LT.AND P6, PT, R3.reuse, UR4, !P6 ;  /* 0x0000000403007c0c */ /* 0x040fe2000f7c1270 */
[----:B------:R-:W-:Y:S01]  /*7e9d0*/  ULDC UR4, c[0x0][0x228] ;  /* 0x00008a0000047ab9 */ /* 0x000fe20000000800 */
[----:B-1----:R-:W-:Y:S01]  /*7e9e0*/  PRMT R13, R36, 0x7771, RZ ;  /* 0x00007771240d7816 */ /* 0x002fe200000000ff */
[----:B------:R0:W-:Y:S01]  /*7e9f0*/  @P1 STG.E.U8 desc[UR44][R20.64], R7 ;  /* 0x0000000714001986 */ /* 0x0001e2000c10112c */
[----:B------:R-:W-:Y:S01]  /*7ea00*/  ISETP.GE.AND P3, PT, R6, UR27, PT ;  /* 0x0000001b06007c0c */ /* 0x000fe2000bf66270 */
[----:B------:R-:W-:Y:S01]  /*7ea10*/  VIADD R6, R0, 0x1fc ;  /* 0x000001fc00067836 */ /* 0x000fe20000000000 */
[----:B--2---:R-:W-:Y:S02]  /*7ea20*/  PRMT R17, R36, 0x7772, RZ ;  /* 0x0000777224117816 */ /* 0x004fe400000000ff */
[----:B------:R-:W-:Y:S01]  /*7ea30*/  ISETP.LT.AND P1, PT, R2, UR6, !P0 ;  /* 0x0000000602007c0c */ /* 0x000fe2000c721270 */
[----:B------:R1:W-:Y:S01]  /*7ea40*/  @P2 STG.E.U8 desc[UR44][R14.64], R13 ;  /* 0x0000000d0e002986 */ /* 0x0003e2000c10112c */
[C---:B------:R-:W-:Y:S01]  /*7ea50*/  ISETP.LT.AND P0, PT, R3.reuse, UR4, !P0 ;  /* 0x0000000403007c0c */ /* 0x040fe2000c701270 */
[----:B------:R-:W-:Y:S01]  /*7ea60*/  ULDC UR4, c[0x0][0x228] ;  /* 0x00008a0000047ab9 */ /* 0x000fe20000000800 */
[----:B---3--:R-:W-:Y:S01]  /*7ea70*/  PRMT R19, R36, 0x7773, RZ ;  /* 0x0000777324137816 */ /* 0x008fe200000000ff */
[----:B------:R-:W-:Y:S01]  /*7ea80*/  @P5 STG.E.U8 desc[UR44][R160.64], R17 ;  /* 0x00000011a0005986 */ /* 0x000fe2000c10112c */
[----:B------:R-:W-:Y:S01]  /*7ea90*/  ISETP.GE.AND P2, PT, R6, UR25, PT ;  /* 0x0000001906007c0c */ /* 0x000fe2000bf46270 */
[----:B------:R-:W-:Y:S01]  /*7eaa0*/  ULDC UR6, c[0x0][0x228] ;  /* 0x00008a0000067ab9 */ /* 0x000fe20000000800 */
[----:B------:R-:W-:Y:S01]  /*7eab0*/  ISETP.LT.AND P5, PT, R2, UR4, !P3 ;  /* 0x0000000402007c0c */ /* 0x000fe2000dfa1270 */
[----:B------:R-:W-:Y:S01]  /*7eac0*/  ULDC UR4, c[0x0][0x228] ;  /* 0x00008a0000047ab9 */ /* 0x000fe20000000800 */
[----:B------:R-:W-:Y:S01]  /*7ead0*/  @P6 STG.E.U8 desc[UR44][R156.64], R19 ;  /* 0x000000139c006986 */ /* 0x000fe2000c10112c */
[----:B------:R-:W-:-:S02]  /*7eae0*/  ISETP.LT.AND P3, PT, R3, UR4, !P3 ;  /* 0x0000000403007c0c */ /* 0x000fc4000df61270 */
[C---:B0-----:R-:W-:Y:S01]  /*7eaf0*/  PRMT R7, R37.reuse, 0x7770, RZ ;  /* 0x0000777025077816 */ /* 0x041fe200000000ff */
[----:B------:R-:W-:Y:S01]  /*7eb00*/  VIADD R6, R0, 0x1fd ;  /* 0x000001fd00067836 */ /* 0x000fe20000000000 */
[----:B------:R-:W-:Y:S01]  /*7eb10*/  ISETP.LT.AND P6, PT, R2, UR6, !P2 ;  /* 0x0000000602007c0c */ /* 0x000fe2000d7c1270 */
[----:B------:R-:W-:Y:S01]  /*7eb20*/  VIADD R0, R0, 0x1fe ;  /* 0x000001fe00007836 */ /* 0x000fe20000000000 */
[C---:B-1----:R-:W-:Y:S01]  /*7eb30*/  PRMT R13, R37.reuse, 0x7771, RZ ;  /* 0x00007771250d7816 */ /* 0x042fe200000000ff */
[----:B------:R0:W-:Y:S01]  /*7eb40*/  @P1 STG.E.U8 desc[UR44][R158.64], R7 ;  /* 0x000000079e001986 */ /* 0x0001e2000c10112c */
[----:B------:R-:W-:Y:S01]  /*7eb50*/  PRMT R15, R38, 0x7770, RZ ;  /* 0x00007770260f7816 */ /* 0x000fe200000000ff */
[----:B------:R-:W-:Y:S01]  /*7eb60*/  ULDC UR4, c[0x0][0x228] ;  /* 0x00008a0000047ab9 */ /* 0x000fe20000000800 */
[----:B------:R-:W-:Y:S01]  /*7eb70*/  ISETP.GE.AND P1, PT, R6, UR23, PT ;  /* 0x0000001706007c0c */ /* 0x000fe2000bf26270 */
[----:B------:R-:W-:Y:S01]  /*7eb80*/  @P0 STG.E.U8 desc[UR44][R152.64], R13 ;  /* 0x0000000d98000986 */ /* 0x000fe2000c10112c */
[----:B------:R-:W-:Y:S01]  /*7eb90*/  ISETP.GE.AND P0, PT, R0, UR5, PT ;  /* 0x0000000500007c0c */ /* 0x000fe2000bf06270 */
[----:B------:R-:W-:Y:S01]  /*7eba0*/  ULDC UR5, c[0x0][0x228] ;  /* 0x00008a0000057ab9 */ /* 0x000fe20000000800 */
[----:B------:R-:W-:Y:S01]  /*7ebb0*/  ULDC UR6, c[0x0][0x228] ;  /* 0x00008a0000067ab9 */ /* 0x000fe20000000800 */
[----:B0-----:R-:W-:-:S02]  /*7ebc0*/  PRMT R7, R37, 0x7772, RZ ;  /* 0x0000777225077816 */ /* 0x001fc400000000ff */
[----:B------:R-:W-:Y:S02]  /*7ebd0*/  PRMT R37, R37, 0x7773, RZ ;  /* 0x0000777325257816 */ /* 0x000fe400000000ff */
[----:B------:R-:W-:Y:S01]  /*7ebe0*/  ISETP.LT.AND P2, PT, R3, UR4, !P2 ;  /* 0x0000000403007c0c */ /* 0x000fe2000d741270 */
[----:B------:R0:W-:Y:S01]  /*7ebf0*/  @P5 STG.E.U8 desc[UR44][R148.64], R7 ;  /* 0x0000000794005986 */ /* 0x0001e2000c10112c */
[----:B------:R-:W-:-:S03]  /*7ec00*/  ULDC UR4, c[0x0][0x228] ;  /* 0x00008a0000047ab9 */ /* 0x000fc60000000800 */
[----:B------:R-:W-:Y:S01]  /*7ec10*/  @P3 STG.E.U8 desc[UR44][R154.64], R37 ;  /* 0x000000259a003986 */ /* 0x000fe2000c10112c */
[----:B------:R-:W-:-:S03]  /*7ec20*/  ISETP.LT.AND P5, PT, R2, UR6, !P0 ;  /* 0x0000000602007c0c */ /* 0x000fc6000c7a1270 */
[----:B------:R1:W-:Y:S01]  /*7ec30*/  @P6 STG.E.U8 desc[UR44][R150.64], R15 ;  /* 0x0000000f96006986 */ /* 0x0003e2000c10112c */
[C---:B------:R-:W-:Y:S01]  /*7ec40*/  ISETP.LT.AND P6, PT, R2.reuse, UR5, !P1 ;  /* 0x0000000502007c0c */ /* 0x040fe2000cfc1270 */
[----:B------:R-:W-:Y:S01]  /*7ec50*/  ULDC UR5, c[0x0][0x228] ;  /* 0x00008a0000057ab9 */ /* 0x000fe20000000800 */
[C---:B------:R-:W-:Y:S02]  /*7ec60*/  ISETP.LT.AND P1, PT, R3.reuse, UR4, !P1 ;  /* 0x0000000403007c0c */ /* 0x040fe4000cf21270 */
[C---:B------:R-:W-:Y:S02]  /*7ec70*/  ISETP.LT.AND P0, PT, R3.reuse, UR5, !P0 ;  /* 0x0000000503007c0c */ /* 0x040fe4000c701270 */
[----:B------:R-:W-:Y:S02]  /*7ec80*/  ISETP.LT.AND P3, PT, R2, UR7, !P4 ;  /* 0x0000000702007c0c */ /* 0x000fe4000e761270 */
[----:B------:R-:W-:Y:S02]  /*7ec90*/  ISETP.LT.AND P4, PT, R3, UR7, !P4 ;  /* 0x0000000703007c0c */ /* 0x000fe4000e781270 */
[----:B------:R-:W-:-:S02]  /*7eca0*/  PRMT R3, R38, 0x7771, RZ ;  /* 0x0000777126037816 */ /* 0x000fc400000000ff */
[C---:B0-----:R-:W-:Y:S02]  /*7ecb0*/  PRMT R7, R38.reuse, 0x7772, RZ ;  /* 0x0000777226077816 */ /* 0x041fe400000000ff */
[----:B------:R-:W-:Y:S02]  /*7ecc0*/  PRMT R13, R38, 0x7773, RZ ;  /* 0x00007773260d7816 */ /* 0x000fe400000000ff */
[C---:B-1----:R-:W-:Y:S01]  /*7ecd0*/  PRMT R15, R39.reuse, 0x7770, RZ ;  /* 0x00007770270f7816 */ /* 0x042fe200000000ff */
[----:B------:R0:W-:Y:S01]  /*7ece0*/  @P2 STG.E.U8 desc[UR44][R142.64], R3 ;  /* 0x000000038e002986 */ /* 0x0001e2000c10112c */
[C---:B------:R-:W-:Y:S02]  /*7ecf0*/  PRMT R17, R39.reuse, 0x7771, RZ ;  /* 0x0000777127117816 */ /* 0x040fe400000000ff */
[C---:B------:R-:W-:Y:S01]  /*7ed00*/  PRMT R19, R39.reuse, 0x7772, RZ ;  /* 0x0000777227137816 */ /* 0x040fe200000000ff */
[----:B------:R0:W-:Y:S04]  /*7ed10*/  @P6 STG.E.U8 desc[UR44][R146.64], R7 ;  /* 0x0000000792006986 */ /* 0x0001e8000c10112c */
[----:B------:R0:W-:Y:S04]  /*7ed20*/  @P1 STG.E.U8 desc[UR44][R144.64], R13 ;  /* 0x0000000d90001986 */ /* 0x0001e8000c10112c */
[----:B------:R0:W-:Y:S04]  /*7ed30*/  @P5 STG.E.U8 desc[UR44][R162.64], R15 ;  /* 0x0000000fa2005986 */ /* 0x0001e8000c10112c */
[----:B------:R0:W-:Y:S04]  /*7ed40*/  @P0 STG.E.U8 desc[UR44][R4.64], R17 ;  /* 0x0000001104000986 */ /* 0x0001e8000c10112c */
[----:B------:R0:W-:Y:S01]  /*7ed50*/  @P3 STG.E.U8 desc[UR44][R10.64], R19 ;  /* 0x000000130a003986 */ /* 0x0001e2000c10112c */
[----:B------:R-:W-:Y:S01]  /*7ed60*/  PRMT R39, R39, 0x7773, RZ ;  /* 0x0000777327277816 */ /* 0x000fe200000000ff */
[----:B------:R-:W-:Y:S06]  /*7ed70*/  @!P4 EXIT ;  /* 0x000000000000c94d */ /* 0x000fec0003800000 */
[----:B------:R-:W-:Y:S01]  /*7ed80*/  STG.E.U8 desc[UR44][R8.64], R39 ;  /* 0x0000002708007986 */ /* 0x000fe2000c10112c */
[----:B------:R-:W-:Y:S05]  /*7ed90*/  EXIT ;  /* 0x000000000000794d */ /* 0x000fea0003800000 */
.L_x_3:
[----:B------:R-:W-:-:S00]  /*7eda0*/  BRA `(.L_x_3) ;  /* 0xfffffffc00fc7947 */ /* 0x000fc0000383ffff */
[----:B------:R-:W-:-:S00]  /*7edb0*/  NOP ;  /* 0x0000000000007918 */ /* 0x000fc00000000000 */
        /* <DEDUP_REMOVED lines=12> */
.L_x_4:


//--------------------- .nv.shared.matmul_kernel  --------------------------
	.section	.nv.shared.matmul_kernel,"aw",@nobits
	.sectionflags	@""
	.align	16
	.zero		1024


//--------------------- .nv.shared.reserved.0     --------------------------
	.section	.nv.shared.reserved.0,"aw",@nobits
	.weak		__nv_reservedSMEM_offset_0_alias
	.size		__nv_reservedSMEM_offset_0_alias, 0, 0
	.other		__nv_reservedSMEM_offset_0_alias,@"STO_CUDA_RESERVED_SHARED STV_DEFAULT"
__nv_reservedSMEM_offset_0_alias:
	.zero		0


//--------------------- .nv.constant0.matmul_kernel --------------------------
	.section	.nv.constant0.matmul_kernel,"a",@progbits
	.sectionflags	@""
	.align	4
.nv.constant0.matmul_kernel:
	.zero		608


//--------------------- SYMBOLS --------------------------

	.type		.nv.reservedSmem.offset0,@object
	.size		.nv.reservedSmem.offset0,0x4
